//
// Generated by NVIDIA NVVM Compiler
//
// Compiler Build ID: CL-36424714
// Cuda compilation tools, release 13.0, V13.0.88
// Based on NVVM 20.0.0
//

.version 9.0
.target sm_100
.address_size 64

	// .globl	_Z16MH_simple_kerneliPiPfP5datumiiS0_S0_i
.global .align 4 .b8 __cudart_i2opi_f[24] = {65, 144, 67, 60, 153, 149, 98, 219, 192, 221, 52, 245, 209, 87, 39, 252, 41, 21, 68, 78, 110, 131, 249, 162};

.visible .entry _Z16MH_simple_kerneliPiPfP5datumiiS0_S0_i(
	.param .u32 _Z16MH_simple_kerneliPiPfP5datumiiS0_S0_i_param_0,
	.param .u64 .ptr .align 1 _Z16MH_simple_kerneliPiPfP5datumiiS0_S0_i_param_1,
	.param .u64 .ptr .align 1 _Z16MH_simple_kerneliPiPfP5datumiiS0_S0_i_param_2,
	.param .u64 .ptr .align 1 _Z16MH_simple_kerneliPiPfP5datumiiS0_S0_i_param_3,
	.param .u32 _Z16MH_simple_kerneliPiPfP5datumiiS0_S0_i_param_4,
	.param .u32 _Z16MH_simple_kerneliPiPfP5datumiiS0_S0_i_param_5,
	.param .u64 .ptr .align 1 _Z16MH_simple_kerneliPiPfP5datumiiS0_S0_i_param_6,
	.param .u64 .ptr .align 1 _Z16MH_simple_kerneliPiPfP5datumiiS0_S0_i_param_7,
	.param .u32 _Z16MH_simple_kerneliPiPfP5datumiiS0_S0_i_param_8
)
{
	.local .align 4 .b8 	__local_depot0[28];
	.reg .b64 	%SP;
	.reg .b64 	%SPL;
	.reg .pred 	%p<3484>;
	.reg .b32 	%r<3397>;
	.reg .b32 	%f<9775>;
	.reg .b64 	%rd<977>;
	.reg .b64 	%fd<126>;

	mov.u64 	%SPL, __local_depot0;
	ld.param.u32 	%r691, [_Z16MH_simple_kerneliPiPfP5datumiiS0_S0_i_param_0];
	ld.param.u64 	%rd221, [_Z16MH_simple_kerneliPiPfP5datumiiS0_S0_i_param_2];
	cvta.to.global.u64 	%rd1, %rd221;
	add.u64 	%rd2, %SPL, 0;
	add.u64 	%rd3, %SPL, 0;
	add.u64 	%rd4, %SPL, 0;
	add.u64 	%rd5, %SPL, 0;
	add.u64 	%rd6, %SPL, 0;
	add.u64 	%rd7, %SPL, 0;
	add.u64 	%rd8, %SPL, 0;
	add.u64 	%rd9, %SPL, 0;
	add.u64 	%rd10, %SPL, 0;
	add.u64 	%rd11, %SPL, 0;
	add.u64 	%rd12, %SPL, 0;
	add.u64 	%rd13, %SPL, 0;
	add.u64 	%rd14, %SPL, 0;
	add.u64 	%rd15, %SPL, 0;
	add.u64 	%rd16, %SPL, 0;
	add.u64 	%rd17, %SPL, 0;
	add.u64 	%rd18, %SPL, 0;
	add.u64 	%rd19, %SPL, 0;
	add.u64 	%rd20, %SPL, 0;
	add.u64 	%rd21, %SPL, 0;
	add.u64 	%rd22, %SPL, 0;
	add.u64 	%rd23, %SPL, 0;
	add.u64 	%rd24, %SPL, 0;
	add.u64 	%rd25, %SPL, 0;
	add.u64 	%rd26, %SPL, 0;
	add.u64 	%rd27, %SPL, 0;
	add.u64 	%rd28, %SPL, 0;
	add.u64 	%rd29, %SPL, 0;
	add.u64 	%rd30, %SPL, 0;
	add.u64 	%rd31, %SPL, 0;
	add.u64 	%rd32, %SPL, 0;
	add.u64 	%rd33, %SPL, 0;
	add.u64 	%rd34, %SPL, 0;
	add.u64 	%rd35, %SPL, 0;
	add.u64 	%rd36, %SPL, 0;
	add.u64 	%rd37, %SPL, 0;
	add.u64 	%rd38, %SPL, 0;
	add.u64 	%rd39, %SPL, 0;
	add.u64 	%rd40, %SPL, 0;
	add.u64 	%rd41, %SPL, 0;
	add.u64 	%rd42, %SPL, 0;
	add.u64 	%rd43, %SPL, 0;
	add.u64 	%rd44, %SPL, 0;
	add.u64 	%rd45, %SPL, 0;
	add.u64 	%rd46, %SPL, 0;
	add.u64 	%rd47, %SPL, 0;
	add.u64 	%rd48, %SPL, 0;
	mov.u32 	%r695, %ctaid.x;
	mov.u32 	%r696, %ntid.x;
	mov.u32 	%r697, %tid.x;
	mad.lo.s32 	%r1, %r695, %r696, %r697;
	setp.ge.s32 	%p10, %r1, %r691;
	@%p10 bra 	$L__BB0_3224;
	ld.param.u64 	%rd914, [_Z16MH_simple_kerneliPiPfP5datumiiS0_S0_i_param_1];
	cvta.to.global.u64 	%rd272, %rd914;
	mul.wide.s32 	%rd273, %r1, 4;
	add.s64 	%rd49, %rd272, %rd273;
	ld.global.u32 	%r2, [%rd49];
	mov.f32 	%f9621, 0f00000000;
	setp.gt.u32 	%p11, %r2, 16;
	@%p11 bra 	$L__BB0_2;
	bra.uni 	$L__BB0_5;
$L__BB0_2:
	setp.lt.u32 	%p15, %r2, 3;
	@%p15 bra 	$L__BB0_11;
	setp.eq.s32 	%p16, %r2, -99;
	@%p16 bra 	$L__BB0_4;
	bra.uni 	$L__BB0_10;
$L__BB0_4:
	mov.f32 	%f9621, 0f40000000;
	bra.uni 	$L__BB0_11;
$L__BB0_5:
	mov.b32 	%r699, 1;
	shl.b32 	%r700, %r699, %r2;
	and.b32  	%r701, %r700, 70624;
	setp.ne.s32 	%p12, %r701, 0;
	@%p12 bra 	$L__BB0_9;
	mov.b32 	%r702, 1;
	shl.b32 	%r703, %r702, %r2;
	and.b32  	%r704, %r703, 60416;
	setp.ne.s32 	%p13, %r704, 0;
	@%p13 bra 	$L__BB0_4;
	mov.b32 	%r705, 1;
	shl.b32 	%r706, %r705, %r2;
	and.b32  	%r707, %r706, 24;
	setp.ne.s32 	%p14, %r707, 0;
	@%p14 bra 	$L__BB0_8;
	bra.uni 	$L__BB0_2;
$L__BB0_8:
	mov.f32 	%f9621, 0f3F800000;
	bra.uni 	$L__BB0_11;
$L__BB0_9:
	mov.f32 	%f9621, 0f40400000;
	bra.uni 	$L__BB0_11;
$L__BB0_10:
	mov.f32 	%f9621, 0f7FFFFFFF;
$L__BB0_11:
	ld.param.u32 	%r3167, [_Z16MH_simple_kerneliPiPfP5datumiiS0_S0_i_param_0];
	mul.wide.s32 	%rd50, %r3167, 4;
	add.s64 	%rd51, %rd49, %rd50;
	ld.global.u32 	%r3, [%rd51];
	mov.f32 	%f9622, 0f00000000;
	setp.gt.u32 	%p17, %r3, 16;
	@%p17 bra 	$L__BB0_12;
	bra.uni 	$L__BB0_15;
$L__BB0_12:
	setp.lt.u32 	%p21, %r3, 3;
	@%p21 bra 	$L__BB0_21;
	setp.eq.s32 	%p22, %r3, -99;
	@%p22 bra 	$L__BB0_14;
	bra.uni 	$L__BB0_20;
$L__BB0_14:
	mov.f32 	%f9622, 0f40000000;
	bra.uni 	$L__BB0_21;
$L__BB0_15:
	mov.b32 	%r709, 1;
	shl.b32 	%r710, %r709, %r3;
	and.b32  	%r711, %r710, 70624;
	setp.ne.s32 	%p18, %r711, 0;
	@%p18 bra 	$L__BB0_19;
	mov.b32 	%r712, 1;
	shl.b32 	%r713, %r712, %r3;
	and.b32  	%r714, %r713, 60416;
	setp.ne.s32 	%p19, %r714, 0;
	@%p19 bra 	$L__BB0_14;
	mov.b32 	%r715, 1;
	shl.b32 	%r716, %r715, %r3;
	and.b32  	%r717, %r716, 24;
	setp.ne.s32 	%p20, %r717, 0;
	@%p20 bra 	$L__BB0_18;
	bra.uni 	$L__BB0_12;
$L__BB0_18:
	mov.f32 	%f9622, 0f3F800000;
	bra.uni 	$L__BB0_21;
$L__BB0_19:
	mov.f32 	%f9622, 0f40400000;
	bra.uni 	$L__BB0_21;
$L__BB0_20:
	mov.f32 	%f9622, 0f7FFFFFFF;
$L__BB0_21:
	cvt.rzi.s32.f32 	%r718, %f9622;
	add.s64 	%rd52, %rd51, %rd50;
	ld.global.u32 	%r4, [%rd52];
	cvt.rzi.s32.f32 	%r719, %f9621;
	cvt.rn.f32.s32 	%f3, %r719;
	cvt.rn.f32.s32 	%f4, %r718;
	mov.f32 	%f9623, 0f00000000;
	setp.gt.s32 	%p23, %r4, 7;
	@%p23 bra 	$L__BB0_34;
	setp.gt.s32 	%p36, %r4, 2;
	@%p36 bra 	$L__BB0_26;
	setp.lt.u32 	%p43, %r4, 3;
	@%p43 bra 	$L__BB0_57;
	setp.eq.s32 	%p44, %r4, -99;
	@%p44 bra 	$L__BB0_25;
	bra.uni 	$L__BB0_29;
$L__BB0_25:
	add.f32 	%f9623, %f3, 0f3F800000;
	bra.uni 	$L__BB0_57;
$L__BB0_26:
	setp.gt.s32 	%p37, %r4, 4;
	@%p37 bra 	$L__BB0_30;
	setp.eq.s32 	%p41, %r4, 3;
	mov.f32 	%f9623, %f3;
	@%p41 bra 	$L__BB0_57;
	setp.eq.s32 	%p42, %r4, 4;
	mov.f32 	%f9623, %f4;
	@%p42 bra 	$L__BB0_57;
$L__BB0_29:
	mov.f32 	%f9623, 0f7FFFFFFF;
	bra.uni 	$L__BB0_57;
$L__BB0_30:
	setp.eq.s32 	%p38, %r4, 5;
	@%p38 bra 	$L__BB0_50;
	setp.eq.s32 	%p39, %r4, 6;
	@%p39 bra 	$L__BB0_51;
	setp.eq.s32 	%p40, %r4, 7;
	@%p40 bra 	$L__BB0_33;
	bra.uni 	$L__BB0_29;
$L__BB0_33:
	add.f32 	%f1501, %f4, 0f3F800000;
	add.f32 	%f9623, %f1501, %f3;
	bra.uni 	$L__BB0_57;
$L__BB0_34:
	setp.gt.s32 	%p24, %r4, 11;
	@%p24 bra 	$L__BB0_42;
	setp.gt.s32 	%p31, %r4, 9;
	@%p31 bra 	$L__BB0_39;
	setp.eq.s32 	%p34, %r4, 8;
	@%p34 bra 	$L__BB0_52;
	setp.eq.s32 	%p35, %r4, 9;
	@%p35 bra 	$L__BB0_38;
	bra.uni 	$L__BB0_29;
$L__BB0_38:
	add.f32 	%f1499, %f3, 0f3F800000;
	add.f32 	%f9623, %f1499, %f4;
	bra.uni 	$L__BB0_57;
$L__BB0_39:
	setp.eq.s32 	%p32, %r4, 10;
	@%p32 bra 	$L__BB0_53;
	setp.eq.s32 	%p33, %r4, 11;
	@%p33 bra 	$L__BB0_41;
	bra.uni 	$L__BB0_29;
$L__BB0_41:
	add.f32 	%f9623, %f3, 0f3F800000;
	bra.uni 	$L__BB0_57;
$L__BB0_42:
	setp.gt.s32 	%p25, %r4, 13;
	@%p25 bra 	$L__BB0_46;
	setp.eq.s32 	%p29, %r4, 12;
	@%p29 bra 	$L__BB0_56;
	setp.eq.s32 	%p30, %r4, 13;
	@%p30 bra 	$L__BB0_45;
	bra.uni 	$L__BB0_29;
$L__BB0_45:
	add.f32 	%f9623, %f3, 0f3F800000;
	bra.uni 	$L__BB0_57;
$L__BB0_46:
	setp.eq.s32 	%p26, %r4, 14;
	@%p26 bra 	$L__BB0_54;
	setp.eq.s32 	%p27, %r4, 15;
	@%p27 bra 	$L__BB0_55;
	setp.eq.s32 	%p28, %r4, 16;
	@%p28 bra 	$L__BB0_49;
	bra.uni 	$L__BB0_29;
$L__BB0_49:
	add.f32 	%f1497, %f3, 0f3F800000;
	add.f32 	%f9623, %f1497, %f4;
	bra.uni 	$L__BB0_57;
$L__BB0_50:
	add.f32 	%f1503, %f3, 0f3F800000;
	add.f32 	%f9623, %f1503, %f4;
	bra.uni 	$L__BB0_57;
$L__BB0_51:
	add.f32 	%f1502, %f3, 0f3F800000;
	add.f32 	%f9623, %f1502, %f4;
	bra.uni 	$L__BB0_57;
$L__BB0_52:
	add.f32 	%f1500, %f3, 0f3F800000;
	add.f32 	%f9623, %f1500, %f4;
	bra.uni 	$L__BB0_57;
$L__BB0_53:
	add.f32 	%f9623, %f3, 0f3F800000;
	bra.uni 	$L__BB0_57;
$L__BB0_54:
	add.f32 	%f9623, %f3, 0f3F800000;
	bra.uni 	$L__BB0_57;
$L__BB0_55:
	add.f32 	%f9623, %f3, 0f3F800000;
	bra.uni 	$L__BB0_57;
$L__BB0_56:
	add.f32 	%f1498, %f3, 0f3F800000;
	add.f32 	%f9623, %f1498, %f4;
$L__BB0_57:
	add.s64 	%rd53, %rd52, %rd50;
	ld.global.u32 	%r5, [%rd53];
	mov.f32 	%f9624, 0f00000000;
	setp.gt.u32 	%p45, %r5, 16;
	@%p45 bra 	$L__BB0_58;
	bra.uni 	$L__BB0_61;
$L__BB0_58:
	setp.lt.u32 	%p49, %r5, 3;
	@%p49 bra 	$L__BB0_67;
	setp.eq.s32 	%p50, %r5, -99;
	@%p50 bra 	$L__BB0_60;
	bra.uni 	$L__BB0_66;
$L__BB0_60:
	mov.f32 	%f9624, 0f40000000;
	bra.uni 	$L__BB0_67;
$L__BB0_61:
	mov.b32 	%r721, 1;
	shl.b32 	%r722, %r721, %r5;
	and.b32  	%r723, %r722, 70624;
	setp.ne.s32 	%p46, %r723, 0;
	@%p46 bra 	$L__BB0_65;
	mov.b32 	%r724, 1;
	shl.b32 	%r725, %r724, %r5;
	and.b32  	%r726, %r725, 60416;
	setp.ne.s32 	%p47, %r726, 0;
	@%p47 bra 	$L__BB0_60;
	mov.b32 	%r727, 1;
	shl.b32 	%r728, %r727, %r5;
	and.b32  	%r729, %r728, 24;
	setp.ne.s32 	%p48, %r729, 0;
	@%p48 bra 	$L__BB0_64;
	bra.uni 	$L__BB0_58;
$L__BB0_64:
	mov.f32 	%f9624, 0f3F800000;
	bra.uni 	$L__BB0_67;
$L__BB0_65:
	mov.f32 	%f9624, 0f40400000;
	bra.uni 	$L__BB0_67;
$L__BB0_66:
	mov.f32 	%f9624, 0f7FFFFFFF;
$L__BB0_67:
	add.s64 	%rd54, %rd53, %rd50;
	ld.global.u32 	%r6, [%rd54];
	mov.f32 	%f9625, 0f00000000;
	setp.gt.u32 	%p51, %r6, 16;
	@%p51 bra 	$L__BB0_68;
	bra.uni 	$L__BB0_71;
$L__BB0_68:
	setp.lt.u32 	%p55, %r6, 3;
	@%p55 bra 	$L__BB0_77;
	setp.eq.s32 	%p56, %r6, -99;
	@%p56 bra 	$L__BB0_70;
	bra.uni 	$L__BB0_76;
$L__BB0_70:
	mov.f32 	%f9625, 0f40000000;
	bra.uni 	$L__BB0_77;
$L__BB0_71:
	mov.b32 	%r731, 1;
	shl.b32 	%r732, %r731, %r6;
	and.b32  	%r733, %r732, 70624;
	setp.ne.s32 	%p52, %r733, 0;
	@%p52 bra 	$L__BB0_75;
	mov.b32 	%r734, 1;
	shl.b32 	%r735, %r734, %r6;
	and.b32  	%r736, %r735, 60416;
	setp.ne.s32 	%p53, %r736, 0;
	@%p53 bra 	$L__BB0_70;
	mov.b32 	%r737, 1;
	shl.b32 	%r738, %r737, %r6;
	and.b32  	%r739, %r738, 24;
	setp.ne.s32 	%p54, %r739, 0;
	@%p54 bra 	$L__BB0_74;
	bra.uni 	$L__BB0_68;
$L__BB0_74:
	mov.f32 	%f9625, 0f3F800000;
	bra.uni 	$L__BB0_77;
$L__BB0_75:
	mov.f32 	%f9625, 0f40400000;
	bra.uni 	$L__BB0_77;
$L__BB0_76:
	mov.f32 	%f9625, 0f7FFFFFFF;
$L__BB0_77:
	cvt.rzi.s32.f32 	%r740, %f9625;
	add.s64 	%rd55, %rd54, %rd50;
	ld.global.u32 	%r7, [%rd55];
	cvt.rzi.s32.f32 	%r741, %f9624;
	cvt.rn.f32.s32 	%f21, %r741;
	cvt.rn.f32.s32 	%f22, %r740;
	mov.f32 	%f9626, 0f00000000;
	setp.gt.s32 	%p57, %r7, 7;
	@%p57 bra 	$L__BB0_90;
	setp.gt.s32 	%p70, %r7, 2;
	@%p70 bra 	$L__BB0_82;
	setp.lt.u32 	%p77, %r7, 3;
	@%p77 bra 	$L__BB0_113;
	setp.eq.s32 	%p78, %r7, -99;
	@%p78 bra 	$L__BB0_81;
	bra.uni 	$L__BB0_85;
$L__BB0_81:
	add.f32 	%f9626, %f21, 0f3F800000;
	bra.uni 	$L__BB0_113;
$L__BB0_82:
	setp.gt.s32 	%p71, %r7, 4;
	@%p71 bra 	$L__BB0_86;
	setp.eq.s32 	%p75, %r7, 3;
	mov.f32 	%f9626, %f21;
	@%p75 bra 	$L__BB0_113;
	setp.eq.s32 	%p76, %r7, 4;
	mov.f32 	%f9626, %f22;
	@%p76 bra 	$L__BB0_113;
$L__BB0_85:
	mov.f32 	%f9626, 0f7FFFFFFF;
	bra.uni 	$L__BB0_113;
$L__BB0_86:
	setp.eq.s32 	%p72, %r7, 5;
	@%p72 bra 	$L__BB0_106;
	setp.eq.s32 	%p73, %r7, 6;
	@%p73 bra 	$L__BB0_107;
	setp.eq.s32 	%p74, %r7, 7;
	@%p74 bra 	$L__BB0_89;
	bra.uni 	$L__BB0_85;
$L__BB0_89:
	add.f32 	%f1520, %f22, 0f3F800000;
	add.f32 	%f9626, %f1520, %f21;
	bra.uni 	$L__BB0_113;
$L__BB0_90:
	setp.gt.s32 	%p58, %r7, 11;
	@%p58 bra 	$L__BB0_98;
	setp.gt.s32 	%p65, %r7, 9;
	@%p65 bra 	$L__BB0_95;
	setp.eq.s32 	%p68, %r7, 8;
	@%p68 bra 	$L__BB0_108;
	setp.eq.s32 	%p69, %r7, 9;
	@%p69 bra 	$L__BB0_94;
	bra.uni 	$L__BB0_85;
$L__BB0_94:
	add.f32 	%f1518, %f21, 0f3F800000;
	add.f32 	%f9626, %f1518, %f22;
	bra.uni 	$L__BB0_113;
$L__BB0_95:
	setp.eq.s32 	%p66, %r7, 10;
	@%p66 bra 	$L__BB0_109;
	setp.eq.s32 	%p67, %r7, 11;
	@%p67 bra 	$L__BB0_97;
	bra.uni 	$L__BB0_85;
$L__BB0_97:
	add.f32 	%f9626, %f21, 0f3F800000;
	bra.uni 	$L__BB0_113;
$L__BB0_98:
	setp.gt.s32 	%p59, %r7, 13;
	@%p59 bra 	$L__BB0_102;
	setp.eq.s32 	%p63, %r7, 12;
	@%p63 bra 	$L__BB0_112;
	setp.eq.s32 	%p64, %r7, 13;
	@%p64 bra 	$L__BB0_101;
	bra.uni 	$L__BB0_85;
$L__BB0_101:
	add.f32 	%f9626, %f21, 0f3F800000;
	bra.uni 	$L__BB0_113;
$L__BB0_102:
	setp.eq.s32 	%p60, %r7, 14;
	@%p60 bra 	$L__BB0_110;
	setp.eq.s32 	%p61, %r7, 15;
	@%p61 bra 	$L__BB0_111;
	setp.eq.s32 	%p62, %r7, 16;
	@%p62 bra 	$L__BB0_105;
	bra.uni 	$L__BB0_85;
$L__BB0_105:
	add.f32 	%f1516, %f21, 0f3F800000;
	add.f32 	%f9626, %f1516, %f22;
	bra.uni 	$L__BB0_113;
$L__BB0_106:
	add.f32 	%f1522, %f21, 0f3F800000;
	add.f32 	%f9626, %f1522, %f22;
	bra.uni 	$L__BB0_113;
$L__BB0_107:
	add.f32 	%f1521, %f21, 0f3F800000;
	add.f32 	%f9626, %f1521, %f22;
	bra.uni 	$L__BB0_113;
$L__BB0_108:
	add.f32 	%f1519, %f21, 0f3F800000;
	add.f32 	%f9626, %f1519, %f22;
	bra.uni 	$L__BB0_113;
$L__BB0_109:
	add.f32 	%f9626, %f21, 0f3F800000;
	bra.uni 	$L__BB0_113;
$L__BB0_110:
	add.f32 	%f9626, %f21, 0f3F800000;
	bra.uni 	$L__BB0_113;
$L__BB0_111:
	add.f32 	%f9626, %f21, 0f3F800000;
	bra.uni 	$L__BB0_113;
$L__BB0_112:
	add.f32 	%f1517, %f21, 0f3F800000;
	add.f32 	%f9626, %f1517, %f22;
$L__BB0_113:
	cvt.rzi.s32.f32 	%r742, %f9626;
	add.s64 	%rd56, %rd55, %rd50;
	ld.global.u32 	%r8, [%rd56];
	cvt.rzi.s32.f32 	%r743, %f9623;
	cvt.rn.f32.s32 	%f37, %r743;
	cvt.rn.f32.s32 	%f38, %r742;
	mov.f32 	%f9627, 0f00000000;
	setp.gt.s32 	%p79, %r8, 7;
	@%p79 bra 	$L__BB0_126;
	setp.gt.s32 	%p92, %r8, 2;
	@%p92 bra 	$L__BB0_118;
	setp.lt.u32 	%p99, %r8, 3;
	@%p99 bra 	$L__BB0_149;
	setp.eq.s32 	%p100, %r8, -99;
	@%p100 bra 	$L__BB0_117;
	bra.uni 	$L__BB0_121;
$L__BB0_117:
	add.f32 	%f9627, %f37, 0f3F800000;
	bra.uni 	$L__BB0_149;
$L__BB0_118:
	setp.gt.s32 	%p93, %r8, 4;
	@%p93 bra 	$L__BB0_122;
	setp.eq.s32 	%p97, %r8, 3;
	mov.f32 	%f9627, %f37;
	@%p97 bra 	$L__BB0_149;
	setp.eq.s32 	%p98, %r8, 4;
	mov.f32 	%f9627, %f38;
	@%p98 bra 	$L__BB0_149;
$L__BB0_121:
	mov.f32 	%f9627, 0f7FFFFFFF;
	bra.uni 	$L__BB0_149;
$L__BB0_122:
	setp.eq.s32 	%p94, %r8, 5;
	@%p94 bra 	$L__BB0_142;
	setp.eq.s32 	%p95, %r8, 6;
	@%p95 bra 	$L__BB0_143;
	setp.eq.s32 	%p96, %r8, 7;
	@%p96 bra 	$L__BB0_125;
	bra.uni 	$L__BB0_121;
$L__BB0_125:
	add.f32 	%f1529, %f38, 0f3F800000;
	add.f32 	%f9627, %f1529, %f37;
	bra.uni 	$L__BB0_149;
$L__BB0_126:
	setp.gt.s32 	%p80, %r8, 11;
	@%p80 bra 	$L__BB0_134;
	setp.gt.s32 	%p87, %r8, 9;
	@%p87 bra 	$L__BB0_131;
	setp.eq.s32 	%p90, %r8, 8;
	@%p90 bra 	$L__BB0_144;
	setp.eq.s32 	%p91, %r8, 9;
	@%p91 bra 	$L__BB0_130;
	bra.uni 	$L__BB0_121;
$L__BB0_130:
	add.f32 	%f1527, %f37, 0f3F800000;
	add.f32 	%f9627, %f1527, %f38;
	bra.uni 	$L__BB0_149;
$L__BB0_131:
	setp.eq.s32 	%p88, %r8, 10;
	@%p88 bra 	$L__BB0_145;
	setp.eq.s32 	%p89, %r8, 11;
	@%p89 bra 	$L__BB0_133;
	bra.uni 	$L__BB0_121;
$L__BB0_133:
	add.f32 	%f9627, %f37, 0f3F800000;
	bra.uni 	$L__BB0_149;
$L__BB0_134:
	setp.gt.s32 	%p81, %r8, 13;
	@%p81 bra 	$L__BB0_138;
	setp.eq.s32 	%p85, %r8, 12;
	@%p85 bra 	$L__BB0_148;
	setp.eq.s32 	%p86, %r8, 13;
	@%p86 bra 	$L__BB0_137;
	bra.uni 	$L__BB0_121;
$L__BB0_137:
	add.f32 	%f9627, %f37, 0f3F800000;
	bra.uni 	$L__BB0_149;
$L__BB0_138:
	setp.eq.s32 	%p82, %r8, 14;
	@%p82 bra 	$L__BB0_146;
	setp.eq.s32 	%p83, %r8, 15;
	@%p83 bra 	$L__BB0_147;
	setp.eq.s32 	%p84, %r8, 16;
	@%p84 bra 	$L__BB0_141;
	bra.uni 	$L__BB0_121;
$L__BB0_141:
	add.f32 	%f1525, %f37, 0f3F800000;
	add.f32 	%f9627, %f1525, %f38;
	bra.uni 	$L__BB0_149;
$L__BB0_142:
	add.f32 	%f1531, %f37, 0f3F800000;
	add.f32 	%f9627, %f1531, %f38;
	bra.uni 	$L__BB0_149;
$L__BB0_143:
	add.f32 	%f1530, %f37, 0f3F800000;
	add.f32 	%f9627, %f1530, %f38;
	bra.uni 	$L__BB0_149;
$L__BB0_144:
	add.f32 	%f1528, %f37, 0f3F800000;
	add.f32 	%f9627, %f1528, %f38;
	bra.uni 	$L__BB0_149;
$L__BB0_145:
	add.f32 	%f9627, %f37, 0f3F800000;
	bra.uni 	$L__BB0_149;
$L__BB0_146:
	add.f32 	%f9627, %f37, 0f3F800000;
	bra.uni 	$L__BB0_149;
$L__BB0_147:
	add.f32 	%f9627, %f37, 0f3F800000;
	bra.uni 	$L__BB0_149;
$L__BB0_148:
	add.f32 	%f1526, %f37, 0f3F800000;
	add.f32 	%f9627, %f1526, %f38;
$L__BB0_149:
	add.s64 	%rd57, %rd56, %rd50;
	ld.global.u32 	%r9, [%rd57];
	mov.f32 	%f9628, 0f00000000;
	setp.gt.u32 	%p101, %r9, 16;
	@%p101 bra 	$L__BB0_150;
	bra.uni 	$L__BB0_153;
$L__BB0_150:
	setp.lt.u32 	%p105, %r9, 3;
	@%p105 bra 	$L__BB0_159;
	setp.eq.s32 	%p106, %r9, -99;
	@%p106 bra 	$L__BB0_152;
	bra.uni 	$L__BB0_158;
$L__BB0_152:
	mov.f32 	%f9628, 0f40000000;
	bra.uni 	$L__BB0_159;
$L__BB0_153:
	mov.b32 	%r745, 1;
	shl.b32 	%r746, %r745, %r9;
	and.b32  	%r747, %r746, 70624;
	setp.ne.s32 	%p102, %r747, 0;
	@%p102 bra 	$L__BB0_157;
	mov.b32 	%r748, 1;
	shl.b32 	%r749, %r748, %r9;
	and.b32  	%r750, %r749, 60416;
	setp.ne.s32 	%p103, %r750, 0;
	@%p103 bra 	$L__BB0_152;
	mov.b32 	%r751, 1;
	shl.b32 	%r752, %r751, %r9;
	and.b32  	%r753, %r752, 24;
	setp.ne.s32 	%p104, %r753, 0;
	@%p104 bra 	$L__BB0_156;
	bra.uni 	$L__BB0_150;
$L__BB0_156:
	mov.f32 	%f9628, 0f3F800000;
	bra.uni 	$L__BB0_159;
$L__BB0_157:
	mov.f32 	%f9628, 0f40400000;
	bra.uni 	$L__BB0_159;
$L__BB0_158:
	mov.f32 	%f9628, 0f7FFFFFFF;
$L__BB0_159:
	add.s64 	%rd58, %rd57, %rd50;
	ld.global.u32 	%r10, [%rd58];
	mov.f32 	%f9629, 0f00000000;
	setp.gt.u32 	%p107, %r10, 16;
	@%p107 bra 	$L__BB0_160;
	bra.uni 	$L__BB0_163;
$L__BB0_160:
	setp.lt.u32 	%p111, %r10, 3;
	@%p111 bra 	$L__BB0_169;
	setp.eq.s32 	%p112, %r10, -99;
	@%p112 bra 	$L__BB0_162;
	bra.uni 	$L__BB0_168;
$L__BB0_162:
	mov.f32 	%f9629, 0f40000000;
	bra.uni 	$L__BB0_169;
$L__BB0_163:
	mov.b32 	%r755, 1;
	shl.b32 	%r756, %r755, %r10;
	and.b32  	%r757, %r756, 70624;
	setp.ne.s32 	%p108, %r757, 0;
	@%p108 bra 	$L__BB0_167;
	mov.b32 	%r758, 1;
	shl.b32 	%r759, %r758, %r10;
	and.b32  	%r760, %r759, 60416;
	setp.ne.s32 	%p109, %r760, 0;
	@%p109 bra 	$L__BB0_162;
	mov.b32 	%r761, 1;
	shl.b32 	%r762, %r761, %r10;
	and.b32  	%r763, %r762, 24;
	setp.ne.s32 	%p110, %r763, 0;
	@%p110 bra 	$L__BB0_166;
	bra.uni 	$L__BB0_160;
$L__BB0_166:
	mov.f32 	%f9629, 0f3F800000;
	bra.uni 	$L__BB0_169;
$L__BB0_167:
	mov.f32 	%f9629, 0f40400000;
	bra.uni 	$L__BB0_169;
$L__BB0_168:
	mov.f32 	%f9629, 0f7FFFFFFF;
$L__BB0_169:
	cvt.rzi.s32.f32 	%r764, %f9629;
	add.s64 	%rd59, %rd58, %rd50;
	ld.global.u32 	%r11, [%rd59];
	cvt.rzi.s32.f32 	%r765, %f9628;
	cvt.rn.f32.s32 	%f55, %r765;
	cvt.rn.f32.s32 	%f56, %r764;
	mov.f32 	%f9630, 0f00000000;
	setp.gt.s32 	%p113, %r11, 7;
	@%p113 bra 	$L__BB0_182;
	setp.gt.s32 	%p126, %r11, 2;
	@%p126 bra 	$L__BB0_174;
	setp.lt.u32 	%p133, %r11, 3;
	@%p133 bra 	$L__BB0_205;
	setp.eq.s32 	%p134, %r11, -99;
	@%p134 bra 	$L__BB0_173;
	bra.uni 	$L__BB0_177;
$L__BB0_173:
	add.f32 	%f9630, %f55, 0f3F800000;
	bra.uni 	$L__BB0_205;
$L__BB0_174:
	setp.gt.s32 	%p127, %r11, 4;
	@%p127 bra 	$L__BB0_178;
	setp.eq.s32 	%p131, %r11, 3;
	mov.f32 	%f9630, %f55;
	@%p131 bra 	$L__BB0_205;
	setp.eq.s32 	%p132, %r11, 4;
	mov.f32 	%f9630, %f56;
	@%p132 bra 	$L__BB0_205;
$L__BB0_177:
	mov.f32 	%f9630, 0f7FFFFFFF;
	bra.uni 	$L__BB0_205;
$L__BB0_178:
	setp.eq.s32 	%p128, %r11, 5;
	@%p128 bra 	$L__BB0_198;
	setp.eq.s32 	%p129, %r11, 6;
	@%p129 bra 	$L__BB0_199;
	setp.eq.s32 	%p130, %r11, 7;
	@%p130 bra 	$L__BB0_181;
	bra.uni 	$L__BB0_177;
$L__BB0_181:
	add.f32 	%f1548, %f56, 0f3F800000;
	add.f32 	%f9630, %f1548, %f55;
	bra.uni 	$L__BB0_205;
$L__BB0_182:
	setp.gt.s32 	%p114, %r11, 11;
	@%p114 bra 	$L__BB0_190;
	setp.gt.s32 	%p121, %r11, 9;
	@%p121 bra 	$L__BB0_187;
	setp.eq.s32 	%p124, %r11, 8;
	@%p124 bra 	$L__BB0_200;
	setp.eq.s32 	%p125, %r11, 9;
	@%p125 bra 	$L__BB0_186;
	bra.uni 	$L__BB0_177;
$L__BB0_186:
	add.f32 	%f1546, %f55, 0f3F800000;
	add.f32 	%f9630, %f1546, %f56;
	bra.uni 	$L__BB0_205;
$L__BB0_187:
	setp.eq.s32 	%p122, %r11, 10;
	@%p122 bra 	$L__BB0_201;
	setp.eq.s32 	%p123, %r11, 11;
	@%p123 bra 	$L__BB0_189;
	bra.uni 	$L__BB0_177;
$L__BB0_189:
	add.f32 	%f9630, %f55, 0f3F800000;
	bra.uni 	$L__BB0_205;
$L__BB0_190:
	setp.gt.s32 	%p115, %r11, 13;
	@%p115 bra 	$L__BB0_194;
	setp.eq.s32 	%p119, %r11, 12;
	@%p119 bra 	$L__BB0_204;
	setp.eq.s32 	%p120, %r11, 13;
	@%p120 bra 	$L__BB0_193;
	bra.uni 	$L__BB0_177;
$L__BB0_193:
	add.f32 	%f9630, %f55, 0f3F800000;
	bra.uni 	$L__BB0_205;
$L__BB0_194:
	setp.eq.s32 	%p116, %r11, 14;
	@%p116 bra 	$L__BB0_202;
	setp.eq.s32 	%p117, %r11, 15;
	@%p117 bra 	$L__BB0_203;
	setp.eq.s32 	%p118, %r11, 16;
	@%p118 bra 	$L__BB0_197;
	bra.uni 	$L__BB0_177;
$L__BB0_197:
	add.f32 	%f1544, %f55, 0f3F800000;
	add.f32 	%f9630, %f1544, %f56;
	bra.uni 	$L__BB0_205;
$L__BB0_198:
	add.f32 	%f1550, %f55, 0f3F800000;
	add.f32 	%f9630, %f1550, %f56;
	bra.uni 	$L__BB0_205;
$L__BB0_199:
	add.f32 	%f1549, %f55, 0f3F800000;
	add.f32 	%f9630, %f1549, %f56;
	bra.uni 	$L__BB0_205;
$L__BB0_200:
	add.f32 	%f1547, %f55, 0f3F800000;
	add.f32 	%f9630, %f1547, %f56;
	bra.uni 	$L__BB0_205;
$L__BB0_201:
	add.f32 	%f9630, %f55, 0f3F800000;
	bra.uni 	$L__BB0_205;
$L__BB0_202:
	add.f32 	%f9630, %f55, 0f3F800000;
	bra.uni 	$L__BB0_205;
$L__BB0_203:
	add.f32 	%f9630, %f55, 0f3F800000;
	bra.uni 	$L__BB0_205;
$L__BB0_204:
	add.f32 	%f1545, %f55, 0f3F800000;
	add.f32 	%f9630, %f1545, %f56;
$L__BB0_205:
	add.s64 	%rd60, %rd59, %rd50;
	ld.global.u32 	%r12, [%rd60];
	mov.f32 	%f9631, 0f00000000;
	setp.gt.u32 	%p135, %r12, 16;
	@%p135 bra 	$L__BB0_206;
	bra.uni 	$L__BB0_209;
$L__BB0_206:
	setp.lt.u32 	%p139, %r12, 3;
	@%p139 bra 	$L__BB0_215;
	setp.eq.s32 	%p140, %r12, -99;
	@%p140 bra 	$L__BB0_208;
	bra.uni 	$L__BB0_214;
$L__BB0_208:
	mov.f32 	%f9631, 0f40000000;
	bra.uni 	$L__BB0_215;
$L__BB0_209:
	mov.b32 	%r767, 1;
	shl.b32 	%r768, %r767, %r12;
	and.b32  	%r769, %r768, 70624;
	setp.ne.s32 	%p136, %r769, 0;
	@%p136 bra 	$L__BB0_213;
	mov.b32 	%r770, 1;
	shl.b32 	%r771, %r770, %r12;
	and.b32  	%r772, %r771, 60416;
	setp.ne.s32 	%p137, %r772, 0;
	@%p137 bra 	$L__BB0_208;
	mov.b32 	%r773, 1;
	shl.b32 	%r774, %r773, %r12;
	and.b32  	%r775, %r774, 24;
	setp.ne.s32 	%p138, %r775, 0;
	@%p138 bra 	$L__BB0_212;
	bra.uni 	$L__BB0_206;
$L__BB0_212:
	mov.f32 	%f9631, 0f3F800000;
	bra.uni 	$L__BB0_215;
$L__BB0_213:
	mov.f32 	%f9631, 0f40400000;
	bra.uni 	$L__BB0_215;
$L__BB0_214:
	mov.f32 	%f9631, 0f7FFFFFFF;
$L__BB0_215:
	add.s64 	%rd61, %rd60, %rd50;
	ld.global.u32 	%r13, [%rd61];
	mov.f32 	%f9632, 0f00000000;
	setp.gt.u32 	%p141, %r13, 16;
	@%p141 bra 	$L__BB0_216;
	bra.uni 	$L__BB0_219;
$L__BB0_216:
	setp.lt.u32 	%p145, %r13, 3;
	@%p145 bra 	$L__BB0_225;
	setp.eq.s32 	%p146, %r13, -99;
	@%p146 bra 	$L__BB0_218;
	bra.uni 	$L__BB0_224;
$L__BB0_218:
	mov.f32 	%f9632, 0f40000000;
	bra.uni 	$L__BB0_225;
$L__BB0_219:
	mov.b32 	%r777, 1;
	shl.b32 	%r778, %r777, %r13;
	and.b32  	%r779, %r778, 70624;
	setp.ne.s32 	%p142, %r779, 0;
	@%p142 bra 	$L__BB0_223;
	mov.b32 	%r780, 1;
	shl.b32 	%r781, %r780, %r13;
	and.b32  	%r782, %r781, 60416;
	setp.ne.s32 	%p143, %r782, 0;
	@%p143 bra 	$L__BB0_218;
	mov.b32 	%r783, 1;
	shl.b32 	%r784, %r783, %r13;
	and.b32  	%r785, %r784, 24;
	setp.ne.s32 	%p144, %r785, 0;
	@%p144 bra 	$L__BB0_222;
	bra.uni 	$L__BB0_216;
$L__BB0_222:
	mov.f32 	%f9632, 0f3F800000;
	bra.uni 	$L__BB0_225;
$L__BB0_223:
	mov.f32 	%f9632, 0f40400000;
	bra.uni 	$L__BB0_225;
$L__BB0_224:
	mov.f32 	%f9632, 0f7FFFFFFF;
$L__BB0_225:
	cvt.rzi.s32.f32 	%r786, %f9632;
	add.s64 	%rd62, %rd61, %rd50;
	ld.global.u32 	%r14, [%rd62];
	cvt.rzi.s32.f32 	%r787, %f9631;
	cvt.rn.f32.s32 	%f73, %r787;
	cvt.rn.f32.s32 	%f74, %r786;
	mov.f32 	%f9633, 0f00000000;
	setp.gt.s32 	%p147, %r14, 7;
	@%p147 bra 	$L__BB0_238;
	setp.gt.s32 	%p160, %r14, 2;
	@%p160 bra 	$L__BB0_230;
	setp.lt.u32 	%p167, %r14, 3;
	@%p167 bra 	$L__BB0_261;
	setp.eq.s32 	%p168, %r14, -99;
	@%p168 bra 	$L__BB0_229;
	bra.uni 	$L__BB0_233;
$L__BB0_229:
	add.f32 	%f9633, %f73, 0f3F800000;
	bra.uni 	$L__BB0_261;
$L__BB0_230:
	setp.gt.s32 	%p161, %r14, 4;
	@%p161 bra 	$L__BB0_234;
	setp.eq.s32 	%p165, %r14, 3;
	mov.f32 	%f9633, %f73;
	@%p165 bra 	$L__BB0_261;
	setp.eq.s32 	%p166, %r14, 4;
	mov.f32 	%f9633, %f74;
	@%p166 bra 	$L__BB0_261;
$L__BB0_233:
	mov.f32 	%f9633, 0f7FFFFFFF;
	bra.uni 	$L__BB0_261;
$L__BB0_234:
	setp.eq.s32 	%p162, %r14, 5;
	@%p162 bra 	$L__BB0_254;
	setp.eq.s32 	%p163, %r14, 6;
	@%p163 bra 	$L__BB0_255;
	setp.eq.s32 	%p164, %r14, 7;
	@%p164 bra 	$L__BB0_237;
	bra.uni 	$L__BB0_233;
$L__BB0_237:
	add.f32 	%f1567, %f74, 0f3F800000;
	add.f32 	%f9633, %f1567, %f73;
	bra.uni 	$L__BB0_261;
$L__BB0_238:
	setp.gt.s32 	%p148, %r14, 11;
	@%p148 bra 	$L__BB0_246;
	setp.gt.s32 	%p155, %r14, 9;
	@%p155 bra 	$L__BB0_243;
	setp.eq.s32 	%p158, %r14, 8;
	@%p158 bra 	$L__BB0_256;
	setp.eq.s32 	%p159, %r14, 9;
	@%p159 bra 	$L__BB0_242;
	bra.uni 	$L__BB0_233;
$L__BB0_242:
	add.f32 	%f1565, %f73, 0f3F800000;
	add.f32 	%f9633, %f1565, %f74;
	bra.uni 	$L__BB0_261;
$L__BB0_243:
	setp.eq.s32 	%p156, %r14, 10;
	@%p156 bra 	$L__BB0_257;
	setp.eq.s32 	%p157, %r14, 11;
	@%p157 bra 	$L__BB0_245;
	bra.uni 	$L__BB0_233;
$L__BB0_245:
	add.f32 	%f9633, %f73, 0f3F800000;
	bra.uni 	$L__BB0_261;
$L__BB0_246:
	setp.gt.s32 	%p149, %r14, 13;
	@%p149 bra 	$L__BB0_250;
	setp.eq.s32 	%p153, %r14, 12;
	@%p153 bra 	$L__BB0_260;
	setp.eq.s32 	%p154, %r14, 13;
	@%p154 bra 	$L__BB0_249;
	bra.uni 	$L__BB0_233;
$L__BB0_249:
	add.f32 	%f9633, %f73, 0f3F800000;
	bra.uni 	$L__BB0_261;
$L__BB0_250:
	setp.eq.s32 	%p150, %r14, 14;
	@%p150 bra 	$L__BB0_258;
	setp.eq.s32 	%p151, %r14, 15;
	@%p151 bra 	$L__BB0_259;
	setp.eq.s32 	%p152, %r14, 16;
	@%p152 bra 	$L__BB0_253;
	bra.uni 	$L__BB0_233;
$L__BB0_253:
	add.f32 	%f1563, %f73, 0f3F800000;
	add.f32 	%f9633, %f1563, %f74;
	bra.uni 	$L__BB0_261;
$L__BB0_254:
	add.f32 	%f1569, %f73, 0f3F800000;
	add.f32 	%f9633, %f1569, %f74;
	bra.uni 	$L__BB0_261;
$L__BB0_255:
	add.f32 	%f1568, %f73, 0f3F800000;
	add.f32 	%f9633, %f1568, %f74;
	bra.uni 	$L__BB0_261;
$L__BB0_256:
	add.f32 	%f1566, %f73, 0f3F800000;
	add.f32 	%f9633, %f1566, %f74;
	bra.uni 	$L__BB0_261;
$L__BB0_257:
	add.f32 	%f9633, %f73, 0f3F800000;
	bra.uni 	$L__BB0_261;
$L__BB0_258:
	add.f32 	%f9633, %f73, 0f3F800000;
	bra.uni 	$L__BB0_261;
$L__BB0_259:
	add.f32 	%f9633, %f73, 0f3F800000;
	bra.uni 	$L__BB0_261;
$L__BB0_260:
	add.f32 	%f1564, %f73, 0f3F800000;
	add.f32 	%f9633, %f1564, %f74;
$L__BB0_261:
	cvt.rzi.s32.f32 	%r788, %f9633;
	add.s64 	%rd63, %rd62, %rd50;
	ld.global.u32 	%r15, [%rd63];
	cvt.rzi.s32.f32 	%r789, %f9630;
	cvt.rn.f32.s32 	%f89, %r789;
	cvt.rn.f32.s32 	%f90, %r788;
	mov.f32 	%f9634, 0f00000000;
	setp.gt.s32 	%p169, %r15, 7;
	@%p169 bra 	$L__BB0_274;
	setp.gt.s32 	%p182, %r15, 2;
	@%p182 bra 	$L__BB0_266;
	setp.lt.u32 	%p189, %r15, 3;
	@%p189 bra 	$L__BB0_297;
	setp.eq.s32 	%p190, %r15, -99;
	@%p190 bra 	$L__BB0_265;
	bra.uni 	$L__BB0_269;
$L__BB0_265:
	add.f32 	%f9634, %f89, 0f3F800000;
	bra.uni 	$L__BB0_297;
$L__BB0_266:
	setp.gt.s32 	%p183, %r15, 4;
	@%p183 bra 	$L__BB0_270;
	setp.eq.s32 	%p187, %r15, 3;
	mov.f32 	%f9634, %f89;
	@%p187 bra 	$L__BB0_297;
	setp.eq.s32 	%p188, %r15, 4;
	mov.f32 	%f9634, %f90;
	@%p188 bra 	$L__BB0_297;
$L__BB0_269:
	mov.f32 	%f9634, 0f7FFFFFFF;
	bra.uni 	$L__BB0_297;
$L__BB0_270:
	setp.eq.s32 	%p184, %r15, 5;
	@%p184 bra 	$L__BB0_290;
	setp.eq.s32 	%p185, %r15, 6;
	@%p185 bra 	$L__BB0_291;
	setp.eq.s32 	%p186, %r15, 7;
	@%p186 bra 	$L__BB0_273;
	bra.uni 	$L__BB0_269;
$L__BB0_273:
	add.f32 	%f1576, %f90, 0f3F800000;
	add.f32 	%f9634, %f1576, %f89;
	bra.uni 	$L__BB0_297;
$L__BB0_274:
	setp.gt.s32 	%p170, %r15, 11;
	@%p170 bra 	$L__BB0_282;
	setp.gt.s32 	%p177, %r15, 9;
	@%p177 bra 	$L__BB0_279;
	setp.eq.s32 	%p180, %r15, 8;
	@%p180 bra 	$L__BB0_292;
	setp.eq.s32 	%p181, %r15, 9;
	@%p181 bra 	$L__BB0_278;
	bra.uni 	$L__BB0_269;
$L__BB0_278:
	add.f32 	%f1574, %f89, 0f3F800000;
	add.f32 	%f9634, %f1574, %f90;
	bra.uni 	$L__BB0_297;
$L__BB0_279:
	setp.eq.s32 	%p178, %r15, 10;
	@%p178 bra 	$L__BB0_293;
	setp.eq.s32 	%p179, %r15, 11;
	@%p179 bra 	$L__BB0_281;
	bra.uni 	$L__BB0_269;
$L__BB0_281:
	add.f32 	%f9634, %f89, 0f3F800000;
	bra.uni 	$L__BB0_297;
$L__BB0_282:
	setp.gt.s32 	%p171, %r15, 13;
	@%p171 bra 	$L__BB0_286;
	setp.eq.s32 	%p175, %r15, 12;
	@%p175 bra 	$L__BB0_296;
	setp.eq.s32 	%p176, %r15, 13;
	@%p176 bra 	$L__BB0_285;
	bra.uni 	$L__BB0_269;
$L__BB0_285:
	add.f32 	%f9634, %f89, 0f3F800000;
	bra.uni 	$L__BB0_297;
$L__BB0_286:
	setp.eq.s32 	%p172, %r15, 14;
	@%p172 bra 	$L__BB0_294;
	setp.eq.s32 	%p173, %r15, 15;
	@%p173 bra 	$L__BB0_295;
	setp.eq.s32 	%p174, %r15, 16;
	@%p174 bra 	$L__BB0_289;
	bra.uni 	$L__BB0_269;
$L__BB0_289:
	add.f32 	%f1572, %f89, 0f3F800000;
	add.f32 	%f9634, %f1572, %f90;
	bra.uni 	$L__BB0_297;
$L__BB0_290:
	add.f32 	%f1578, %f89, 0f3F800000;
	add.f32 	%f9634, %f1578, %f90;
	bra.uni 	$L__BB0_297;
$L__BB0_291:
	add.f32 	%f1577, %f89, 0f3F800000;
	add.f32 	%f9634, %f1577, %f90;
	bra.uni 	$L__BB0_297;
$L__BB0_292:
	add.f32 	%f1575, %f89, 0f3F800000;
	add.f32 	%f9634, %f1575, %f90;
	bra.uni 	$L__BB0_297;
$L__BB0_293:
	add.f32 	%f9634, %f89, 0f3F800000;
	bra.uni 	$L__BB0_297;
$L__BB0_294:
	add.f32 	%f9634, %f89, 0f3F800000;
	bra.uni 	$L__BB0_297;
$L__BB0_295:
	add.f32 	%f9634, %f89, 0f3F800000;
	bra.uni 	$L__BB0_297;
$L__BB0_296:
	add.f32 	%f1573, %f89, 0f3F800000;
	add.f32 	%f9634, %f1573, %f90;
$L__BB0_297:
	cvt.rzi.s32.f32 	%r790, %f9634;
	add.s64 	%rd274, %rd63, %rd50;
	ld.global.u32 	%r16, [%rd274];
	cvt.rzi.s32.f32 	%r791, %f9627;
	cvt.rn.f32.s32 	%f105, %r791;
	cvt.rn.f32.s32 	%f106, %r790;
	mov.f32 	%f9635, 0f00000000;
	setp.gt.s32 	%p191, %r16, 7;
	@%p191 bra 	$L__BB0_310;
	setp.gt.s32 	%p204, %r16, 2;
	@%p204 bra 	$L__BB0_302;
	setp.lt.u32 	%p211, %r16, 3;
	@%p211 bra 	$L__BB0_333;
	setp.eq.s32 	%p212, %r16, -99;
	@%p212 bra 	$L__BB0_301;
	bra.uni 	$L__BB0_305;
$L__BB0_301:
	add.f32 	%f9635, %f105, 0f3F800000;
	bra.uni 	$L__BB0_333;
$L__BB0_302:
	setp.gt.s32 	%p205, %r16, 4;
	@%p205 bra 	$L__BB0_306;
	setp.eq.s32 	%p209, %r16, 3;
	mov.f32 	%f9635, %f105;
	@%p209 bra 	$L__BB0_333;
	setp.eq.s32 	%p210, %r16, 4;
	mov.f32 	%f9635, %f106;
	@%p210 bra 	$L__BB0_333;
$L__BB0_305:
	mov.f32 	%f9635, 0f7FFFFFFF;
	bra.uni 	$L__BB0_333;
$L__BB0_306:
	setp.eq.s32 	%p206, %r16, 5;
	@%p206 bra 	$L__BB0_326;
	setp.eq.s32 	%p207, %r16, 6;
	@%p207 bra 	$L__BB0_327;
	setp.eq.s32 	%p208, %r16, 7;
	@%p208 bra 	$L__BB0_309;
	bra.uni 	$L__BB0_305;
$L__BB0_309:
	add.f32 	%f1585, %f106, 0f3F800000;
	add.f32 	%f9635, %f1585, %f105;
	bra.uni 	$L__BB0_333;
$L__BB0_310:
	setp.gt.s32 	%p192, %r16, 11;
	@%p192 bra 	$L__BB0_318;
	setp.gt.s32 	%p199, %r16, 9;
	@%p199 bra 	$L__BB0_315;
	setp.eq.s32 	%p202, %r16, 8;
	@%p202 bra 	$L__BB0_328;
	setp.eq.s32 	%p203, %r16, 9;
	@%p203 bra 	$L__BB0_314;
	bra.uni 	$L__BB0_305;
$L__BB0_314:
	add.f32 	%f1583, %f105, 0f3F800000;
	add.f32 	%f9635, %f1583, %f106;
	bra.uni 	$L__BB0_333;
$L__BB0_315:
	setp.eq.s32 	%p200, %r16, 10;
	@%p200 bra 	$L__BB0_329;
	setp.eq.s32 	%p201, %r16, 11;
	@%p201 bra 	$L__BB0_317;
	bra.uni 	$L__BB0_305;
$L__BB0_317:
	add.f32 	%f9635, %f105, 0f3F800000;
	bra.uni 	$L__BB0_333;
$L__BB0_318:
	setp.gt.s32 	%p193, %r16, 13;
	@%p193 bra 	$L__BB0_322;
	setp.eq.s32 	%p197, %r16, 12;
	@%p197 bra 	$L__BB0_332;
	setp.eq.s32 	%p198, %r16, 13;
	@%p198 bra 	$L__BB0_321;
	bra.uni 	$L__BB0_305;
$L__BB0_321:
	add.f32 	%f9635, %f105, 0f3F800000;
	bra.uni 	$L__BB0_333;
$L__BB0_322:
	setp.eq.s32 	%p194, %r16, 14;
	@%p194 bra 	$L__BB0_330;
	setp.eq.s32 	%p195, %r16, 15;
	@%p195 bra 	$L__BB0_331;
	setp.eq.s32 	%p196, %r16, 16;
	@%p196 bra 	$L__BB0_325;
	bra.uni 	$L__BB0_305;
$L__BB0_325:
	add.f32 	%f1581, %f105, 0f3F800000;
	add.f32 	%f9635, %f1581, %f106;
	bra.uni 	$L__BB0_333;
$L__BB0_326:
	add.f32 	%f1587, %f105, 0f3F800000;
	add.f32 	%f9635, %f1587, %f106;
	bra.uni 	$L__BB0_333;
$L__BB0_327:
	add.f32 	%f1586, %f105, 0f3F800000;
	add.f32 	%f9635, %f1586, %f106;
	bra.uni 	$L__BB0_333;
$L__BB0_328:
	add.f32 	%f1584, %f105, 0f3F800000;
	add.f32 	%f9635, %f1584, %f106;
	bra.uni 	$L__BB0_333;
$L__BB0_329:
	add.f32 	%f9635, %f105, 0f3F800000;
	bra.uni 	$L__BB0_333;
$L__BB0_330:
	add.f32 	%f9635, %f105, 0f3F800000;
	bra.uni 	$L__BB0_333;
$L__BB0_331:
	add.f32 	%f9635, %f105, 0f3F800000;
	bra.uni 	$L__BB0_333;
$L__BB0_332:
	add.f32 	%f1582, %f105, 0f3F800000;
	add.f32 	%f9635, %f1582, %f106;
$L__BB0_333:
	cvt.rzi.s32.f32 	%r793, %f9635;
	cvt.rn.f32.s32 	%f1589, %r793;
	mul.f32 	%f9770, %f1589, 0fC1200000;
	mov.b32 	%r3188, 0;
	ld.param.u32 	%r3168, [_Z16MH_simple_kerneliPiPfP5datumiiS0_S0_i_param_0];
$L__BB0_334:
	mad.lo.s32 	%r794, %r3188, %r3168, %r1;
	mul.wide.s32 	%rd275, %r794, 4;
	add.s64 	%rd276, %rd1, %rd275;
	ld.global.f32 	%f1590, [%rd276];
	mul.f32 	%f1591, %f1590, %f1590;
	div.rn.f32 	%f1592, %f1591, 0f41200000;
	add.f32 	%f1593, %f1592, 0f3F800000;
	setp.lt.f32 	%p213, %f1593, 0f00800000;
	mul.f32 	%f1594, %f1593, 0f4B000000;
	selp.f32 	%f1595, %f1594, %f1593, %p213;
	selp.f32 	%f1596, 0fC1B80000, 0f00000000, %p213;
	mov.b32 	%r795, %f1595;
	add.s32 	%r796, %r795, -1059760811;
	and.b32  	%r797, %r796, -8388608;
	sub.s32 	%r798, %r795, %r797;
	mov.b32 	%f1597, %r798;
	cvt.rn.f32.s32 	%f1598, %r797;
	fma.rn.f32 	%f1599, %f1598, 0f34000000, %f1596;
	add.f32 	%f1600, %f1597, 0fBF800000;
	fma.rn.f32 	%f1601, %f1600, 0fBE055027, 0f3E1039F6;
	fma.rn.f32 	%f1602, %f1601, %f1600, 0fBDF8CDCC;
	fma.rn.f32 	%f1603, %f1602, %f1600, 0f3E0F2955;
	fma.rn.f32 	%f1604, %f1603, %f1600, 0fBE2AD8B9;
	fma.rn.f32 	%f1605, %f1604, %f1600, 0f3E4CED0B;
	fma.rn.f32 	%f1606, %f1605, %f1600, 0fBE7FFF22;
	fma.rn.f32 	%f1607, %f1606, %f1600, 0f3EAAAA78;
	fma.rn.f32 	%f1608, %f1607, %f1600, 0fBF000000;
	mul.f32 	%f1609, %f1600, %f1608;
	fma.rn.f32 	%f1610, %f1609, %f1600, %f1600;
	fma.rn.f32 	%f1611, %f1599, 0f3F317218, %f1610;
	setp.gt.u32 	%p214, %r795, 2139095039;
	fma.rn.f32 	%f1612, %f1595, 0f7F800000, 0f7F800000;
	selp.f32 	%f1613, %f1612, %f1611, %p214;
	setp.eq.f32 	%p215, %f1595, 0f00000000;
	mov.f32 	%f1614, 0fC05CA0CF;
	sub.f32 	%f1615, %f1614, %f1613;
	selp.f32 	%f1616, 0f7F800000, %f1615, %p215;
	add.f32 	%f1617, %f9770, %f1616;
	add.s64 	%rd277, %rd276, %rd50;
	ld.global.f32 	%f1618, [%rd277];
	mul.f32 	%f1619, %f1618, %f1618;
	div.rn.f32 	%f1620, %f1619, 0f41200000;
	add.f32 	%f1621, %f1620, 0f3F800000;
	setp.lt.f32 	%p216, %f1621, 0f00800000;
	mul.f32 	%f1622, %f1621, 0f4B000000;
	selp.f32 	%f1623, %f1622, %f1621, %p216;
	selp.f32 	%f1624, 0fC1B80000, 0f00000000, %p216;
	mov.b32 	%r799, %f1623;
	add.s32 	%r800, %r799, -1059760811;
	and.b32  	%r801, %r800, -8388608;
	sub.s32 	%r802, %r799, %r801;
	mov.b32 	%f1625, %r802;
	cvt.rn.f32.s32 	%f1626, %r801;
	fma.rn.f32 	%f1627, %f1626, 0f34000000, %f1624;
	add.f32 	%f1628, %f1625, 0fBF800000;
	fma.rn.f32 	%f1629, %f1628, 0fBE055027, 0f3E1039F6;
	fma.rn.f32 	%f1630, %f1629, %f1628, 0fBDF8CDCC;
	fma.rn.f32 	%f1631, %f1630, %f1628, 0f3E0F2955;
	fma.rn.f32 	%f1632, %f1631, %f1628, 0fBE2AD8B9;
	fma.rn.f32 	%f1633, %f1632, %f1628, 0f3E4CED0B;
	fma.rn.f32 	%f1634, %f1633, %f1628, 0fBE7FFF22;
	fma.rn.f32 	%f1635, %f1634, %f1628, 0f3EAAAA78;
	fma.rn.f32 	%f1636, %f1635, %f1628, 0fBF000000;
	mul.f32 	%f1637, %f1628, %f1636;
	fma.rn.f32 	%f1638, %f1637, %f1628, %f1628;
	fma.rn.f32 	%f1639, %f1627, 0f3F317218, %f1638;
	setp.gt.u32 	%p217, %r799, 2139095039;
	fma.rn.f32 	%f1640, %f1623, 0f7F800000, 0f7F800000;
	selp.f32 	%f1641, %f1640, %f1639, %p217;
	setp.eq.f32 	%p218, %f1623, 0f00000000;
	sub.f32 	%f1642, %f1614, %f1641;
	selp.f32 	%f1643, 0f7F800000, %f1642, %p218;
	add.f32 	%f1644, %f1617, %f1643;
	add.s64 	%rd278, %rd277, %rd50;
	ld.global.f32 	%f1645, [%rd278];
	mul.f32 	%f1646, %f1645, %f1645;
	div.rn.f32 	%f1647, %f1646, 0f41200000;
	add.f32 	%f1648, %f1647, 0f3F800000;
	setp.lt.f32 	%p219, %f1648, 0f00800000;
	mul.f32 	%f1649, %f1648, 0f4B000000;
	selp.f32 	%f1650, %f1649, %f1648, %p219;
	selp.f32 	%f1651, 0fC1B80000, 0f00000000, %p219;
	mov.b32 	%r803, %f1650;
	add.s32 	%r804, %r803, -1059760811;
	and.b32  	%r805, %r804, -8388608;
	sub.s32 	%r806, %r803, %r805;
	mov.b32 	%f1652, %r806;
	cvt.rn.f32.s32 	%f1653, %r805;
	fma.rn.f32 	%f1654, %f1653, 0f34000000, %f1651;
	add.f32 	%f1655, %f1652, 0fBF800000;
	fma.rn.f32 	%f1656, %f1655, 0fBE055027, 0f3E1039F6;
	fma.rn.f32 	%f1657, %f1656, %f1655, 0fBDF8CDCC;
	fma.rn.f32 	%f1658, %f1657, %f1655, 0f3E0F2955;
	fma.rn.f32 	%f1659, %f1658, %f1655, 0fBE2AD8B9;
	fma.rn.f32 	%f1660, %f1659, %f1655, 0f3E4CED0B;
	fma.rn.f32 	%f1661, %f1660, %f1655, 0fBE7FFF22;
	fma.rn.f32 	%f1662, %f1661, %f1655, 0f3EAAAA78;
	fma.rn.f32 	%f1663, %f1662, %f1655, 0fBF000000;
	mul.f32 	%f1664, %f1655, %f1663;
	fma.rn.f32 	%f1665, %f1664, %f1655, %f1655;
	fma.rn.f32 	%f1666, %f1654, 0f3F317218, %f1665;
	setp.gt.u32 	%p220, %r803, 2139095039;
	fma.rn.f32 	%f1667, %f1650, 0f7F800000, 0f7F800000;
	selp.f32 	%f1668, %f1667, %f1666, %p220;
	setp.eq.f32 	%p221, %f1650, 0f00000000;
	sub.f32 	%f1669, %f1614, %f1668;
	selp.f32 	%f1670, 0f7F800000, %f1669, %p221;
	add.f32 	%f1671, %f1644, %f1670;
	add.s64 	%rd279, %rd278, %rd50;
	ld.global.f32 	%f1672, [%rd279];
	mul.f32 	%f1673, %f1672, %f1672;
	div.rn.f32 	%f1674, %f1673, 0f41200000;
	add.f32 	%f1675, %f1674, 0f3F800000;
	setp.lt.f32 	%p222, %f1675, 0f00800000;
	mul.f32 	%f1676, %f1675, 0f4B000000;
	selp.f32 	%f1677, %f1676, %f1675, %p222;
	selp.f32 	%f1678, 0fC1B80000, 0f00000000, %p222;
	mov.b32 	%r807, %f1677;
	add.s32 	%r808, %r807, -1059760811;
	and.b32  	%r809, %r808, -8388608;
	sub.s32 	%r810, %r807, %r809;
	mov.b32 	%f1679, %r810;
	cvt.rn.f32.s32 	%f1680, %r809;
	fma.rn.f32 	%f1681, %f1680, 0f34000000, %f1678;
	add.f32 	%f1682, %f1679, 0fBF800000;
	fma.rn.f32 	%f1683, %f1682, 0fBE055027, 0f3E1039F6;
	fma.rn.f32 	%f1684, %f1683, %f1682, 0fBDF8CDCC;
	fma.rn.f32 	%f1685, %f1684, %f1682, 0f3E0F2955;
	fma.rn.f32 	%f1686, %f1685, %f1682, 0fBE2AD8B9;
	fma.rn.f32 	%f1687, %f1686, %f1682, 0f3E4CED0B;
	fma.rn.f32 	%f1688, %f1687, %f1682, 0fBE7FFF22;
	fma.rn.f32 	%f1689, %f1688, %f1682, 0f3EAAAA78;
	fma.rn.f32 	%f1690, %f1689, %f1682, 0fBF000000;
	mul.f32 	%f1691, %f1682, %f1690;
	fma.rn.f32 	%f1692, %f1691, %f1682, %f1682;
	fma.rn.f32 	%f1693, %f1681, 0f3F317218, %f1692;
	setp.gt.u32 	%p223, %r807, 2139095039;
	fma.rn.f32 	%f1694, %f1677, 0f7F800000, 0f7F800000;
	selp.f32 	%f1695, %f1694, %f1693, %p223;
	setp.eq.f32 	%p224, %f1677, 0f00000000;
	sub.f32 	%f1696, %f1614, %f1695;
	selp.f32 	%f1697, 0f7F800000, %f1696, %p224;
	add.f32 	%f9770, %f1671, %f1697;
	add.s32 	%r3188, %r3188, 4;
	setp.eq.s32 	%p225, %r3188, 16;
	@%p225 bra 	$L__BB0_335;
	bra.uni 	$L__BB0_334;
$L__BB0_335:
	ld.param.u32 	%r3179, [_Z16MH_simple_kerneliPiPfP5datumiiS0_S0_i_param_4];
	setp.lt.s32 	%p226, %r3179, 1;
	mov.f32 	%f9771, 0f00000000;
	@%p226 bra 	$L__BB0_1060;
	ld.param.u64 	%rd917, [_Z16MH_simple_kerneliPiPfP5datumiiS0_S0_i_param_2];
	ld.param.u32 	%r3169, [_Z16MH_simple_kerneliPiPfP5datumiiS0_S0_i_param_0];
	cvta.to.global.u64 	%rd280, %rd917;
	mov.u32 	%r812, %ctaid.x;
	mov.u32 	%r813, %ntid.x;
	mov.u32 	%r814, %tid.x;
	mad.lo.s32 	%r815, %r812, %r813, %r814;
	mul.wide.s32 	%rd281, %r815, 4;
	add.s64 	%rd282, %rd280, %rd281;
	ld.global.f32 	%f122, [%rd282];
	mul.wide.s32 	%rd283, %r3169, 4;
	add.s64 	%rd284, %rd282, %rd283;
	ld.global.f32 	%f123, [%rd284];
	div.rn.f32 	%f124, %f122, %f123;
	abs.f32 	%f1700, %f124;
	setp.gt.f32 	%p227, %f1700, 0f3F800000;
	rcp.approx.ftz.f32 	%f1701, %f1700;
	selp.f32 	%f1702, %f1701, %f1700, %p227;
	mul.f32 	%f1703, %f1702, %f1702;
	fma.rn.f32 	%f1704, %f1703, 0f3B2090AA, 0fBC6BE14F;
	fma.rn.f32 	%f1705, %f1704, %f1703, 0f3D23397E;
	fma.rn.f32 	%f1706, %f1705, %f1703, 0fBD948A7A;
	fma.rn.f32 	%f1707, %f1706, %f1703, 0f3DD76B21;
	fma.rn.f32 	%f1708, %f1707, %f1703, 0fBE111E88;
	fma.rn.f32 	%f1709, %f1708, %f1703, 0f3E4CAF60;
	fma.rn.f32 	%f1710, %f1709, %f1703, 0fBEAAAA27;
	mul.f32 	%f1711, %f1703, %f1710;
	fma.rn.f32 	%f1712, %f1711, %f1702, %f1702;
	neg.f32 	%f1713, %f1712;
	fma.rn.f32 	%f1714, 0f3F6EE581, 0f3FD774EB, %f1713;
	selp.f32 	%f1715, %f1714, %f1712, %p227;
	setp.num.f32 	%p228, %f1700, %f1700;
	copysign.f32 	%f1716, %f124, %f1715;
	selp.f32 	%f125, %f1716, %f1715, %p228;
	abs.f32 	%f1717, %f122;
	fma.rn.f32 	%f126, %f1717, 0fBF000000, 0f3F000000;
	mul.f32 	%f1719, %f122, 0f3F22F983;
	cvt.rni.s32.f32 	%r816, %f1719;
	cvt.rn.f32.s32 	%f1720, %r816;
	fma.rn.f32 	%f1721, %f1720, 0fBFC90FDA, %f122;
	fma.rn.f32 	%f1722, %f1720, 0fB3A22168, %f1721;
	fma.rn.f32 	%f1723, %f1720, 0fA7C234C5, %f1722;
	setp.ltu.f32 	%p229, %f1717, 0f47CE4780;
	setp.eq.f32 	%p230, %f1717, 0f7F800000;
	mov.f32 	%f9637, 0f00000000;
	mul.rn.f32 	%f1724, %f122, %f9637;
	mul.f32 	%f1725, %f123, 0f3F000000;
	cvt.rzi.f32.f32 	%f1726, %f1725;
	add.f32 	%f1727, %f1726, %f1726;
	sub.f32 	%f1728, %f123, %f1727;
	abs.f32 	%f1729, %f1728;
	setp.neu.f32 	%p231, %f1729, 0f3F800000;
	setp.lt.f32 	%p232, %f1717, 0f00800000;
	mul.f32 	%f1730, %f1717, 0f4B800000;
	selp.f32 	%f1731, %f1730, %f1717, %p232;
	selp.f32 	%f1732, 0fC1C00000, 0f00000000, %p232;
	mov.b32 	%r817, %f1731;
	add.s32 	%r818, %r817, -1060439283;
	and.b32  	%r819, %r818, -8388608;
	sub.s32 	%r820, %r817, %r819;
	mov.b32 	%f1733, %r820;
	cvt.rn.f32.s32 	%f1734, %r819;
	fma.rn.f32 	%f1735, %f1734, 0f34000000, %f1732;
	add.f32 	%f1736, %f1733, 0fBF800000;
	add.f32 	%f1737, %f1733, 0f3F800000;
	rcp.approx.ftz.f32 	%f1738, %f1737;
	add.f32 	%f1739, %f1736, %f1736;
	mul.f32 	%f1740, %f1739, %f1738;
	mul.f32 	%f1741, %f1740, %f1740;
	sub.f32 	%f1742, %f1736, %f1740;
	add.f32 	%f1743, %f1742, %f1742;
	neg.f32 	%f1744, %f1740;
	fma.rn.f32 	%f1745, %f1744, %f1736, %f1743;
	mul.rn.f32 	%f1746, %f1738, %f1745;
	fma.rn.f32 	%f1747, %f1741, 0f3A2C32E4, 0f3B52E7DB;
	fma.rn.f32 	%f1748, %f1747, %f1741, 0f3C93BB73;
	fma.rn.f32 	%f1749, %f1748, %f1741, 0f3DF6384F;
	mul.rn.f32 	%f1750, %f1749, %f1741;
	fma.rn.f32 	%f1751, %f1740, 0f3FB8AA3B, %f1735;
	sub.f32 	%f1752, %f1735, %f1751;
	fma.rn.f32 	%f1753, %f1740, 0f3FB8AA3B, %f1752;
	fma.rn.f32 	%f1754, %f1746, 0f3FB8AA3B, %f1753;
	fma.rn.f32 	%f1755, %f1740, 0f32A55E34, %f1754;
	mul.f32 	%f1756, %f1750, 0f40400000;
	fma.rn.f32 	%f1757, %f1756, %f1746, %f1755;
	fma.rn.f32 	%f1758, %f1750, %f1740, %f1757;
	add.rn.f32 	%f1759, %f1751, %f1758;
	neg.f32 	%f1760, %f1751;
	add.rn.f32 	%f1761, %f1759, %f1760;
	neg.f32 	%f1762, %f1761;
	add.rn.f32 	%f1763, %f1758, %f1762;
	mul.rn.f32 	%f1764, %f1759, %f123;
	neg.f32 	%f1765, %f1764;
	fma.rn.f32 	%f1766, %f1759, %f123, %f1765;
	fma.rn.f32 	%f1767, %f1763, %f123, %f1766;
	cvt.rni.f32.f32 	%f1768, %f1764;
	sub.f32 	%f1769, %f1764, %f1768;
	add.f32 	%f1770, %f1769, %f1767;
	fma.rn.f32 	%f1771, %f1770, 0f391FCB8E, 0f3AAF85ED;
	fma.rn.f32 	%f1772, %f1771, %f1770, 0f3C1D9856;
	fma.rn.f32 	%f1773, %f1772, %f1770, 0f3D6357BB;
	fma.rn.f32 	%f1774, %f1773, %f1770, 0f3E75FDEC;
	fma.rn.f32 	%f1775, %f1774, %f1770, 0f3F317218;
	fma.rn.f32 	%f1776, %f1775, %f1770, 0f3F800000;
	cvt.rzi.s32.f32 	%r821, %f1768;
	setp.gt.f32 	%p233, %f1768, 0f00000000;
	selp.b32 	%r822, 0, -2097152000, %p233;
	add.s32 	%r823, %r822, 2130706432;
	mov.b32 	%f1777, %r823;
	mul.f32 	%f1778, %f1776, %f1777;
	shl.b32 	%r824, %r821, 23;
	sub.s32 	%r825, %r824, %r822;
	mov.b32 	%f1779, %r825;
	mul.f32 	%f1780, %f1778, %f1779;
	abs.f32 	%f1781, %f1764;
	setp.gt.f32 	%p234, %f1781, 0f43180000;
	setp.lt.f32 	%p235, %f1764, 0f00000000;
	selp.f32 	%f1782, 0f00000000, 0f7F800000, %p235;
	selp.f32 	%f1783, %f1782, %f1780, %p234;
	abs.f32 	%f1784, %f123;
	setp.eq.f32 	%p236, %f122, 0f00000000;
	setp.eq.f32 	%p237, %f122, 0fBF800000;
	setp.eq.f32 	%p238, %f1784, 0f7F800000;
	setp.geu.f32 	%p239, %f122, 0f00000000;
	neg.f32 	%f1786, %f1783;
	selp.f32 	%f1787, %f1783, %f1786, %p231;
	cvt.rmi.f32.f32 	%f1788, %f123;
	setp.neu.f32 	%p240, %f123, %f1788;
	selp.f32 	%f1789, 0f7FFFFFFF, %f1787, %p240;
	add.f32 	%f1790, %f122, %f122;
	mov.b32 	%r826, %f1790;
	setp.lt.f32 	%p241, %f123, 0f00000000;
	xor.b32  	%r827, %r826, 2139095040;
	selp.b32 	%r828, %r827, %r826, %p241;
	and.b32  	%r829, %r828, 2147483647;
	selp.b32 	%r830, %r829, %r828, %p231;
	mov.b32 	%f1791, %r830;
	fma.rn.f32 	%f1792, %f122, 0f3BBB989D, 0f3F000000;
	cvt.sat.f32.f32 	%f1793, %f1792;
	mov.f32 	%f1794, 0f4B400001;
	mov.f32 	%f1795, 0f437C0000;
	fma.rm.f32 	%f1796, %f1793, %f1795, %f1794;
	add.f32 	%f1797, %f1796, 0fCB40007F;
	neg.f32 	%f1798, %f1797;
	fma.rn.f32 	%f1799, %f122, 0f3FB8AA3B, %f1798;
	fma.rn.f32 	%f127, %f122, 0f32A57060, %f1799;
	mov.b32 	%r831, %f1796;
	shl.b32 	%r832, %r831, 23;
	mov.b32 	%f128, %r832;
	setp.lt.f32 	%p242, %f122, 0f00800000;
	mul.f32 	%f1800, %f122, 0f4B000000;
	selp.f32 	%f1801, %f1800, %f122, %p242;
	selp.f32 	%f1802, 0fC1B80000, 0f00000000, %p242;
	mov.b32 	%r833, %f1801;
	add.s32 	%r834, %r833, -1059760811;
	and.b32  	%r835, %r834, -8388608;
	sub.s32 	%r836, %r833, %r835;
	mov.b32 	%f1803, %r836;
	cvt.rn.f32.s32 	%f1804, %r835;
	fma.rn.f32 	%f1805, %f1804, 0f34000000, %f1802;
	add.f32 	%f1806, %f1803, 0fBF800000;
	fma.rn.f32 	%f1807, %f1806, 0fBE055027, 0f3E1039F6;
	fma.rn.f32 	%f1808, %f1807, %f1806, 0fBDF8CDCC;
	fma.rn.f32 	%f1809, %f1808, %f1806, 0f3E0F2955;
	fma.rn.f32 	%f1810, %f1809, %f1806, 0fBE2AD8B9;
	fma.rn.f32 	%f1811, %f1810, %f1806, 0f3E4CED0B;
	fma.rn.f32 	%f1812, %f1811, %f1806, 0fBE7FFF22;
	fma.rn.f32 	%f1813, %f1812, %f1806, 0f3EAAAA78;
	fma.rn.f32 	%f1814, %f1813, %f1806, 0fBF000000;
	mul.f32 	%f1815, %f1806, %f1814;
	fma.rn.f32 	%f1816, %f1815, %f1806, %f1806;
	fma.rn.f32 	%f1817, %f1805, 0f3F317218, %f1816;
	setp.gt.u32 	%p243, %r833, 2139095039;
	fma.rn.f32 	%f1818, %f1801, 0f7F800000, 0f7F800000;
	selp.f32 	%f1819, %f1818, %f1817, %p243;
	setp.eq.f32 	%p244, %f1801, 0f00000000;
	selp.f32 	%f129, 0fFF800000, %f1819, %p244;
	div.rn.f32 	%f130, %f123, %f122;
	add.s64 	%rd285, %rd284, %rd283;
	ld.global.f32 	%f131, [%rd285];
	add.s64 	%rd286, %rd285, %rd283;
	ld.global.f32 	%f132, [%rd286];
	div.rn.f32 	%f133, %f131, %f132;
	abs.f32 	%f1820, %f133;
	setp.gt.f32 	%p245, %f1820, 0f3F800000;
	rcp.approx.ftz.f32 	%f1821, %f1820;
	selp.f32 	%f1822, %f1821, %f1820, %p245;
	mul.f32 	%f1823, %f1822, %f1822;
	fma.rn.f32 	%f1824, %f1823, 0f3B2090AA, 0fBC6BE14F;
	fma.rn.f32 	%f1825, %f1824, %f1823, 0f3D23397E;
	fma.rn.f32 	%f1826, %f1825, %f1823, 0fBD948A7A;
	fma.rn.f32 	%f1827, %f1826, %f1823, 0f3DD76B21;
	fma.rn.f32 	%f1828, %f1827, %f1823, 0fBE111E88;
	fma.rn.f32 	%f1829, %f1828, %f1823, 0f3E4CAF60;
	fma.rn.f32 	%f1830, %f1829, %f1823, 0fBEAAAA27;
	mul.f32 	%f1831, %f1823, %f1830;
	fma.rn.f32 	%f1832, %f1831, %f1822, %f1822;
	neg.f32 	%f1833, %f1832;
	fma.rn.f32 	%f1834, 0f3F6EE581, 0f3FD774EB, %f1833;
	selp.f32 	%f1835, %f1834, %f1832, %p245;
	setp.num.f32 	%p246, %f1820, %f1820;
	copysign.f32 	%f1836, %f133, %f1835;
	selp.f32 	%f134, %f1836, %f1835, %p246;
	abs.f32 	%f1837, %f131;
	fma.rn.f32 	%f135, %f1837, 0fBF000000, 0f3F000000;
	mul.f32 	%f1839, %f131, 0f3F22F983;
	cvt.rni.s32.f32 	%r837, %f1839;
	cvt.rn.f32.s32 	%f1840, %r837;
	fma.rn.f32 	%f1841, %f1840, 0fBFC90FDA, %f131;
	fma.rn.f32 	%f1842, %f1840, 0fB3A22168, %f1841;
	fma.rn.f32 	%f1843, %f1840, 0fA7C234C5, %f1842;
	setp.ltu.f32 	%p247, %f1837, 0f47CE4780;
	setp.eq.f32 	%p248, %f1837, 0f7F800000;
	mul.rn.f32 	%f1844, %f131, %f9637;
	mul.f32 	%f1845, %f132, 0f3F000000;
	cvt.rzi.f32.f32 	%f1846, %f1845;
	add.f32 	%f1847, %f1846, %f1846;
	sub.f32 	%f1848, %f132, %f1847;
	abs.f32 	%f1849, %f1848;
	setp.neu.f32 	%p249, %f1849, 0f3F800000;
	setp.lt.f32 	%p250, %f1837, 0f00800000;
	mul.f32 	%f1850, %f1837, 0f4B800000;
	selp.f32 	%f1851, %f1850, %f1837, %p250;
	selp.f32 	%f1852, 0fC1C00000, 0f00000000, %p250;
	mov.b32 	%r838, %f1851;
	add.s32 	%r839, %r838, -1060439283;
	and.b32  	%r840, %r839, -8388608;
	sub.s32 	%r841, %r838, %r840;
	mov.b32 	%f1853, %r841;
	cvt.rn.f32.s32 	%f1854, %r840;
	fma.rn.f32 	%f1855, %f1854, 0f34000000, %f1852;
	add.f32 	%f1856, %f1853, 0fBF800000;
	add.f32 	%f1857, %f1853, 0f3F800000;
	rcp.approx.ftz.f32 	%f1858, %f1857;
	add.f32 	%f1859, %f1856, %f1856;
	mul.f32 	%f1860, %f1859, %f1858;
	mul.f32 	%f1861, %f1860, %f1860;
	sub.f32 	%f1862, %f1856, %f1860;
	add.f32 	%f1863, %f1862, %f1862;
	neg.f32 	%f1864, %f1860;
	fma.rn.f32 	%f1865, %f1864, %f1856, %f1863;
	mul.rn.f32 	%f1866, %f1858, %f1865;
	fma.rn.f32 	%f1867, %f1861, 0f3A2C32E4, 0f3B52E7DB;
	fma.rn.f32 	%f1868, %f1867, %f1861, 0f3C93BB73;
	fma.rn.f32 	%f1869, %f1868, %f1861, 0f3DF6384F;
	mul.rn.f32 	%f1870, %f1869, %f1861;
	fma.rn.f32 	%f1871, %f1860, 0f3FB8AA3B, %f1855;
	sub.f32 	%f1872, %f1855, %f1871;
	fma.rn.f32 	%f1873, %f1860, 0f3FB8AA3B, %f1872;
	fma.rn.f32 	%f1874, %f1866, 0f3FB8AA3B, %f1873;
	fma.rn.f32 	%f1875, %f1860, 0f32A55E34, %f1874;
	mul.f32 	%f1876, %f1870, 0f40400000;
	fma.rn.f32 	%f1877, %f1876, %f1866, %f1875;
	fma.rn.f32 	%f1878, %f1870, %f1860, %f1877;
	add.rn.f32 	%f1879, %f1871, %f1878;
	neg.f32 	%f1880, %f1871;
	add.rn.f32 	%f1881, %f1879, %f1880;
	neg.f32 	%f1882, %f1881;
	add.rn.f32 	%f1883, %f1878, %f1882;
	mul.rn.f32 	%f1884, %f1879, %f132;
	neg.f32 	%f1885, %f1884;
	fma.rn.f32 	%f1886, %f1879, %f132, %f1885;
	fma.rn.f32 	%f1887, %f1883, %f132, %f1886;
	cvt.rni.f32.f32 	%f1888, %f1884;
	sub.f32 	%f1889, %f1884, %f1888;
	add.f32 	%f1890, %f1889, %f1887;
	fma.rn.f32 	%f1891, %f1890, 0f391FCB8E, 0f3AAF85ED;
	fma.rn.f32 	%f1892, %f1891, %f1890, 0f3C1D9856;
	fma.rn.f32 	%f1893, %f1892, %f1890, 0f3D6357BB;
	fma.rn.f32 	%f1894, %f1893, %f1890, 0f3E75FDEC;
	fma.rn.f32 	%f1895, %f1894, %f1890, 0f3F317218;
	fma.rn.f32 	%f1896, %f1895, %f1890, 0f3F800000;
	cvt.rzi.s32.f32 	%r842, %f1888;
	setp.gt.f32 	%p251, %f1888, 0f00000000;
	selp.b32 	%r843, 0, -2097152000, %p251;
	add.s32 	%r844, %r843, 2130706432;
	mov.b32 	%f1897, %r844;
	mul.f32 	%f1898, %f1896, %f1897;
	shl.b32 	%r845, %r842, 23;
	sub.s32 	%r846, %r845, %r843;
	mov.b32 	%f1899, %r846;
	mul.f32 	%f1900, %f1898, %f1899;
	abs.f32 	%f1901, %f1884;
	setp.gt.f32 	%p252, %f1901, 0f43180000;
	setp.lt.f32 	%p253, %f1884, 0f00000000;
	selp.f32 	%f1902, 0f00000000, 0f7F800000, %p253;
	selp.f32 	%f1903, %f1902, %f1900, %p252;
	abs.f32 	%f1904, %f132;
	setp.eq.f32 	%p254, %f131, 0f00000000;
	setp.eq.f32 	%p255, %f131, 0fBF800000;
	setp.eq.f32 	%p256, %f1904, 0f7F800000;
	setp.geu.f32 	%p257, %f131, 0f00000000;
	neg.f32 	%f1906, %f1903;
	selp.f32 	%f1907, %f1903, %f1906, %p249;
	cvt.rmi.f32.f32 	%f1908, %f132;
	setp.neu.f32 	%p258, %f132, %f1908;
	selp.f32 	%f1909, 0f7FFFFFFF, %f1907, %p258;
	add.f32 	%f1910, %f131, %f131;
	mov.b32 	%r847, %f1910;
	setp.lt.f32 	%p259, %f132, 0f00000000;
	xor.b32  	%r848, %r847, 2139095040;
	selp.b32 	%r849, %r848, %r847, %p259;
	and.b32  	%r850, %r849, 2147483647;
	selp.b32 	%r851, %r850, %r849, %p249;
	mov.b32 	%f1911, %r851;
	fma.rn.f32 	%f1912, %f131, 0f3BBB989D, 0f3F000000;
	cvt.sat.f32.f32 	%f1913, %f1912;
	fma.rm.f32 	%f1914, %f1913, %f1795, %f1794;
	add.f32 	%f1915, %f1914, 0fCB40007F;
	neg.f32 	%f1916, %f1915;
	fma.rn.f32 	%f1917, %f131, 0f3FB8AA3B, %f1916;
	fma.rn.f32 	%f136, %f131, 0f32A57060, %f1917;
	mov.b32 	%r852, %f1914;
	shl.b32 	%r853, %r852, 23;
	mov.b32 	%f137, %r853;
	setp.lt.f32 	%p260, %f131, 0f00800000;
	mul.f32 	%f1918, %f131, 0f4B000000;
	selp.f32 	%f1919, %f1918, %f131, %p260;
	selp.f32 	%f1920, 0fC1B80000, 0f00000000, %p260;
	mov.b32 	%r854, %f1919;
	add.s32 	%r855, %r854, -1059760811;
	and.b32  	%r856, %r855, -8388608;
	sub.s32 	%r857, %r854, %r856;
	mov.b32 	%f1921, %r857;
	cvt.rn.f32.s32 	%f1922, %r856;
	fma.rn.f32 	%f1923, %f1922, 0f34000000, %f1920;
	add.f32 	%f1924, %f1921, 0fBF800000;
	fma.rn.f32 	%f1925, %f1924, 0fBE055027, 0f3E1039F6;
	fma.rn.f32 	%f1926, %f1925, %f1924, 0fBDF8CDCC;
	fma.rn.f32 	%f1927, %f1926, %f1924, 0f3E0F2955;
	fma.rn.f32 	%f1928, %f1927, %f1924, 0fBE2AD8B9;
	fma.rn.f32 	%f1929, %f1928, %f1924, 0f3E4CED0B;
	fma.rn.f32 	%f1930, %f1929, %f1924, 0fBE7FFF22;
	fma.rn.f32 	%f1931, %f1930, %f1924, 0f3EAAAA78;
	fma.rn.f32 	%f1932, %f1931, %f1924, 0fBF000000;
	mul.f32 	%f1933, %f1924, %f1932;
	fma.rn.f32 	%f1934, %f1933, %f1924, %f1924;
	fma.rn.f32 	%f1935, %f1923, 0f3F317218, %f1934;
	setp.gt.u32 	%p261, %r854, 2139095039;
	fma.rn.f32 	%f1936, %f1919, 0f7F800000, 0f7F800000;
	selp.f32 	%f1937, %f1936, %f1935, %p261;
	setp.eq.f32 	%p262, %f1919, 0f00000000;
	selp.f32 	%f138, 0fFF800000, %f1937, %p262;
	div.rn.f32 	%f139, %f132, %f131;
	add.s64 	%rd287, %rd286, %rd283;
	ld.global.f32 	%f140, [%rd287];
	add.s64 	%rd288, %rd287, %rd283;
	ld.global.f32 	%f1938, [%rd288];
	div.rn.f32 	%f142, %f140, %f1938;
	abs.f32 	%f1939, %f142;
	setp.gt.f32 	%p263, %f1939, 0f3F800000;
	rcp.approx.ftz.f32 	%f1940, %f1939;
	selp.f32 	%f1941, %f1940, %f1939, %p263;
	mul.f32 	%f1942, %f1941, %f1941;
	fma.rn.f32 	%f1943, %f1942, 0f3B2090AA, 0fBC6BE14F;
	fma.rn.f32 	%f1944, %f1943, %f1942, 0f3D23397E;
	fma.rn.f32 	%f1945, %f1944, %f1942, 0fBD948A7A;
	fma.rn.f32 	%f1946, %f1945, %f1942, 0f3DD76B21;
	fma.rn.f32 	%f1947, %f1946, %f1942, 0fBE111E88;
	fma.rn.f32 	%f1948, %f1947, %f1942, 0f3E4CAF60;
	fma.rn.f32 	%f1949, %f1948, %f1942, 0fBEAAAA27;
	mul.f32 	%f1950, %f1942, %f1949;
	fma.rn.f32 	%f1951, %f1950, %f1941, %f1941;
	neg.f32 	%f1952, %f1951;
	fma.rn.f32 	%f1953, 0f3F6EE581, 0f3FD774EB, %f1952;
	selp.f32 	%f1954, %f1953, %f1951, %p263;
	setp.num.f32 	%p264, %f1939, %f1939;
	copysign.f32 	%f1955, %f142, %f1954;
	selp.f32 	%f143, %f1955, %f1954, %p264;
	abs.f32 	%f1956, %f140;
	fma.rn.f32 	%f144, %f1956, 0fBF000000, 0f3F000000;
	mul.f32 	%f1958, %f140, 0f3F22F983;
	cvt.rni.s32.f32 	%r858, %f1958;
	cvt.rn.f32.s32 	%f1959, %r858;
	fma.rn.f32 	%f1960, %f1959, 0fBFC90FDA, %f140;
	fma.rn.f32 	%f1961, %f1959, 0fB3A22168, %f1960;
	fma.rn.f32 	%f1962, %f1959, 0fA7C234C5, %f1961;
	setp.ltu.f32 	%p265, %f1956, 0f47CE4780;
	setp.eq.f32 	%p266, %f1956, 0f7F800000;
	mov.b32 	%r859, %f140;
	shr.u32 	%r860, %r859, 23;
	and.b32  	%r861, %r860, 224;
	add.s32 	%r862, %r861, -128;
	shr.u32 	%r863, %r862, 5;
	mul.wide.u32 	%rd289, %r863, 4;
	sub.s64 	%rd64, %rd45, %rd289;
	mul.rn.f32 	%f1963, %f140, %f9637;
	mul.f32 	%f1964, %f1938, 0f3F000000;
	cvt.rzi.f32.f32 	%f1965, %f1964;
	add.f32 	%f1966, %f1965, %f1965;
	sub.f32 	%f1967, %f1938, %f1966;
	abs.f32 	%f1968, %f1967;
	setp.neu.f32 	%p267, %f1968, 0f3F800000;
	setp.lt.f32 	%p268, %f1956, 0f00800000;
	mul.f32 	%f1969, %f1956, 0f4B800000;
	selp.f32 	%f1970, %f1969, %f1956, %p268;
	selp.f32 	%f1971, 0fC1C00000, 0f00000000, %p268;
	mov.b32 	%r864, %f1970;
	add.s32 	%r865, %r864, -1060439283;
	and.b32  	%r866, %r865, -8388608;
	sub.s32 	%r867, %r864, %r866;
	mov.b32 	%f1972, %r867;
	cvt.rn.f32.s32 	%f1973, %r866;
	fma.rn.f32 	%f1974, %f1973, 0f34000000, %f1971;
	add.f32 	%f1975, %f1972, 0fBF800000;
	add.f32 	%f1976, %f1972, 0f3F800000;
	rcp.approx.ftz.f32 	%f1977, %f1976;
	add.f32 	%f1978, %f1975, %f1975;
	mul.f32 	%f1979, %f1978, %f1977;
	mul.f32 	%f1980, %f1979, %f1979;
	sub.f32 	%f1981, %f1975, %f1979;
	add.f32 	%f1982, %f1981, %f1981;
	neg.f32 	%f1983, %f1979;
	fma.rn.f32 	%f1984, %f1983, %f1975, %f1982;
	mul.rn.f32 	%f1985, %f1977, %f1984;
	fma.rn.f32 	%f1986, %f1980, 0f3A2C32E4, 0f3B52E7DB;
	fma.rn.f32 	%f1987, %f1986, %f1980, 0f3C93BB73;
	fma.rn.f32 	%f1988, %f1987, %f1980, 0f3DF6384F;
	mul.rn.f32 	%f1989, %f1988, %f1980;
	fma.rn.f32 	%f1990, %f1979, 0f3FB8AA3B, %f1974;
	sub.f32 	%f1991, %f1974, %f1990;
	fma.rn.f32 	%f1992, %f1979, 0f3FB8AA3B, %f1991;
	fma.rn.f32 	%f1993, %f1985, 0f3FB8AA3B, %f1992;
	fma.rn.f32 	%f1994, %f1979, 0f32A55E34, %f1993;
	mul.f32 	%f1995, %f1989, 0f40400000;
	fma.rn.f32 	%f1996, %f1995, %f1985, %f1994;
	fma.rn.f32 	%f1997, %f1989, %f1979, %f1996;
	add.rn.f32 	%f1998, %f1990, %f1997;
	neg.f32 	%f1999, %f1990;
	add.rn.f32 	%f2000, %f1998, %f1999;
	neg.f32 	%f2001, %f2000;
	add.rn.f32 	%f2002, %f1997, %f2001;
	mul.rn.f32 	%f2003, %f1998, %f1938;
	neg.f32 	%f2004, %f2003;
	fma.rn.f32 	%f2005, %f1998, %f1938, %f2004;
	fma.rn.f32 	%f2006, %f2002, %f1938, %f2005;
	cvt.rni.f32.f32 	%f2007, %f2003;
	sub.f32 	%f2008, %f2003, %f2007;
	add.f32 	%f2009, %f2008, %f2006;
	fma.rn.f32 	%f2010, %f2009, 0f391FCB8E, 0f3AAF85ED;
	fma.rn.f32 	%f2011, %f2010, %f2009, 0f3C1D9856;
	fma.rn.f32 	%f2012, %f2011, %f2009, 0f3D6357BB;
	fma.rn.f32 	%f2013, %f2012, %f2009, 0f3E75FDEC;
	fma.rn.f32 	%f2014, %f2013, %f2009, 0f3F317218;
	fma.rn.f32 	%f2015, %f2014, %f2009, 0f3F800000;
	cvt.rzi.s32.f32 	%r868, %f2007;
	setp.gt.f32 	%p269, %f2007, 0f00000000;
	selp.b32 	%r869, 0, -2097152000, %p269;
	add.s32 	%r870, %r869, 2130706432;
	mov.b32 	%f2016, %r870;
	mul.f32 	%f2017, %f2015, %f2016;
	shl.b32 	%r871, %r868, 23;
	sub.s32 	%r872, %r871, %r869;
	mov.b32 	%f2018, %r872;
	mul.f32 	%f2019, %f2017, %f2018;
	abs.f32 	%f2020, %f2003;
	setp.gt.f32 	%p270, %f2020, 0f43180000;
	setp.lt.f32 	%p271, %f2003, 0f00000000;
	selp.f32 	%f2021, 0f00000000, 0f7F800000, %p271;
	selp.f32 	%f2022, %f2021, %f2019, %p270;
	setp.eq.f32 	%p272, %f140, 0f3F800000;
	setp.eq.f32 	%p273, %f1938, 0f00000000;
	or.pred  	%p274, %p272, %p273;
	setp.nan.f32 	%p275, %f1956, %f1956;
	abs.f32 	%f2023, %f1938;
	setp.nan.f32 	%p276, %f2023, %f2023;
	setp.eq.f32 	%p277, %f140, 0f00000000;
	setp.eq.f32 	%p278, %f140, 0fBF800000;
	setp.eq.f32 	%p279, %f2023, 0f7F800000;
	setp.geu.f32 	%p280, %f140, 0f00000000;
	neg.f32 	%f2025, %f2022;
	selp.f32 	%f2026, %f2022, %f2025, %p267;
	cvt.rmi.f32.f32 	%f2027, %f1938;
	setp.neu.f32 	%p281, %f1938, %f2027;
	selp.f32 	%f2028, 0f7FFFFFFF, %f2026, %p281;
	add.f32 	%f2029, %f140, %f140;
	mov.b32 	%r873, %f2029;
	setp.lt.f32 	%p282, %f1938, 0f00000000;
	xor.b32  	%r874, %r873, 2139095040;
	selp.b32 	%r875, %r874, %r873, %p282;
	and.b32  	%r876, %r875, 2147483647;
	selp.b32 	%r877, %r876, %r875, %p267;
	mov.b32 	%f2030, %r877;
	fma.rn.f32 	%f2031, %f140, 0f3BBB989D, 0f3F000000;
	cvt.sat.f32.f32 	%f2032, %f2031;
	fma.rm.f32 	%f2033, %f2032, %f1795, %f1794;
	add.f32 	%f2034, %f2033, 0fCB40007F;
	neg.f32 	%f2035, %f2034;
	fma.rn.f32 	%f2036, %f140, 0f3FB8AA3B, %f2035;
	fma.rn.f32 	%f145, %f140, 0f32A57060, %f2036;
	mov.b32 	%r878, %f2033;
	shl.b32 	%r879, %r878, 23;
	mov.b32 	%f146, %r879;
	setp.lt.f32 	%p283, %f140, 0f00800000;
	mul.f32 	%f2037, %f140, 0f4B000000;
	selp.f32 	%f2038, %f2037, %f140, %p283;
	selp.f32 	%f2039, 0fC1B80000, 0f00000000, %p283;
	mov.b32 	%r880, %f2038;
	add.s32 	%r881, %r880, -1059760811;
	and.b32  	%r882, %r881, -8388608;
	sub.s32 	%r883, %r880, %r882;
	mov.b32 	%f2040, %r883;
	cvt.rn.f32.s32 	%f2041, %r882;
	fma.rn.f32 	%f2042, %f2041, 0f34000000, %f2039;
	add.f32 	%f2043, %f2040, 0fBF800000;
	fma.rn.f32 	%f2044, %f2043, 0fBE055027, 0f3E1039F6;
	fma.rn.f32 	%f2045, %f2044, %f2043, 0fBDF8CDCC;
	fma.rn.f32 	%f2046, %f2045, %f2043, 0f3E0F2955;
	fma.rn.f32 	%f2047, %f2046, %f2043, 0fBE2AD8B9;
	fma.rn.f32 	%f2048, %f2047, %f2043, 0f3E4CED0B;
	fma.rn.f32 	%f2049, %f2048, %f2043, 0fBE7FFF22;
	fma.rn.f32 	%f2050, %f2049, %f2043, 0f3EAAAA78;
	fma.rn.f32 	%f2051, %f2050, %f2043, 0fBF000000;
	mul.f32 	%f2052, %f2043, %f2051;
	fma.rn.f32 	%f2053, %f2052, %f2043, %f2043;
	fma.rn.f32 	%f2054, %f2042, 0f3F317218, %f2053;
	setp.gt.u32 	%p284, %r880, 2139095039;
	fma.rn.f32 	%f2055, %f2038, 0f7F800000, 0f7F800000;
	selp.f32 	%f2056, %f2055, %f2054, %p284;
	setp.eq.f32 	%p285, %f2038, 0f00000000;
	selp.f32 	%f147, 0fFF800000, %f2056, %p285;
	div.rn.f32 	%f148, %f1938, %f140;
	add.s64 	%rd290, %rd288, %rd283;
	ld.global.f32 	%f149, [%rd290];
	add.s64 	%rd291, %rd290, %rd283;
	ld.global.f32 	%f2057, [%rd291];
	div.rn.f32 	%f151, %f149, %f2057;
	abs.f32 	%f2058, %f151;
	setp.gt.f32 	%p286, %f2058, 0f3F800000;
	rcp.approx.ftz.f32 	%f2059, %f2058;
	selp.f32 	%f2060, %f2059, %f2058, %p286;
	mul.f32 	%f2061, %f2060, %f2060;
	fma.rn.f32 	%f2062, %f2061, 0f3B2090AA, 0fBC6BE14F;
	fma.rn.f32 	%f2063, %f2062, %f2061, 0f3D23397E;
	fma.rn.f32 	%f2064, %f2063, %f2061, 0fBD948A7A;
	fma.rn.f32 	%f2065, %f2064, %f2061, 0f3DD76B21;
	fma.rn.f32 	%f2066, %f2065, %f2061, 0fBE111E88;
	fma.rn.f32 	%f2067, %f2066, %f2061, 0f3E4CAF60;
	fma.rn.f32 	%f2068, %f2067, %f2061, 0fBEAAAA27;
	mul.f32 	%f2069, %f2061, %f2068;
	fma.rn.f32 	%f2070, %f2069, %f2060, %f2060;
	neg.f32 	%f2071, %f2070;
	fma.rn.f32 	%f2072, 0f3F6EE581, 0f3FD774EB, %f2071;
	selp.f32 	%f2073, %f2072, %f2070, %p286;
	setp.num.f32 	%p287, %f2058, %f2058;
	copysign.f32 	%f2074, %f151, %f2073;
	selp.f32 	%f152, %f2074, %f2073, %p287;
	abs.f32 	%f2075, %f149;
	fma.rn.f32 	%f153, %f2075, 0fBF000000, 0f3F000000;
	mul.f32 	%f2077, %f149, 0f3F22F983;
	cvt.rni.s32.f32 	%r884, %f2077;
	cvt.rn.f32.s32 	%f2078, %r884;
	fma.rn.f32 	%f2079, %f2078, 0fBFC90FDA, %f149;
	fma.rn.f32 	%f2080, %f2078, 0fB3A22168, %f2079;
	fma.rn.f32 	%f2081, %f2078, 0fA7C234C5, %f2080;
	setp.ltu.f32 	%p288, %f2075, 0f47CE4780;
	setp.eq.f32 	%p289, %f2075, 0f7F800000;
	mul.rn.f32 	%f2082, %f149, %f9637;
	mul.f32 	%f2083, %f2057, 0f3F000000;
	cvt.rzi.f32.f32 	%f2084, %f2083;
	add.f32 	%f2085, %f2084, %f2084;
	sub.f32 	%f2086, %f2057, %f2085;
	abs.f32 	%f2087, %f2086;
	setp.neu.f32 	%p290, %f2087, 0f3F800000;
	setp.lt.f32 	%p291, %f2075, 0f00800000;
	mul.f32 	%f2088, %f2075, 0f4B800000;
	selp.f32 	%f2089, %f2088, %f2075, %p291;
	selp.f32 	%f2090, 0fC1C00000, 0f00000000, %p291;
	mov.b32 	%r885, %f2089;
	add.s32 	%r886, %r885, -1060439283;
	and.b32  	%r887, %r886, -8388608;
	sub.s32 	%r888, %r885, %r887;
	mov.b32 	%f2091, %r888;
	cvt.rn.f32.s32 	%f2092, %r887;
	fma.rn.f32 	%f2093, %f2092, 0f34000000, %f2090;
	add.f32 	%f2094, %f2091, 0fBF800000;
	add.f32 	%f2095, %f2091, 0f3F800000;
	rcp.approx.ftz.f32 	%f2096, %f2095;
	add.f32 	%f2097, %f2094, %f2094;
	mul.f32 	%f2098, %f2097, %f2096;
	mul.f32 	%f2099, %f2098, %f2098;
	sub.f32 	%f2100, %f2094, %f2098;
	add.f32 	%f2101, %f2100, %f2100;
	neg.f32 	%f2102, %f2098;
	fma.rn.f32 	%f2103, %f2102, %f2094, %f2101;
	mul.rn.f32 	%f2104, %f2096, %f2103;
	fma.rn.f32 	%f2105, %f2099, 0f3A2C32E4, 0f3B52E7DB;
	fma.rn.f32 	%f2106, %f2105, %f2099, 0f3C93BB73;
	fma.rn.f32 	%f2107, %f2106, %f2099, 0f3DF6384F;
	mul.rn.f32 	%f2108, %f2107, %f2099;
	fma.rn.f32 	%f2109, %f2098, 0f3FB8AA3B, %f2093;
	sub.f32 	%f2110, %f2093, %f2109;
	fma.rn.f32 	%f2111, %f2098, 0f3FB8AA3B, %f2110;
	fma.rn.f32 	%f2112, %f2104, 0f3FB8AA3B, %f2111;
	fma.rn.f32 	%f2113, %f2098, 0f32A55E34, %f2112;
	mul.f32 	%f2114, %f2108, 0f40400000;
	fma.rn.f32 	%f2115, %f2114, %f2104, %f2113;
	fma.rn.f32 	%f2116, %f2108, %f2098, %f2115;
	add.rn.f32 	%f2117, %f2109, %f2116;
	neg.f32 	%f2118, %f2109;
	add.rn.f32 	%f2119, %f2117, %f2118;
	neg.f32 	%f2120, %f2119;
	add.rn.f32 	%f2121, %f2116, %f2120;
	mul.rn.f32 	%f2122, %f2117, %f2057;
	neg.f32 	%f2123, %f2122;
	fma.rn.f32 	%f2124, %f2117, %f2057, %f2123;
	fma.rn.f32 	%f2125, %f2121, %f2057, %f2124;
	cvt.rni.f32.f32 	%f2126, %f2122;
	sub.f32 	%f2127, %f2122, %f2126;
	add.f32 	%f2128, %f2127, %f2125;
	fma.rn.f32 	%f2129, %f2128, 0f391FCB8E, 0f3AAF85ED;
	fma.rn.f32 	%f2130, %f2129, %f2128, 0f3C1D9856;
	fma.rn.f32 	%f2131, %f2130, %f2128, 0f3D6357BB;
	fma.rn.f32 	%f2132, %f2131, %f2128, 0f3E75FDEC;
	fma.rn.f32 	%f2133, %f2132, %f2128, 0f3F317218;
	fma.rn.f32 	%f2134, %f2133, %f2128, 0f3F800000;
	cvt.rzi.s32.f32 	%r889, %f2126;
	setp.gt.f32 	%p292, %f2126, 0f00000000;
	selp.b32 	%r890, 0, -2097152000, %p292;
	add.s32 	%r891, %r890, 2130706432;
	mov.b32 	%f2135, %r891;
	mul.f32 	%f2136, %f2134, %f2135;
	shl.b32 	%r892, %r889, 23;
	sub.s32 	%r893, %r892, %r890;
	mov.b32 	%f2137, %r893;
	mul.f32 	%f2138, %f2136, %f2137;
	abs.f32 	%f2139, %f2122;
	setp.gt.f32 	%p293, %f2139, 0f43180000;
	setp.lt.f32 	%p294, %f2122, 0f00000000;
	selp.f32 	%f2140, 0f00000000, 0f7F800000, %p294;
	selp.f32 	%f2141, %f2140, %f2138, %p293;
	setp.eq.f32 	%p295, %f149, 0f3F800000;
	setp.eq.f32 	%p296, %f2057, 0f00000000;
	or.pred  	%p297, %p295, %p296;
	setp.nan.f32 	%p298, %f2075, %f2075;
	abs.f32 	%f2142, %f2057;
	setp.nan.f32 	%p299, %f2142, %f2142;
	setp.eq.f32 	%p300, %f149, 0f00000000;
	setp.eq.f32 	%p301, %f149, 0fBF800000;
	setp.eq.f32 	%p302, %f2142, 0f7F800000;
	setp.geu.f32 	%p303, %f149, 0f00000000;
	neg.f32 	%f2144, %f2141;
	selp.f32 	%f2145, %f2141, %f2144, %p290;
	cvt.rmi.f32.f32 	%f2146, %f2057;
	setp.neu.f32 	%p304, %f2057, %f2146;
	selp.f32 	%f2147, 0f7FFFFFFF, %f2145, %p304;
	add.f32 	%f2148, %f149, %f149;
	mov.b32 	%r894, %f2148;
	setp.lt.f32 	%p305, %f2057, 0f00000000;
	xor.b32  	%r895, %r894, 2139095040;
	selp.b32 	%r896, %r895, %r894, %p305;
	and.b32  	%r897, %r896, 2147483647;
	selp.b32 	%r898, %r897, %r896, %p290;
	mov.b32 	%f2149, %r898;
	fma.rn.f32 	%f2150, %f149, 0f3BBB989D, 0f3F000000;
	cvt.sat.f32.f32 	%f2151, %f2150;
	fma.rm.f32 	%f2152, %f2151, %f1795, %f1794;
	add.f32 	%f2153, %f2152, 0fCB40007F;
	neg.f32 	%f2154, %f2153;
	fma.rn.f32 	%f2155, %f149, 0f3FB8AA3B, %f2154;
	fma.rn.f32 	%f154, %f149, 0f32A57060, %f2155;
	mov.b32 	%r899, %f2152;
	shl.b32 	%r900, %r899, 23;
	mov.b32 	%f155, %r900;
	setp.lt.f32 	%p306, %f149, 0f00800000;
	mul.f32 	%f2156, %f149, 0f4B000000;
	selp.f32 	%f2157, %f2156, %f149, %p306;
	selp.f32 	%f2158, 0fC1B80000, 0f00000000, %p306;
	mov.b32 	%r901, %f2157;
	add.s32 	%r902, %r901, -1059760811;
	and.b32  	%r903, %r902, -8388608;
	sub.s32 	%r904, %r901, %r903;
	mov.b32 	%f2159, %r904;
	cvt.rn.f32.s32 	%f2160, %r903;
	fma.rn.f32 	%f2161, %f2160, 0f34000000, %f2158;
	add.f32 	%f2162, %f2159, 0fBF800000;
	fma.rn.f32 	%f2163, %f2162, 0fBE055027, 0f3E1039F6;
	fma.rn.f32 	%f2164, %f2163, %f2162, 0fBDF8CDCC;
	fma.rn.f32 	%f2165, %f2164, %f2162, 0f3E0F2955;
	fma.rn.f32 	%f2166, %f2165, %f2162, 0fBE2AD8B9;
	fma.rn.f32 	%f2167, %f2166, %f2162, 0f3E4CED0B;
	fma.rn.f32 	%f2168, %f2167, %f2162, 0fBE7FFF22;
	fma.rn.f32 	%f2169, %f2168, %f2162, 0f3EAAAA78;
	fma.rn.f32 	%f2170, %f2169, %f2162, 0fBF000000;
	mul.f32 	%f2171, %f2162, %f2170;
	fma.rn.f32 	%f2172, %f2171, %f2162, %f2162;
	fma.rn.f32 	%f2173, %f2161, 0f3F317218, %f2172;
	setp.gt.u32 	%p307, %r901, 2139095039;
	fma.rn.f32 	%f2174, %f2157, 0f7F800000, 0f7F800000;
	selp.f32 	%f2175, %f2174, %f2173, %p307;
	setp.eq.f32 	%p308, %f2157, 0f00000000;
	selp.f32 	%f156, 0fFF800000, %f2175, %p308;
	div.rn.f32 	%f157, %f2057, %f149;
	add.s64 	%rd292, %rd291, %rd283;
	ld.global.f32 	%f158, [%rd292];
	add.s64 	%rd293, %rd292, %rd283;
	ld.global.f32 	%f159, [%rd293];
	div.rn.f32 	%f160, %f158, %f159;
	abs.f32 	%f2176, %f160;
	setp.gt.f32 	%p309, %f2176, 0f3F800000;
	rcp.approx.ftz.f32 	%f2177, %f2176;
	selp.f32 	%f2178, %f2177, %f2176, %p309;
	mul.f32 	%f2179, %f2178, %f2178;
	fma.rn.f32 	%f2180, %f2179, 0f3B2090AA, 0fBC6BE14F;
	fma.rn.f32 	%f2181, %f2180, %f2179, 0f3D23397E;
	fma.rn.f32 	%f2182, %f2181, %f2179, 0fBD948A7A;
	fma.rn.f32 	%f2183, %f2182, %f2179, 0f3DD76B21;
	fma.rn.f32 	%f2184, %f2183, %f2179, 0fBE111E88;
	fma.rn.f32 	%f2185, %f2184, %f2179, 0f3E4CAF60;
	fma.rn.f32 	%f2186, %f2185, %f2179, 0fBEAAAA27;
	mul.f32 	%f2187, %f2179, %f2186;
	fma.rn.f32 	%f2188, %f2187, %f2178, %f2178;
	neg.f32 	%f2189, %f2188;
	fma.rn.f32 	%f2190, 0f3F6EE581, 0f3FD774EB, %f2189;
	selp.f32 	%f2191, %f2190, %f2188, %p309;
	setp.num.f32 	%p310, %f2176, %f2176;
	copysign.f32 	%f2192, %f160, %f2191;
	selp.f32 	%f161, %f2192, %f2191, %p310;
	abs.f32 	%f2193, %f158;
	fma.rn.f32 	%f162, %f2193, 0fBF000000, 0f3F000000;
	mul.f32 	%f2195, %f158, 0f3F22F983;
	cvt.rni.s32.f32 	%r905, %f2195;
	cvt.rn.f32.s32 	%f2196, %r905;
	fma.rn.f32 	%f2197, %f2196, 0fBFC90FDA, %f158;
	fma.rn.f32 	%f2198, %f2196, 0fB3A22168, %f2197;
	fma.rn.f32 	%f2199, %f2196, 0fA7C234C5, %f2198;
	setp.ltu.f32 	%p311, %f2193, 0f47CE4780;
	setp.eq.f32 	%p312, %f2193, 0f7F800000;
	mul.rn.f32 	%f2200, %f158, %f9637;
	mul.f32 	%f2201, %f159, 0f3F000000;
	cvt.rzi.f32.f32 	%f2202, %f2201;
	add.f32 	%f2203, %f2202, %f2202;
	sub.f32 	%f2204, %f159, %f2203;
	abs.f32 	%f2205, %f2204;
	setp.neu.f32 	%p313, %f2205, 0f3F800000;
	setp.lt.f32 	%p314, %f2193, 0f00800000;
	mul.f32 	%f2206, %f2193, 0f4B800000;
	selp.f32 	%f2207, %f2206, %f2193, %p314;
	selp.f32 	%f2208, 0fC1C00000, 0f00000000, %p314;
	mov.b32 	%r906, %f2207;
	add.s32 	%r907, %r906, -1060439283;
	and.b32  	%r908, %r907, -8388608;
	sub.s32 	%r909, %r906, %r908;
	mov.b32 	%f2209, %r909;
	cvt.rn.f32.s32 	%f2210, %r908;
	fma.rn.f32 	%f2211, %f2210, 0f34000000, %f2208;
	add.f32 	%f2212, %f2209, 0fBF800000;
	add.f32 	%f2213, %f2209, 0f3F800000;
	rcp.approx.ftz.f32 	%f2214, %f2213;
	add.f32 	%f2215, %f2212, %f2212;
	mul.f32 	%f2216, %f2215, %f2214;
	mul.f32 	%f2217, %f2216, %f2216;
	sub.f32 	%f2218, %f2212, %f2216;
	add.f32 	%f2219, %f2218, %f2218;
	neg.f32 	%f2220, %f2216;
	fma.rn.f32 	%f2221, %f2220, %f2212, %f2219;
	mul.rn.f32 	%f2222, %f2214, %f2221;
	fma.rn.f32 	%f2223, %f2217, 0f3A2C32E4, 0f3B52E7DB;
	fma.rn.f32 	%f2224, %f2223, %f2217, 0f3C93BB73;
	fma.rn.f32 	%f2225, %f2224, %f2217, 0f3DF6384F;
	mul.rn.f32 	%f2226, %f2225, %f2217;
	fma.rn.f32 	%f2227, %f2216, 0f3FB8AA3B, %f2211;
	sub.f32 	%f2228, %f2211, %f2227;
	fma.rn.f32 	%f2229, %f2216, 0f3FB8AA3B, %f2228;
	fma.rn.f32 	%f2230, %f2222, 0f3FB8AA3B, %f2229;
	fma.rn.f32 	%f2231, %f2216, 0f32A55E34, %f2230;
	mul.f32 	%f2232, %f2226, 0f40400000;
	fma.rn.f32 	%f2233, %f2232, %f2222, %f2231;
	fma.rn.f32 	%f2234, %f2226, %f2216, %f2233;
	add.rn.f32 	%f2235, %f2227, %f2234;
	neg.f32 	%f2236, %f2227;
	add.rn.f32 	%f2237, %f2235, %f2236;
	neg.f32 	%f2238, %f2237;
	add.rn.f32 	%f2239, %f2234, %f2238;
	mul.rn.f32 	%f2240, %f2235, %f159;
	neg.f32 	%f2241, %f2240;
	fma.rn.f32 	%f2242, %f2235, %f159, %f2241;
	fma.rn.f32 	%f2243, %f2239, %f159, %f2242;
	cvt.rni.f32.f32 	%f2244, %f2240;
	sub.f32 	%f2245, %f2240, %f2244;
	add.f32 	%f2246, %f2245, %f2243;
	fma.rn.f32 	%f2247, %f2246, 0f391FCB8E, 0f3AAF85ED;
	fma.rn.f32 	%f2248, %f2247, %f2246, 0f3C1D9856;
	fma.rn.f32 	%f2249, %f2248, %f2246, 0f3D6357BB;
	fma.rn.f32 	%f2250, %f2249, %f2246, 0f3E75FDEC;
	fma.rn.f32 	%f2251, %f2250, %f2246, 0f3F317218;
	fma.rn.f32 	%f2252, %f2251, %f2246, 0f3F800000;
	cvt.rzi.s32.f32 	%r910, %f2244;
	setp.gt.f32 	%p315, %f2244, 0f00000000;
	selp.b32 	%r911, 0, -2097152000, %p315;
	add.s32 	%r912, %r911, 2130706432;
	mov.b32 	%f2253, %r912;
	mul.f32 	%f2254, %f2252, %f2253;
	shl.b32 	%r913, %r910, 23;
	sub.s32 	%r914, %r913, %r911;
	mov.b32 	%f2255, %r914;
	mul.f32 	%f2256, %f2254, %f2255;
	abs.f32 	%f2257, %f2240;
	setp.gt.f32 	%p316, %f2257, 0f43180000;
	setp.lt.f32 	%p317, %f2240, 0f00000000;
	selp.f32 	%f2258, 0f00000000, 0f7F800000, %p317;
	selp.f32 	%f2259, %f2258, %f2256, %p316;
	abs.f32 	%f2260, %f159;
	setp.eq.f32 	%p318, %f158, 0f00000000;
	setp.eq.f32 	%p319, %f158, 0fBF800000;
	setp.eq.f32 	%p320, %f2260, 0f7F800000;
	setp.geu.f32 	%p321, %f158, 0f00000000;
	neg.f32 	%f2262, %f2259;
	selp.f32 	%f2263, %f2259, %f2262, %p313;
	cvt.rmi.f32.f32 	%f2264, %f159;
	setp.neu.f32 	%p322, %f159, %f2264;
	selp.f32 	%f2265, 0f7FFFFFFF, %f2263, %p322;
	add.f32 	%f2266, %f158, %f158;
	mov.b32 	%r915, %f2266;
	setp.lt.f32 	%p323, %f159, 0f00000000;
	xor.b32  	%r916, %r915, 2139095040;
	selp.b32 	%r917, %r916, %r915, %p323;
	and.b32  	%r918, %r917, 2147483647;
	selp.b32 	%r919, %r918, %r917, %p313;
	mov.b32 	%f2267, %r919;
	fma.rn.f32 	%f2268, %f158, 0f3BBB989D, 0f3F000000;
	cvt.sat.f32.f32 	%f2269, %f2268;
	fma.rm.f32 	%f2270, %f2269, %f1795, %f1794;
	add.f32 	%f2271, %f2270, 0fCB40007F;
	neg.f32 	%f2272, %f2271;
	fma.rn.f32 	%f2273, %f158, 0f3FB8AA3B, %f2272;
	fma.rn.f32 	%f163, %f158, 0f32A57060, %f2273;
	mov.b32 	%r920, %f2270;
	shl.b32 	%r921, %r920, 23;
	mov.b32 	%f164, %r921;
	setp.lt.f32 	%p324, %f158, 0f00800000;
	mul.f32 	%f2274, %f158, 0f4B000000;
	selp.f32 	%f2275, %f2274, %f158, %p324;
	selp.f32 	%f2276, 0fC1B80000, 0f00000000, %p324;
	mov.b32 	%r922, %f2275;
	add.s32 	%r923, %r922, -1059760811;
	and.b32  	%r924, %r923, -8388608;
	sub.s32 	%r925, %r922, %r924;
	mov.b32 	%f2277, %r925;
	cvt.rn.f32.s32 	%f2278, %r924;
	fma.rn.f32 	%f2279, %f2278, 0f34000000, %f2276;
	add.f32 	%f2280, %f2277, 0fBF800000;
	fma.rn.f32 	%f2281, %f2280, 0fBE055027, 0f3E1039F6;
	fma.rn.f32 	%f2282, %f2281, %f2280, 0fBDF8CDCC;
	fma.rn.f32 	%f2283, %f2282, %f2280, 0f3E0F2955;
	fma.rn.f32 	%f2284, %f2283, %f2280, 0fBE2AD8B9;
	fma.rn.f32 	%f2285, %f2284, %f2280, 0f3E4CED0B;
	fma.rn.f32 	%f2286, %f2285, %f2280, 0fBE7FFF22;
	fma.rn.f32 	%f2287, %f2286, %f2280, 0f3EAAAA78;
	fma.rn.f32 	%f2288, %f2287, %f2280, 0fBF000000;
	mul.f32 	%f2289, %f2280, %f2288;
	fma.rn.f32 	%f2290, %f2289, %f2280, %f2280;
	fma.rn.f32 	%f2291, %f2279, 0f3F317218, %f2290;
	setp.gt.u32 	%p325, %r922, 2139095039;
	fma.rn.f32 	%f2292, %f2275, 0f7F800000, 0f7F800000;
	selp.f32 	%f2293, %f2292, %f2291, %p325;
	setp.eq.f32 	%p326, %f2275, 0f00000000;
	selp.f32 	%f165, 0fFF800000, %f2293, %p326;
	div.rn.f32 	%f166, %f159, %f158;
	add.s64 	%rd294, %rd293, %rd283;
	ld.global.f32 	%f167, [%rd294];
	add.s64 	%rd295, %rd294, %rd283;
	ld.global.f32 	%f168, [%rd295];
	div.rn.f32 	%f169, %f167, %f168;
	abs.f32 	%f2294, %f169;
	setp.gt.f32 	%p327, %f2294, 0f3F800000;
	rcp.approx.ftz.f32 	%f2295, %f2294;
	selp.f32 	%f2296, %f2295, %f2294, %p327;
	mul.f32 	%f2297, %f2296, %f2296;
	fma.rn.f32 	%f2298, %f2297, 0f3B2090AA, 0fBC6BE14F;
	fma.rn.f32 	%f2299, %f2298, %f2297, 0f3D23397E;
	fma.rn.f32 	%f2300, %f2299, %f2297, 0fBD948A7A;
	fma.rn.f32 	%f2301, %f2300, %f2297, 0f3DD76B21;
	fma.rn.f32 	%f2302, %f2301, %f2297, 0fBE111E88;
	fma.rn.f32 	%f2303, %f2302, %f2297, 0f3E4CAF60;
	fma.rn.f32 	%f2304, %f2303, %f2297, 0fBEAAAA27;
	mul.f32 	%f2305, %f2297, %f2304;
	fma.rn.f32 	%f2306, %f2305, %f2296, %f2296;
	neg.f32 	%f2307, %f2306;
	fma.rn.f32 	%f2308, 0f3F6EE581, 0f3FD774EB, %f2307;
	selp.f32 	%f2309, %f2308, %f2306, %p327;
	setp.num.f32 	%p328, %f2294, %f2294;
	copysign.f32 	%f2310, %f169, %f2309;
	selp.f32 	%f170, %f2310, %f2309, %p328;
	abs.f32 	%f2311, %f167;
	fma.rn.f32 	%f171, %f2311, 0fBF000000, 0f3F000000;
	mul.f32 	%f2313, %f167, 0f3F22F983;
	cvt.rni.s32.f32 	%r926, %f2313;
	cvt.rn.f32.s32 	%f2314, %r926;
	fma.rn.f32 	%f2315, %f2314, 0fBFC90FDA, %f167;
	fma.rn.f32 	%f2316, %f2314, 0fB3A22168, %f2315;
	fma.rn.f32 	%f2317, %f2314, 0fA7C234C5, %f2316;
	setp.ltu.f32 	%p329, %f2311, 0f47CE4780;
	setp.eq.f32 	%p330, %f2311, 0f7F800000;
	mul.rn.f32 	%f2318, %f167, %f9637;
	mul.f32 	%f2319, %f168, 0f3F000000;
	cvt.rzi.f32.f32 	%f2320, %f2319;
	add.f32 	%f2321, %f2320, %f2320;
	sub.f32 	%f2322, %f168, %f2321;
	abs.f32 	%f2323, %f2322;
	setp.neu.f32 	%p331, %f2323, 0f3F800000;
	setp.lt.f32 	%p332, %f2311, 0f00800000;
	mul.f32 	%f2324, %f2311, 0f4B800000;
	selp.f32 	%f2325, %f2324, %f2311, %p332;
	selp.f32 	%f2326, 0fC1C00000, 0f00000000, %p332;
	mov.b32 	%r927, %f2325;
	add.s32 	%r928, %r927, -1060439283;
	and.b32  	%r929, %r928, -8388608;
	sub.s32 	%r930, %r927, %r929;
	mov.b32 	%f2327, %r930;
	cvt.rn.f32.s32 	%f2328, %r929;
	fma.rn.f32 	%f2329, %f2328, 0f34000000, %f2326;
	add.f32 	%f2330, %f2327, 0fBF800000;
	add.f32 	%f2331, %f2327, 0f3F800000;
	rcp.approx.ftz.f32 	%f2332, %f2331;
	add.f32 	%f2333, %f2330, %f2330;
	mul.f32 	%f2334, %f2333, %f2332;
	mul.f32 	%f2335, %f2334, %f2334;
	sub.f32 	%f2336, %f2330, %f2334;
	add.f32 	%f2337, %f2336, %f2336;
	neg.f32 	%f2338, %f2334;
	fma.rn.f32 	%f2339, %f2338, %f2330, %f2337;
	mul.rn.f32 	%f2340, %f2332, %f2339;
	fma.rn.f32 	%f2341, %f2335, 0f3A2C32E4, 0f3B52E7DB;
	fma.rn.f32 	%f2342, %f2341, %f2335, 0f3C93BB73;
	fma.rn.f32 	%f2343, %f2342, %f2335, 0f3DF6384F;
	mul.rn.f32 	%f2344, %f2343, %f2335;
	fma.rn.f32 	%f2345, %f2334, 0f3FB8AA3B, %f2329;
	sub.f32 	%f2346, %f2329, %f2345;
	fma.rn.f32 	%f2347, %f2334, 0f3FB8AA3B, %f2346;
	fma.rn.f32 	%f2348, %f2340, 0f3FB8AA3B, %f2347;
	fma.rn.f32 	%f2349, %f2334, 0f32A55E34, %f2348;
	mul.f32 	%f2350, %f2344, 0f40400000;
	fma.rn.f32 	%f2351, %f2350, %f2340, %f2349;
	fma.rn.f32 	%f2352, %f2344, %f2334, %f2351;
	add.rn.f32 	%f2353, %f2345, %f2352;
	neg.f32 	%f2354, %f2345;
	add.rn.f32 	%f2355, %f2353, %f2354;
	neg.f32 	%f2356, %f2355;
	add.rn.f32 	%f2357, %f2352, %f2356;
	mul.rn.f32 	%f2358, %f2353, %f168;
	neg.f32 	%f2359, %f2358;
	fma.rn.f32 	%f2360, %f2353, %f168, %f2359;
	fma.rn.f32 	%f2361, %f2357, %f168, %f2360;
	cvt.rni.f32.f32 	%f2362, %f2358;
	sub.f32 	%f2363, %f2358, %f2362;
	add.f32 	%f2364, %f2363, %f2361;
	fma.rn.f32 	%f2365, %f2364, 0f391FCB8E, 0f3AAF85ED;
	fma.rn.f32 	%f2366, %f2365, %f2364, 0f3C1D9856;
	fma.rn.f32 	%f2367, %f2366, %f2364, 0f3D6357BB;
	fma.rn.f32 	%f2368, %f2367, %f2364, 0f3E75FDEC;
	fma.rn.f32 	%f2369, %f2368, %f2364, 0f3F317218;
	fma.rn.f32 	%f2370, %f2369, %f2364, 0f3F800000;
	cvt.rzi.s32.f32 	%r931, %f2362;
	setp.gt.f32 	%p333, %f2362, 0f00000000;
	selp.b32 	%r932, 0, -2097152000, %p333;
	add.s32 	%r933, %r932, 2130706432;
	mov.b32 	%f2371, %r933;
	mul.f32 	%f2372, %f2370, %f2371;
	shl.b32 	%r934, %r931, 23;
	sub.s32 	%r935, %r934, %r932;
	mov.b32 	%f2373, %r935;
	mul.f32 	%f2374, %f2372, %f2373;
	abs.f32 	%f2375, %f2358;
	setp.gt.f32 	%p334, %f2375, 0f43180000;
	setp.lt.f32 	%p335, %f2358, 0f00000000;
	selp.f32 	%f2376, 0f00000000, 0f7F800000, %p335;
	selp.f32 	%f2377, %f2376, %f2374, %p334;
	abs.f32 	%f2378, %f168;
	setp.eq.f32 	%p336, %f167, 0f00000000;
	setp.eq.f32 	%p337, %f167, 0fBF800000;
	setp.eq.f32 	%p338, %f2378, 0f7F800000;
	setp.geu.f32 	%p339, %f167, 0f00000000;
	neg.f32 	%f2380, %f2377;
	selp.f32 	%f2381, %f2377, %f2380, %p331;
	cvt.rmi.f32.f32 	%f2382, %f168;
	setp.neu.f32 	%p340, %f168, %f2382;
	selp.f32 	%f2383, 0f7FFFFFFF, %f2381, %p340;
	add.f32 	%f2384, %f167, %f167;
	mov.b32 	%r936, %f2384;
	setp.lt.f32 	%p341, %f168, 0f00000000;
	xor.b32  	%r937, %r936, 2139095040;
	selp.b32 	%r938, %r937, %r936, %p341;
	and.b32  	%r939, %r938, 2147483647;
	selp.b32 	%r940, %r939, %r938, %p331;
	mov.b32 	%f2385, %r940;
	fma.rn.f32 	%f2386, %f167, 0f3BBB989D, 0f3F000000;
	cvt.sat.f32.f32 	%f2387, %f2386;
	fma.rm.f32 	%f2388, %f2387, %f1795, %f1794;
	add.f32 	%f2389, %f2388, 0fCB40007F;
	neg.f32 	%f2390, %f2389;
	fma.rn.f32 	%f2391, %f167, 0f3FB8AA3B, %f2390;
	fma.rn.f32 	%f172, %f167, 0f32A57060, %f2391;
	mov.b32 	%r941, %f2388;
	shl.b32 	%r942, %r941, 23;
	mov.b32 	%f173, %r942;
	setp.lt.f32 	%p342, %f167, 0f00800000;
	mul.f32 	%f2392, %f167, 0f4B000000;
	selp.f32 	%f2393, %f2392, %f167, %p342;
	selp.f32 	%f2394, 0fC1B80000, 0f00000000, %p342;
	mov.b32 	%r943, %f2393;
	add.s32 	%r944, %r943, -1059760811;
	and.b32  	%r945, %r944, -8388608;
	sub.s32 	%r946, %r943, %r945;
	mov.b32 	%f2395, %r946;
	cvt.rn.f32.s32 	%f2396, %r945;
	fma.rn.f32 	%f2397, %f2396, 0f34000000, %f2394;
	add.f32 	%f2398, %f2395, 0fBF800000;
	fma.rn.f32 	%f2399, %f2398, 0fBE055027, 0f3E1039F6;
	fma.rn.f32 	%f2400, %f2399, %f2398, 0fBDF8CDCC;
	fma.rn.f32 	%f2401, %f2400, %f2398, 0f3E0F2955;
	fma.rn.f32 	%f2402, %f2401, %f2398, 0fBE2AD8B9;
	fma.rn.f32 	%f2403, %f2402, %f2398, 0f3E4CED0B;
	fma.rn.f32 	%f2404, %f2403, %f2398, 0fBE7FFF22;
	fma.rn.f32 	%f2405, %f2404, %f2398, 0f3EAAAA78;
	fma.rn.f32 	%f2406, %f2405, %f2398, 0fBF000000;
	mul.f32 	%f2407, %f2398, %f2406;
	fma.rn.f32 	%f2408, %f2407, %f2398, %f2398;
	fma.rn.f32 	%f2409, %f2397, 0f3F317218, %f2408;
	setp.gt.u32 	%p343, %r943, 2139095039;
	fma.rn.f32 	%f2410, %f2393, 0f7F800000, 0f7F800000;
	selp.f32 	%f2411, %f2410, %f2409, %p343;
	setp.eq.f32 	%p344, %f2393, 0f00000000;
	selp.f32 	%f174, 0fFF800000, %f2411, %p344;
	div.rn.f32 	%f175, %f168, %f167;
	add.s64 	%rd296, %rd295, %rd283;
	ld.global.f32 	%f176, [%rd296];
	add.s64 	%rd297, %rd296, %rd283;
	ld.global.f32 	%f177, [%rd297];
	div.rn.f32 	%f178, %f176, %f177;
	abs.f32 	%f2412, %f178;
	setp.gt.f32 	%p345, %f2412, 0f3F800000;
	rcp.approx.ftz.f32 	%f2413, %f2412;
	selp.f32 	%f2414, %f2413, %f2412, %p345;
	mul.f32 	%f2415, %f2414, %f2414;
	fma.rn.f32 	%f2416, %f2415, 0f3B2090AA, 0fBC6BE14F;
	fma.rn.f32 	%f2417, %f2416, %f2415, 0f3D23397E;
	fma.rn.f32 	%f2418, %f2417, %f2415, 0fBD948A7A;
	fma.rn.f32 	%f2419, %f2418, %f2415, 0f3DD76B21;
	fma.rn.f32 	%f2420, %f2419, %f2415, 0fBE111E88;
	fma.rn.f32 	%f2421, %f2420, %f2415, 0f3E4CAF60;
	fma.rn.f32 	%f2422, %f2421, %f2415, 0fBEAAAA27;
	mul.f32 	%f2423, %f2415, %f2422;
	fma.rn.f32 	%f2424, %f2423, %f2414, %f2414;
	neg.f32 	%f2425, %f2424;
	fma.rn.f32 	%f2426, 0f3F6EE581, 0f3FD774EB, %f2425;
	selp.f32 	%f2427, %f2426, %f2424, %p345;
	setp.num.f32 	%p346, %f2412, %f2412;
	copysign.f32 	%f2428, %f178, %f2427;
	selp.f32 	%f179, %f2428, %f2427, %p346;
	abs.f32 	%f2429, %f176;
	fma.rn.f32 	%f180, %f2429, 0fBF000000, 0f3F000000;
	mul.f32 	%f2431, %f176, 0f3F22F983;
	cvt.rni.s32.f32 	%r947, %f2431;
	cvt.rn.f32.s32 	%f2432, %r947;
	fma.rn.f32 	%f2433, %f2432, 0fBFC90FDA, %f176;
	fma.rn.f32 	%f2434, %f2432, 0fB3A22168, %f2433;
	fma.rn.f32 	%f2435, %f2432, 0fA7C234C5, %f2434;
	setp.ltu.f32 	%p347, %f2429, 0f47CE4780;
	setp.eq.f32 	%p348, %f2429, 0f7F800000;
	mul.rn.f32 	%f2436, %f176, %f9637;
	mul.f32 	%f2437, %f177, 0f3F000000;
	cvt.rzi.f32.f32 	%f2438, %f2437;
	add.f32 	%f2439, %f2438, %f2438;
	sub.f32 	%f2440, %f177, %f2439;
	abs.f32 	%f2441, %f2440;
	setp.neu.f32 	%p349, %f2441, 0f3F800000;
	setp.lt.f32 	%p350, %f2429, 0f00800000;
	mul.f32 	%f2442, %f2429, 0f4B800000;
	selp.f32 	%f2443, %f2442, %f2429, %p350;
	selp.f32 	%f2444, 0fC1C00000, 0f00000000, %p350;
	mov.b32 	%r948, %f2443;
	add.s32 	%r949, %r948, -1060439283;
	and.b32  	%r950, %r949, -8388608;
	sub.s32 	%r951, %r948, %r950;
	mov.b32 	%f2445, %r951;
	cvt.rn.f32.s32 	%f2446, %r950;
	fma.rn.f32 	%f2447, %f2446, 0f34000000, %f2444;
	add.f32 	%f2448, %f2445, 0fBF800000;
	add.f32 	%f2449, %f2445, 0f3F800000;
	rcp.approx.ftz.f32 	%f2450, %f2449;
	add.f32 	%f2451, %f2448, %f2448;
	mul.f32 	%f2452, %f2451, %f2450;
	mul.f32 	%f2453, %f2452, %f2452;
	sub.f32 	%f2454, %f2448, %f2452;
	add.f32 	%f2455, %f2454, %f2454;
	neg.f32 	%f2456, %f2452;
	fma.rn.f32 	%f2457, %f2456, %f2448, %f2455;
	mul.rn.f32 	%f2458, %f2450, %f2457;
	fma.rn.f32 	%f2459, %f2453, 0f3A2C32E4, 0f3B52E7DB;
	fma.rn.f32 	%f2460, %f2459, %f2453, 0f3C93BB73;
	fma.rn.f32 	%f2461, %f2460, %f2453, 0f3DF6384F;
	mul.rn.f32 	%f2462, %f2461, %f2453;
	fma.rn.f32 	%f2463, %f2452, 0f3FB8AA3B, %f2447;
	sub.f32 	%f2464, %f2447, %f2463;
	fma.rn.f32 	%f2465, %f2452, 0f3FB8AA3B, %f2464;
	fma.rn.f32 	%f2466, %f2458, 0f3FB8AA3B, %f2465;
	fma.rn.f32 	%f2467, %f2452, 0f32A55E34, %f2466;
	mul.f32 	%f2468, %f2462, 0f40400000;
	fma.rn.f32 	%f2469, %f2468, %f2458, %f2467;
	fma.rn.f32 	%f2470, %f2462, %f2452, %f2469;
	add.rn.f32 	%f2471, %f2463, %f2470;
	neg.f32 	%f2472, %f2463;
	add.rn.f32 	%f2473, %f2471, %f2472;
	neg.f32 	%f2474, %f2473;
	add.rn.f32 	%f2475, %f2470, %f2474;
	mul.rn.f32 	%f2476, %f2471, %f177;
	neg.f32 	%f2477, %f2476;
	fma.rn.f32 	%f2478, %f2471, %f177, %f2477;
	fma.rn.f32 	%f2479, %f2475, %f177, %f2478;
	cvt.rni.f32.f32 	%f2480, %f2476;
	sub.f32 	%f2481, %f2476, %f2480;
	add.f32 	%f2482, %f2481, %f2479;
	fma.rn.f32 	%f2483, %f2482, 0f391FCB8E, 0f3AAF85ED;
	fma.rn.f32 	%f2484, %f2483, %f2482, 0f3C1D9856;
	fma.rn.f32 	%f2485, %f2484, %f2482, 0f3D6357BB;
	fma.rn.f32 	%f2486, %f2485, %f2482, 0f3E75FDEC;
	fma.rn.f32 	%f2487, %f2486, %f2482, 0f3F317218;
	fma.rn.f32 	%f2488, %f2487, %f2482, 0f3F800000;
	cvt.rzi.s32.f32 	%r952, %f2480;
	setp.gt.f32 	%p351, %f2480, 0f00000000;
	selp.b32 	%r953, 0, -2097152000, %p351;
	add.s32 	%r954, %r953, 2130706432;
	mov.b32 	%f2489, %r954;
	mul.f32 	%f2490, %f2488, %f2489;
	shl.b32 	%r955, %r952, 23;
	sub.s32 	%r956, %r955, %r953;
	mov.b32 	%f2491, %r956;
	mul.f32 	%f2492, %f2490, %f2491;
	abs.f32 	%f2493, %f2476;
	setp.gt.f32 	%p352, %f2493, 0f43180000;
	setp.lt.f32 	%p353, %f2476, 0f00000000;
	selp.f32 	%f2494, 0f00000000, 0f7F800000, %p353;
	selp.f32 	%f2495, %f2494, %f2492, %p352;
	abs.f32 	%f2496, %f177;
	setp.eq.f32 	%p354, %f176, 0f00000000;
	setp.eq.f32 	%p355, %f176, 0fBF800000;
	setp.eq.f32 	%p356, %f2496, 0f7F800000;
	setp.geu.f32 	%p357, %f176, 0f00000000;
	neg.f32 	%f2498, %f2495;
	selp.f32 	%f2499, %f2495, %f2498, %p349;
	cvt.rmi.f32.f32 	%f2500, %f177;
	setp.neu.f32 	%p358, %f177, %f2500;
	selp.f32 	%f2501, 0f7FFFFFFF, %f2499, %p358;
	add.f32 	%f2502, %f176, %f176;
	mov.b32 	%r957, %f2502;
	setp.lt.f32 	%p359, %f177, 0f00000000;
	xor.b32  	%r958, %r957, 2139095040;
	selp.b32 	%r959, %r958, %r957, %p359;
	and.b32  	%r960, %r959, 2147483647;
	selp.b32 	%r961, %r960, %r959, %p349;
	mov.b32 	%f2503, %r961;
	fma.rn.f32 	%f2504, %f176, 0f3BBB989D, 0f3F000000;
	cvt.sat.f32.f32 	%f2505, %f2504;
	fma.rm.f32 	%f2506, %f2505, %f1795, %f1794;
	add.f32 	%f2507, %f2506, 0fCB40007F;
	neg.f32 	%f2508, %f2507;
	fma.rn.f32 	%f2509, %f176, 0f3FB8AA3B, %f2508;
	fma.rn.f32 	%f181, %f176, 0f32A57060, %f2509;
	mov.b32 	%r962, %f2506;
	shl.b32 	%r963, %r962, 23;
	mov.b32 	%f182, %r963;
	setp.lt.f32 	%p360, %f176, 0f00800000;
	mul.f32 	%f2510, %f176, 0f4B000000;
	selp.f32 	%f2511, %f2510, %f176, %p360;
	selp.f32 	%f2512, 0fC1B80000, 0f00000000, %p360;
	mov.b32 	%r964, %f2511;
	add.s32 	%r965, %r964, -1059760811;
	and.b32  	%r966, %r965, -8388608;
	sub.s32 	%r967, %r964, %r966;
	mov.b32 	%f2513, %r967;
	cvt.rn.f32.s32 	%f2514, %r966;
	fma.rn.f32 	%f2515, %f2514, 0f34000000, %f2512;
	add.f32 	%f2516, %f2513, 0fBF800000;
	fma.rn.f32 	%f2517, %f2516, 0fBE055027, 0f3E1039F6;
	fma.rn.f32 	%f2518, %f2517, %f2516, 0fBDF8CDCC;
	fma.rn.f32 	%f2519, %f2518, %f2516, 0f3E0F2955;
	fma.rn.f32 	%f2520, %f2519, %f2516, 0fBE2AD8B9;
	fma.rn.f32 	%f2521, %f2520, %f2516, 0f3E4CED0B;
	fma.rn.f32 	%f2522, %f2521, %f2516, 0fBE7FFF22;
	fma.rn.f32 	%f2523, %f2522, %f2516, 0f3EAAAA78;
	fma.rn.f32 	%f2524, %f2523, %f2516, 0fBF000000;
	mul.f32 	%f2525, %f2516, %f2524;
	fma.rn.f32 	%f2526, %f2525, %f2516, %f2516;
	fma.rn.f32 	%f2527, %f2515, 0f3F317218, %f2526;
	setp.gt.u32 	%p361, %r964, 2139095039;
	fma.rn.f32 	%f2528, %f2511, 0f7F800000, 0f7F800000;
	selp.f32 	%f2529, %f2528, %f2527, %p361;
	setp.eq.f32 	%p362, %f2511, 0f00000000;
	selp.f32 	%f183, 0fFF800000, %f2529, %p362;
	div.rn.f32 	%f184, %f177, %f176;
	add.s64 	%rd298, %rd297, %rd283;
	ld.global.f32 	%f185, [%rd298];
	add.s64 	%rd299, %rd298, %rd283;
	ld.global.f32 	%f2530, [%rd299];
	div.rn.f32 	%f187, %f185, %f2530;
	abs.f32 	%f2531, %f187;
	setp.gt.f32 	%p363, %f2531, 0f3F800000;
	rcp.approx.ftz.f32 	%f2532, %f2531;
	selp.f32 	%f2533, %f2532, %f2531, %p363;
	mul.f32 	%f2534, %f2533, %f2533;
	fma.rn.f32 	%f2535, %f2534, 0f3B2090AA, 0fBC6BE14F;
	fma.rn.f32 	%f2536, %f2535, %f2534, 0f3D23397E;
	fma.rn.f32 	%f2537, %f2536, %f2534, 0fBD948A7A;
	fma.rn.f32 	%f2538, %f2537, %f2534, 0f3DD76B21;
	fma.rn.f32 	%f2539, %f2538, %f2534, 0fBE111E88;
	fma.rn.f32 	%f2540, %f2539, %f2534, 0f3E4CAF60;
	fma.rn.f32 	%f2541, %f2540, %f2534, 0fBEAAAA27;
	mul.f32 	%f2542, %f2534, %f2541;
	fma.rn.f32 	%f2543, %f2542, %f2533, %f2533;
	neg.f32 	%f2544, %f2543;
	fma.rn.f32 	%f2545, 0f3F6EE581, 0f3FD774EB, %f2544;
	selp.f32 	%f2546, %f2545, %f2543, %p363;
	setp.num.f32 	%p364, %f2531, %f2531;
	copysign.f32 	%f2547, %f187, %f2546;
	selp.f32 	%f188, %f2547, %f2546, %p364;
	abs.f32 	%f2548, %f185;
	fma.rn.f32 	%f189, %f2548, 0fBF000000, 0f3F000000;
	mul.f32 	%f2550, %f185, 0f3F22F983;
	cvt.rni.s32.f32 	%r968, %f2550;
	cvt.rn.f32.s32 	%f2551, %r968;
	fma.rn.f32 	%f2552, %f2551, 0fBFC90FDA, %f185;
	fma.rn.f32 	%f2553, %f2551, 0fB3A22168, %f2552;
	fma.rn.f32 	%f2554, %f2551, 0fA7C234C5, %f2553;
	setp.ltu.f32 	%p365, %f2548, 0f47CE4780;
	setp.eq.f32 	%p366, %f2548, 0f7F800000;
	mul.rn.f32 	%f2555, %f185, %f9637;
	mul.f32 	%f2556, %f2530, 0f3F000000;
	cvt.rzi.f32.f32 	%f2557, %f2556;
	add.f32 	%f2558, %f2557, %f2557;
	sub.f32 	%f2559, %f2530, %f2558;
	abs.f32 	%f2560, %f2559;
	setp.neu.f32 	%p367, %f2560, 0f3F800000;
	setp.lt.f32 	%p368, %f2548, 0f00800000;
	mul.f32 	%f2561, %f2548, 0f4B800000;
	selp.f32 	%f2562, %f2561, %f2548, %p368;
	selp.f32 	%f2563, 0fC1C00000, 0f00000000, %p368;
	mov.b32 	%r969, %f2562;
	add.s32 	%r970, %r969, -1060439283;
	and.b32  	%r971, %r970, -8388608;
	sub.s32 	%r972, %r969, %r971;
	mov.b32 	%f2564, %r972;
	cvt.rn.f32.s32 	%f2565, %r971;
	fma.rn.f32 	%f2566, %f2565, 0f34000000, %f2563;
	add.f32 	%f2567, %f2564, 0fBF800000;
	add.f32 	%f2568, %f2564, 0f3F800000;
	rcp.approx.ftz.f32 	%f2569, %f2568;
	add.f32 	%f2570, %f2567, %f2567;
	mul.f32 	%f2571, %f2570, %f2569;
	mul.f32 	%f2572, %f2571, %f2571;
	sub.f32 	%f2573, %f2567, %f2571;
	add.f32 	%f2574, %f2573, %f2573;
	neg.f32 	%f2575, %f2571;
	fma.rn.f32 	%f2576, %f2575, %f2567, %f2574;
	mul.rn.f32 	%f2577, %f2569, %f2576;
	fma.rn.f32 	%f2578, %f2572, 0f3A2C32E4, 0f3B52E7DB;
	fma.rn.f32 	%f2579, %f2578, %f2572, 0f3C93BB73;
	fma.rn.f32 	%f2580, %f2579, %f2572, 0f3DF6384F;
	mul.rn.f32 	%f2581, %f2580, %f2572;
	fma.rn.f32 	%f2582, %f2571, 0f3FB8AA3B, %f2566;
	sub.f32 	%f2583, %f2566, %f2582;
	fma.rn.f32 	%f2584, %f2571, 0f3FB8AA3B, %f2583;
	fma.rn.f32 	%f2585, %f2577, 0f3FB8AA3B, %f2584;
	fma.rn.f32 	%f2586, %f2571, 0f32A55E34, %f2585;
	mul.f32 	%f2587, %f2581, 0f40400000;
	fma.rn.f32 	%f2588, %f2587, %f2577, %f2586;
	fma.rn.f32 	%f2589, %f2581, %f2571, %f2588;
	add.rn.f32 	%f2590, %f2582, %f2589;
	neg.f32 	%f2591, %f2582;
	add.rn.f32 	%f2592, %f2590, %f2591;
	neg.f32 	%f2593, %f2592;
	add.rn.f32 	%f2594, %f2589, %f2593;
	mul.rn.f32 	%f2595, %f2590, %f2530;
	neg.f32 	%f2596, %f2595;
	fma.rn.f32 	%f2597, %f2590, %f2530, %f2596;
	fma.rn.f32 	%f2598, %f2594, %f2530, %f2597;
	cvt.rni.f32.f32 	%f2599, %f2595;
	sub.f32 	%f2600, %f2595, %f2599;
	add.f32 	%f2601, %f2600, %f2598;
	fma.rn.f32 	%f2602, %f2601, 0f391FCB8E, 0f3AAF85ED;
	fma.rn.f32 	%f2603, %f2602, %f2601, 0f3C1D9856;
	fma.rn.f32 	%f2604, %f2603, %f2601, 0f3D6357BB;
	fma.rn.f32 	%f2605, %f2604, %f2601, 0f3E75FDEC;
	fma.rn.f32 	%f2606, %f2605, %f2601, 0f3F317218;
	fma.rn.f32 	%f2607, %f2606, %f2601, 0f3F800000;
	cvt.rzi.s32.f32 	%r973, %f2599;
	setp.gt.f32 	%p369, %f2599, 0f00000000;
	selp.b32 	%r974, 0, -2097152000, %p369;
	add.s32 	%r975, %r974, 2130706432;
	mov.b32 	%f2608, %r975;
	mul.f32 	%f2609, %f2607, %f2608;
	shl.b32 	%r976, %r973, 23;
	sub.s32 	%r977, %r976, %r974;
	mov.b32 	%f2610, %r977;
	mul.f32 	%f2611, %f2609, %f2610;
	abs.f32 	%f2612, %f2595;
	setp.gt.f32 	%p370, %f2612, 0f43180000;
	setp.lt.f32 	%p371, %f2595, 0f00000000;
	selp.f32 	%f2613, 0f00000000, 0f7F800000, %p371;
	selp.f32 	%f2614, %f2613, %f2611, %p370;
	setp.eq.f32 	%p372, %f185, 0f3F800000;
	setp.eq.f32 	%p373, %f2530, 0f00000000;
	or.pred  	%p374, %p372, %p373;
	setp.nan.f32 	%p375, %f2548, %f2548;
	abs.f32 	%f2615, %f2530;
	setp.nan.f32 	%p376, %f2615, %f2615;
	setp.eq.f32 	%p377, %f185, 0f00000000;
	setp.eq.f32 	%p378, %f185, 0fBF800000;
	setp.eq.f32 	%p379, %f2615, 0f7F800000;
	setp.geu.f32 	%p380, %f185, 0f00000000;
	neg.f32 	%f2617, %f2614;
	selp.f32 	%f2618, %f2614, %f2617, %p367;
	cvt.rmi.f32.f32 	%f2619, %f2530;
	setp.neu.f32 	%p381, %f2530, %f2619;
	selp.f32 	%f2620, 0f7FFFFFFF, %f2618, %p381;
	add.f32 	%f2621, %f185, %f185;
	mov.b32 	%r978, %f2621;
	setp.lt.f32 	%p382, %f2530, 0f00000000;
	xor.b32  	%r979, %r978, 2139095040;
	selp.b32 	%r980, %r979, %r978, %p382;
	and.b32  	%r981, %r980, 2147483647;
	selp.b32 	%r982, %r981, %r980, %p367;
	mov.b32 	%f2622, %r982;
	fma.rn.f32 	%f2623, %f185, 0f3BBB989D, 0f3F000000;
	cvt.sat.f32.f32 	%f2624, %f2623;
	fma.rm.f32 	%f2625, %f2624, %f1795, %f1794;
	add.f32 	%f2626, %f2625, 0fCB40007F;
	neg.f32 	%f2627, %f2626;
	fma.rn.f32 	%f2628, %f185, 0f3FB8AA3B, %f2627;
	fma.rn.f32 	%f190, %f185, 0f32A57060, %f2628;
	mov.b32 	%r983, %f2625;
	shl.b32 	%r984, %r983, 23;
	mov.b32 	%f191, %r984;
	setp.lt.f32 	%p383, %f185, 0f00800000;
	mul.f32 	%f2629, %f185, 0f4B000000;
	selp.f32 	%f2630, %f2629, %f185, %p383;
	selp.f32 	%f2631, 0fC1B80000, 0f00000000, %p383;
	mov.b32 	%r985, %f2630;
	add.s32 	%r986, %r985, -1059760811;
	and.b32  	%r987, %r986, -8388608;
	sub.s32 	%r988, %r985, %r987;
	mov.b32 	%f2632, %r988;
	cvt.rn.f32.s32 	%f2633, %r987;
	fma.rn.f32 	%f2634, %f2633, 0f34000000, %f2631;
	add.f32 	%f2635, %f2632, 0fBF800000;
	fma.rn.f32 	%f2636, %f2635, 0fBE055027, 0f3E1039F6;
	fma.rn.f32 	%f2637, %f2636, %f2635, 0fBDF8CDCC;
	fma.rn.f32 	%f2638, %f2637, %f2635, 0f3E0F2955;
	fma.rn.f32 	%f2639, %f2638, %f2635, 0fBE2AD8B9;
	fma.rn.f32 	%f2640, %f2639, %f2635, 0f3E4CED0B;
	fma.rn.f32 	%f2641, %f2640, %f2635, 0fBE7FFF22;
	fma.rn.f32 	%f2642, %f2641, %f2635, 0f3EAAAA78;
	fma.rn.f32 	%f2643, %f2642, %f2635, 0fBF000000;
	mul.f32 	%f2644, %f2635, %f2643;
	fma.rn.f32 	%f2645, %f2644, %f2635, %f2635;
	fma.rn.f32 	%f2646, %f2634, 0f3F317218, %f2645;
	setp.gt.u32 	%p384, %r985, 2139095039;
	fma.rn.f32 	%f2647, %f2630, 0f7F800000, 0f7F800000;
	selp.f32 	%f2648, %f2647, %f2646, %p384;
	setp.eq.f32 	%p385, %f2630, 0f00000000;
	selp.f32 	%f192, 0fFF800000, %f2648, %p385;
	div.rn.f32 	%f193, %f2530, %f185;
	selp.b32 	%r17, %r816, 0, %p229;
	selp.f32 	%f194, %f1723, %f1724, %p229;
	selp.f32 	%f2649, %f1783, %f1789, %p239;
	selp.f32 	%f2650, 0f3F800000, %f2649, %p238;
	selp.f32 	%f2651, %f2650, %f2649, %p237;
	selp.f32 	%f2652, %f1791, %f2651, %p230;
	selp.f32 	%f195, %f1791, %f2652, %p236;
	selp.b32 	%r18, %r837, 0, %p247;
	selp.f32 	%f196, %f1843, %f1844, %p247;
	selp.f32 	%f2653, %f1903, %f1909, %p257;
	selp.f32 	%f2654, 0f3F800000, %f2653, %p256;
	selp.f32 	%f2655, %f2654, %f2653, %p255;
	selp.f32 	%f2656, %f1911, %f2655, %p248;
	selp.f32 	%f197, %f1911, %f2656, %p254;
	selp.b32 	%r19, %r858, 0, %p265;
	selp.f32 	%f198, %f1962, %f1963, %p265;
	or.pred  	%p386, %p274, %p275;
	or.pred  	%p1, %p386, %p276;
	selp.f32 	%f2657, %f2022, %f2028, %p280;
	selp.f32 	%f2658, 0f3F800000, %f2657, %p279;
	selp.f32 	%f2659, %f2658, %f2657, %p278;
	selp.f32 	%f2660, %f2030, %f2659, %p266;
	selp.f32 	%f199, %f2030, %f2660, %p277;
	selp.b32 	%r20, %r884, 0, %p288;
	selp.f32 	%f200, %f2081, %f2082, %p288;
	or.pred  	%p387, %p297, %p298;
	or.pred  	%p2, %p387, %p299;
	selp.f32 	%f2661, %f2141, %f2147, %p303;
	selp.f32 	%f2662, 0f3F800000, %f2661, %p302;
	selp.f32 	%f2663, %f2662, %f2661, %p301;
	selp.f32 	%f2664, %f2149, %f2663, %p289;
	selp.f32 	%f201, %f2149, %f2664, %p300;
	selp.b32 	%r21, %r905, 0, %p311;
	selp.f32 	%f202, %f2199, %f2200, %p311;
	selp.f32 	%f2665, %f2259, %f2265, %p321;
	selp.f32 	%f2666, 0f3F800000, %f2665, %p320;
	selp.f32 	%f2667, %f2666, %f2665, %p319;
	selp.f32 	%f2668, %f2267, %f2667, %p312;
	selp.f32 	%f203, %f2267, %f2668, %p318;
	selp.b32 	%r22, %r926, 0, %p329;
	selp.f32 	%f204, %f2317, %f2318, %p329;
	selp.f32 	%f2669, %f2377, %f2383, %p339;
	selp.f32 	%f2670, 0f3F800000, %f2669, %p338;
	selp.f32 	%f2671, %f2670, %f2669, %p337;
	selp.f32 	%f2672, %f2385, %f2671, %p330;
	selp.f32 	%f205, %f2385, %f2672, %p336;
	selp.b32 	%r23, %r947, 0, %p347;
	selp.f32 	%f206, %f2435, %f2436, %p347;
	selp.f32 	%f2673, %f2495, %f2501, %p357;
	selp.f32 	%f2674, 0f3F800000, %f2673, %p356;
	selp.f32 	%f2675, %f2674, %f2673, %p355;
	selp.f32 	%f2676, %f2503, %f2675, %p348;
	selp.f32 	%f207, %f2503, %f2676, %p354;
	selp.b32 	%r24, %r968, 0, %p365;
	selp.f32 	%f208, %f2554, %f2555, %p365;
	or.pred  	%p388, %p374, %p375;
	or.pred  	%p3, %p388, %p376;
	selp.f32 	%f2677, %f2614, %f2620, %p380;
	selp.f32 	%f2678, 0f3F800000, %f2677, %p379;
	selp.f32 	%f2679, %f2678, %f2677, %p378;
	selp.f32 	%f2680, %f2622, %f2679, %p366;
	selp.f32 	%f209, %f2622, %f2680, %p377;
	mov.b32 	%r3189, 0;
	ex2.approx.ftz.f32 	%f3659, %f190;
	mul.f32 	%f407, %f3659, %f191;
	ex2.approx.ftz.f32 	%f3617, %f181;
	mul.f32 	%f395, %f3617, %f182;
	ex2.approx.ftz.f32 	%f3415, %f172;
	mul.f32 	%f358, %f3415, %f173;
	ex2.approx.ftz.f32 	%f3368, %f163;
	mul.f32 	%f346, %f3368, %f164;
	ex2.approx.ftz.f32 	%f3011, %f154;
	mul.f32 	%f284, %f3011, %f155;
	ex2.approx.ftz.f32 	%f2969, %f145;
	mul.f32 	%f272, %f2969, %f146;
	ex2.approx.ftz.f32 	%f2772, %f136;
	mul.f32 	%f235, %f2772, %f137;
	ex2.approx.ftz.f32 	%f2725, %f127;
	mul.f32 	%f223, %f2725, %f128;
$L__BB0_337:
	ld.param.u64 	%rd922, [_Z16MH_simple_kerneliPiPfP5datumiiS0_S0_i_param_3];
	cvta.to.global.u64 	%rd300, %rd922;
	mul.wide.u32 	%rd301, %r3189, 12;
	add.s64 	%rd302, %rd300, %rd301;
	ld.global.f32 	%f213, [%rd302];
	mov.f32 	%f9639, 0f00000000;
	setp.gt.s32 	%p389, %r2, 7;
	@%p389 bra 	$L__BB0_351;
	setp.gt.s32 	%p402, %r2, 2;
	@%p402 bra 	$L__BB0_344;
	setp.gt.s32 	%p409, %r2, 0;
	@%p409 bra 	$L__BB0_342;
	setp.eq.s32 	%p412, %r2, -99;
	@%p412 bra 	$L__BB0_369;
	setp.eq.s32 	%p413, %r2, 0;
	@%p413 bra 	$L__BB0_379;
	bra.uni 	$L__BB0_365;
$L__BB0_342:
	setp.eq.s32 	%p410, %r2, 1;
	@%p410 bra 	$L__BB0_366;
	setp.eq.s32 	%p411, %r2, 2;
	mov.f32 	%f9639, %f213;
	@%p411 bra 	$L__BB0_379;
	bra.uni 	$L__BB0_365;
$L__BB0_344:
	setp.gt.s32 	%p403, %r2, 4;
	@%p403 bra 	$L__BB0_347;
	setp.eq.s32 	%p407, %r2, 3;
	mov.f32 	%f9639, %f122;
	@%p407 bra 	$L__BB0_379;
	setp.eq.s32 	%p408, %r2, 4;
	mov.f32 	%f9639, %f123;
	@%p408 bra 	$L__BB0_379;
	bra.uni 	$L__BB0_365;
$L__BB0_347:
	setp.eq.s32 	%p404, %r2, 5;
	@%p404 bra 	$L__BB0_367;
	setp.eq.s32 	%p405, %r2, 6;
	@%p405 bra 	$L__BB0_368;
	setp.eq.s32 	%p406, %r2, 7;
	@%p406 bra 	$L__BB0_350;
	bra.uni 	$L__BB0_365;
$L__BB0_350:
	sub.f32 	%f9639, %f123, %f122;
	bra.uni 	$L__BB0_379;
$L__BB0_351:
	setp.gt.s32 	%p390, %r2, 11;
	@%p390 bra 	$L__BB0_358;
	setp.gt.s32 	%p397, %r2, 9;
	@%p397 bra 	$L__BB0_355;
	setp.eq.s32 	%p400, %r2, 8;
	mov.f32 	%f9639, %f124;
	@%p400 bra 	$L__BB0_379;
	setp.eq.s32 	%p401, %r2, 9;
	mov.f32 	%f9639, %f130;
	@%p401 bra 	$L__BB0_379;
	bra.uni 	$L__BB0_365;
$L__BB0_355:
	setp.eq.s32 	%p398, %r2, 10;
	mov.f32 	%f9639, %f129;
	@%p398 bra 	$L__BB0_379;
	setp.eq.s32 	%p399, %r2, 11;
	@%p399 bra 	$L__BB0_357;
	bra.uni 	$L__BB0_365;
$L__BB0_357:
	mov.f32 	%f9639, %f223;
	bra.uni 	$L__BB0_379;
$L__BB0_358:
	setp.gt.s32 	%p391, %r2, 13;
	@%p391 bra 	$L__BB0_362;
	setp.eq.s32 	%p395, %r2, 12;
	@%p395 bra 	$L__BB0_378;
	setp.eq.s32 	%p396, %r2, 13;
	@%p396 bra 	$L__BB0_361;
	bra.uni 	$L__BB0_365;
$L__BB0_361:
	sqrt.rn.f32 	%f9639, %f122;
	bra.uni 	$L__BB0_379;
$L__BB0_362:
	setp.eq.s32 	%p392, %r2, 14;
	@%p392 bra 	$L__BB0_370;
	setp.eq.s32 	%p393, %r2, 15;
	@%p393 bra 	$L__BB0_377;
	setp.eq.s32 	%p394, %r2, 16;
	mov.f32 	%f9639, %f125;
	@%p394 bra 	$L__BB0_379;
$L__BB0_365:
	mov.f32 	%f9639, 0f7FFFFFFF;
	bra.uni 	$L__BB0_379;
$L__BB0_366:
	mov.f32 	%f9639, 0f3F800000;
	bra.uni 	$L__BB0_379;
$L__BB0_367:
	add.f32 	%f9639, %f122, %f123;
	bra.uni 	$L__BB0_379;
$L__BB0_368:
	sub.f32 	%f9639, %f122, %f123;
	bra.uni 	$L__BB0_379;
$L__BB0_369:
	mul.f32 	%f9639, %f122, %f122;
	bra.uni 	$L__BB0_379;
$L__BB0_370:
	abs.f32 	%f2702, %f122;
	setp.ltu.f32 	%p417, %f2702, 0f47CE4780;
	setp.eq.f32 	%p418, %f2702, 0f7F800000;
	or.pred  	%p419, %p417, %p418;
	mov.u32 	%r3193, %r17;
	mov.f32 	%f9638, %f194;
	@%p419 bra 	$L__BB0_376;
	mov.b64 	%rd930, 0;
	mov.b32 	%r3190, 0;
$L__BB0_372:
	.pragma "nounroll";
	mul.wide.u32 	%rd304, %r3190, 4;
	mov.u64 	%rd305, __cudart_i2opi_f;
	add.s64 	%rd306, %rd305, %rd304;
	ld.global.nc.u32 	%r990, [%rd306];
	mov.b32 	%r991, %f122;
	shl.b32 	%r992, %r991, 8;
	or.b32  	%r993, %r992, -2147483648;
	mad.wide.u32 	%rd307, %r990, %r993, %rd930;
	shr.u64 	%rd930, %rd307, 32;
	add.s64 	%rd308, %rd48, %rd304;
	st.local.u32 	[%rd308], %rd307;
	add.s32 	%r3190, %r3190, 1;
	setp.ne.s32 	%p420, %r3190, 6;
	@%p420 bra 	$L__BB0_372;
	mov.b32 	%r994, %f122;
	shr.u32 	%r995, %r994, 23;
	and.b32  	%r996, %r995, 31;
	setp.eq.s32 	%p421, %r996, 0;
	st.local.u32 	[%rd48+24], %rd930;
	and.b32  	%r997, %r995, 224;
	add.s32 	%r998, %r997, -128;
	shr.u32 	%r999, %r998, 5;
	mul.wide.u32 	%rd309, %r999, 4;
	sub.s64 	%rd67, %rd48, %rd309;
	ld.local.u32 	%r3191, [%rd67+24];
	ld.local.u32 	%r3192, [%rd67+20];
	@%p421 bra 	$L__BB0_375;
	mov.b32 	%r1000, %f122;
	shr.u32 	%r1001, %r1000, 23;
	and.b32  	%r1002, %r1001, 31;
	shf.l.wrap.b32 	%r3191, %r3192, %r3191, %r1002;
	ld.local.u32 	%r1003, [%rd67+16];
	shf.l.wrap.b32 	%r3192, %r1003, %r3192, %r1002;
$L__BB0_375:
	mov.b32 	%r1004, %f122;
	setp.lt.s32 	%p422, %r1004, 0;
	shr.u32 	%r1005, %r3191, 30;
	shf.l.wrap.b32 	%r1006, %r3192, %r3191, 2;
	shl.b32 	%r1007, %r3192, 2;
	shr.u32 	%r1008, %r1006, 31;
	add.s32 	%r1009, %r1008, %r1005;
	neg.s32 	%r1010, %r1009;
	selp.b32 	%r3193, %r1010, %r1009, %p422;
	xor.b32  	%r1011, %r1006, %r1004;
	shr.s32 	%r1012, %r1006, 31;
	xor.b32  	%r1013, %r1012, %r1006;
	xor.b32  	%r1014, %r1012, %r1007;
	cvt.u64.u32 	%rd310, %r1013;
	shl.b64 	%rd311, %rd310, 32;
	cvt.u64.u32 	%rd312, %r1014;
	or.b64  	%rd313, %rd311, %rd312;
	cvt.rn.f64.s64 	%fd1, %rd313;
	mul.f64 	%fd2, %fd1, 0d3BF921FB54442D19;
	cvt.rn.f32.f64 	%f2703, %fd2;
	neg.f32 	%f2704, %f2703;
	setp.lt.s32 	%p423, %r1011, 0;
	selp.f32 	%f9638, %f2704, %f2703, %p423;
$L__BB0_376:
	mul.rn.f32 	%f2705, %f9638, %f9638;
	and.b32  	%r1015, %r3193, 1;
	setp.eq.b32 	%p424, %r1015, 1;
	selp.f32 	%f2706, 0f3F800000, %f9638, %p424;
	fma.rn.f32 	%f2707, %f2705, %f2706, 0f00000000;
	fma.rn.f32 	%f2708, %f2705, 0f37CBAC00, 0fBAB607ED;
	selp.f32 	%f2709, %f2708, 0fB94D4153, %p424;
	selp.f32 	%f2710, 0f3D2AAABB, 0f3C0885E4, %p424;
	fma.rn.f32 	%f2711, %f2709, %f2705, %f2710;
	selp.f32 	%f2712, 0fBEFFFFFF, 0fBE2AAAA8, %p424;
	fma.rn.f32 	%f2713, %f2711, %f2705, %f2712;
	fma.rn.f32 	%f2714, %f2713, %f2707, %f2706;
	and.b32  	%r1016, %r3193, 2;
	setp.eq.s32 	%p425, %r1016, 0;
	mov.f32 	%f2715, 0f00000000;
	sub.f32 	%f2716, %f2715, %f2714;
	selp.f32 	%f9639, %f2714, %f2716, %p425;
	bra.uni 	$L__BB0_379;
$L__BB0_377:
	abs.f32 	%f2682, %f122;
	setp.gt.f32 	%p414, %f2682, 0f3F0F5C29;
	setp.eq.f32 	%p415, %f2682, 0f3F800000;
	rsqrt.approx.ftz.f32 	%f2683, %f126;
	mul.f32 	%f2684, %f126, %f2683;
	mul.f32 	%f2685, %f2683, 0f3F000000;
	neg.f32 	%f2686, %f2684;
	fma.rn.f32 	%f2687, %f2686, %f2685, 0f3F000000;
	fma.rn.f32 	%f2688, %f2684, %f2687, %f2684;
	selp.f32 	%f2689, 0f00000000, %f2688, %p415;
	selp.f32 	%f2690, %f2689, %f2682, %p414;
	mul.f32 	%f2691, %f2690, %f2690;
	fma.rn.f32 	%f2692, %f2691, 0f3D4DD2F7, 0f3C99CA97;
	fma.rn.f32 	%f2693, %f2692, %f2691, 0f3D3F90E8;
	fma.rn.f32 	%f2694, %f2693, %f2691, 0f3D993CCF;
	fma.rn.f32 	%f2695, %f2694, %f2691, 0f3E2AAC04;
	mul.f32 	%f2696, %f2691, %f2695;
	fma.rn.f32 	%f2697, %f2696, %f2690, %f2690;
	mul.f32 	%f2698, %f2697, 0fC0000000;
	fma.rn.f32 	%f2699, 0f3F6EE581, 0f3FD774EB, %f2698;
	selp.f32 	%f2700, %f2699, %f2697, %p414;
	setp.num.f32 	%p416, %f2700, %f2700;
	copysign.f32 	%f2701, %f122, %f2700;
	selp.f32 	%f9639, %f2701, %f2700, %p416;
	bra.uni 	$L__BB0_379;
$L__BB0_378:
	setp.eq.f32 	%p426, %f122, 0f3F800000;
	setp.eq.f32 	%p427, %f123, 0f00000000;
	or.pred  	%p428, %p426, %p427;
	add.rn.f32 	%f2717, %f122, %f123;
	selp.f32 	%f2718, 0f3F800000, %f2717, %p428;
	abs.f32 	%f2719, %f122;
	setp.nan.f32 	%p429, %f2719, %f2719;
	abs.f32 	%f2721, %f123;
	setp.nan.f32 	%p430, %f2721, %f2721;
	selp.f32 	%f2723, %f2718, %f195, %p430;
	selp.f32 	%f2724, %f2718, %f2723, %p429;
	selp.f32 	%f9639, %f2718, %f2724, %p428;
$L__BB0_379:
	mov.f32 	%f9641, 0f00000000;
	setp.gt.s32 	%p431, %r3, 7;
	@%p431 bra 	$L__BB0_393;
	setp.gt.s32 	%p444, %r3, 2;
	@%p444 bra 	$L__BB0_386;
	setp.gt.s32 	%p451, %r3, 0;
	@%p451 bra 	$L__BB0_384;
	setp.eq.s32 	%p454, %r3, -99;
	@%p454 bra 	$L__BB0_411;
	setp.eq.s32 	%p455, %r3, 0;
	@%p455 bra 	$L__BB0_421;
	bra.uni 	$L__BB0_407;
$L__BB0_384:
	setp.eq.s32 	%p452, %r3, 1;
	@%p452 bra 	$L__BB0_408;
	setp.eq.s32 	%p453, %r3, 2;
	mov.f32 	%f9641, %f213;
	@%p453 bra 	$L__BB0_421;
	bra.uni 	$L__BB0_407;
$L__BB0_386:
	setp.gt.s32 	%p445, %r3, 4;
	@%p445 bra 	$L__BB0_389;
	setp.eq.s32 	%p449, %r3, 3;
	mov.f32 	%f9641, %f131;
	@%p449 bra 	$L__BB0_421;
	setp.eq.s32 	%p450, %r3, 4;
	mov.f32 	%f9641, %f132;
	@%p450 bra 	$L__BB0_421;
	bra.uni 	$L__BB0_407;
$L__BB0_389:
	setp.eq.s32 	%p446, %r3, 5;
	@%p446 bra 	$L__BB0_409;
	setp.eq.s32 	%p447, %r3, 6;
	@%p447 bra 	$L__BB0_410;
	setp.eq.s32 	%p448, %r3, 7;
	@%p448 bra 	$L__BB0_392;
	bra.uni 	$L__BB0_407;
$L__BB0_392:
	sub.f32 	%f9641, %f132, %f131;
	bra.uni 	$L__BB0_421;
$L__BB0_393:
	setp.gt.s32 	%p432, %r3, 11;
	@%p432 bra 	$L__BB0_400;
	setp.gt.s32 	%p439, %r3, 9;
	@%p439 bra 	$L__BB0_397;
	setp.eq.s32 	%p442, %r3, 8;
	mov.f32 	%f9641, %f133;
	@%p442 bra 	$L__BB0_421;
	setp.eq.s32 	%p443, %r3, 9;
	mov.f32 	%f9641, %f139;
	@%p443 bra 	$L__BB0_421;
	bra.uni 	$L__BB0_407;
$L__BB0_397:
	setp.eq.s32 	%p440, %r3, 10;
	mov.f32 	%f9641, %f138;
	@%p440 bra 	$L__BB0_421;
	setp.eq.s32 	%p441, %r3, 11;
	@%p441 bra 	$L__BB0_399;
	bra.uni 	$L__BB0_407;
$L__BB0_399:
	mov.f32 	%f9641, %f235;
	bra.uni 	$L__BB0_421;
$L__BB0_400:
	setp.gt.s32 	%p433, %r3, 13;
	@%p433 bra 	$L__BB0_404;
	setp.eq.s32 	%p437, %r3, 12;
	@%p437 bra 	$L__BB0_420;
	setp.eq.s32 	%p438, %r3, 13;
	@%p438 bra 	$L__BB0_403;
	bra.uni 	$L__BB0_407;
$L__BB0_403:
	sqrt.rn.f32 	%f9641, %f131;
	bra.uni 	$L__BB0_421;
$L__BB0_404:
	setp.eq.s32 	%p434, %r3, 14;
	@%p434 bra 	$L__BB0_412;
	setp.eq.s32 	%p435, %r3, 15;
	@%p435 bra 	$L__BB0_419;
	setp.eq.s32 	%p436, %r3, 16;
	mov.f32 	%f9641, %f134;
	@%p436 bra 	$L__BB0_421;
$L__BB0_407:
	mov.f32 	%f9641, 0f7FFFFFFF;
	bra.uni 	$L__BB0_421;
$L__BB0_408:
	mov.f32 	%f9641, 0f3F800000;
	bra.uni 	$L__BB0_421;
$L__BB0_409:
	add.f32 	%f9641, %f131, %f132;
	bra.uni 	$L__BB0_421;
$L__BB0_410:
	sub.f32 	%f9641, %f131, %f132;
	bra.uni 	$L__BB0_421;
$L__BB0_411:
	mul.f32 	%f9641, %f131, %f131;
	bra.uni 	$L__BB0_421;
$L__BB0_412:
	abs.f32 	%f2749, %f131;
	setp.ltu.f32 	%p459, %f2749, 0f47CE4780;
	setp.eq.f32 	%p460, %f2749, 0f7F800000;
	or.pred  	%p461, %p459, %p460;
	mov.u32 	%r3197, %r18;
	mov.f32 	%f9640, %f196;
	@%p461 bra 	$L__BB0_418;
	mov.b64 	%rd931, 0;
	mov.b32 	%r3194, 0;
$L__BB0_414:
	.pragma "nounroll";
	mul.wide.u32 	%rd315, %r3194, 4;
	mov.u64 	%rd316, __cudart_i2opi_f;
	add.s64 	%rd317, %rd316, %rd315;
	ld.global.nc.u32 	%r1018, [%rd317];
	mov.b32 	%r1019, %f131;
	shl.b32 	%r1020, %r1019, 8;
	or.b32  	%r1021, %r1020, -2147483648;
	mad.wide.u32 	%rd318, %r1018, %r1021, %rd931;
	shr.u64 	%rd931, %rd318, 32;
	add.s64 	%rd319, %rd47, %rd315;
	st.local.u32 	[%rd319], %rd318;
	add.s32 	%r3194, %r3194, 1;
	setp.ne.s32 	%p462, %r3194, 6;
	@%p462 bra 	$L__BB0_414;
	mov.b32 	%r1022, %f131;
	shr.u32 	%r1023, %r1022, 23;
	and.b32  	%r1024, %r1023, 31;
	setp.eq.s32 	%p463, %r1024, 0;
	st.local.u32 	[%rd47+24], %rd931;
	and.b32  	%r1025, %r1023, 224;
	add.s32 	%r1026, %r1025, -128;
	shr.u32 	%r1027, %r1026, 5;
	mul.wide.u32 	%rd320, %r1027, 4;
	sub.s64 	%rd321, %rd47, %rd320;
	ld.local.u32 	%r3195, [%rd321+24];
	ld.local.u32 	%r3196, [%rd321+20];
	@%p463 bra 	$L__BB0_417;
	mov.b32 	%r1028, %f131;
	shr.u32 	%r1029, %r1028, 23;
	and.b32  	%r1030, %r1029, 31;
	shf.l.wrap.b32 	%r3195, %r3196, %r3195, %r1030;
	and.b32  	%r1031, %r1029, 224;
	add.s32 	%r1032, %r1031, -128;
	shr.u32 	%r1033, %r1032, 5;
	mul.wide.u32 	%rd322, %r1033, 4;
	sub.s64 	%rd323, %rd47, %rd322;
	ld.local.u32 	%r1034, [%rd323+16];
	shf.l.wrap.b32 	%r3196, %r1034, %r3196, %r1030;
$L__BB0_417:
	mov.b32 	%r1035, %f131;
	setp.lt.s32 	%p464, %r1035, 0;
	shr.u32 	%r1036, %r3195, 30;
	shf.l.wrap.b32 	%r1037, %r3196, %r3195, 2;
	shl.b32 	%r1038, %r3196, 2;
	shr.u32 	%r1039, %r1037, 31;
	add.s32 	%r1040, %r1039, %r1036;
	neg.s32 	%r1041, %r1040;
	selp.b32 	%r3197, %r1041, %r1040, %p464;
	xor.b32  	%r1042, %r1037, %r1035;
	shr.s32 	%r1043, %r1037, 31;
	xor.b32  	%r1044, %r1043, %r1037;
	xor.b32  	%r1045, %r1043, %r1038;
	cvt.u64.u32 	%rd324, %r1044;
	shl.b64 	%rd325, %rd324, 32;
	cvt.u64.u32 	%rd326, %r1045;
	or.b64  	%rd327, %rd325, %rd326;
	cvt.rn.f64.s64 	%fd3, %rd327;
	mul.f64 	%fd4, %fd3, 0d3BF921FB54442D19;
	cvt.rn.f32.f64 	%f2750, %fd4;
	neg.f32 	%f2751, %f2750;
	setp.lt.s32 	%p465, %r1042, 0;
	selp.f32 	%f9640, %f2751, %f2750, %p465;
$L__BB0_418:
	mul.rn.f32 	%f2752, %f9640, %f9640;
	and.b32  	%r1046, %r3197, 1;
	setp.eq.b32 	%p466, %r1046, 1;
	selp.f32 	%f2753, 0f3F800000, %f9640, %p466;
	fma.rn.f32 	%f2754, %f2752, %f2753, 0f00000000;
	fma.rn.f32 	%f2755, %f2752, 0f37CBAC00, 0fBAB607ED;
	selp.f32 	%f2756, %f2755, 0fB94D4153, %p466;
	selp.f32 	%f2757, 0f3D2AAABB, 0f3C0885E4, %p466;
	fma.rn.f32 	%f2758, %f2756, %f2752, %f2757;
	selp.f32 	%f2759, 0fBEFFFFFF, 0fBE2AAAA8, %p466;
	fma.rn.f32 	%f2760, %f2758, %f2752, %f2759;
	fma.rn.f32 	%f2761, %f2760, %f2754, %f2753;
	and.b32  	%r1047, %r3197, 2;
	setp.eq.s32 	%p467, %r1047, 0;
	mov.f32 	%f2762, 0f00000000;
	sub.f32 	%f2763, %f2762, %f2761;
	selp.f32 	%f9641, %f2761, %f2763, %p467;
	bra.uni 	$L__BB0_421;
$L__BB0_419:
	abs.f32 	%f2729, %f131;
	setp.gt.f32 	%p456, %f2729, 0f3F0F5C29;
	setp.eq.f32 	%p457, %f2729, 0f3F800000;
	rsqrt.approx.ftz.f32 	%f2730, %f135;
	mul.f32 	%f2731, %f135, %f2730;
	mul.f32 	%f2732, %f2730, 0f3F000000;
	neg.f32 	%f2733, %f2731;
	fma.rn.f32 	%f2734, %f2733, %f2732, 0f3F000000;
	fma.rn.f32 	%f2735, %f2731, %f2734, %f2731;
	selp.f32 	%f2736, 0f00000000, %f2735, %p457;
	selp.f32 	%f2737, %f2736, %f2729, %p456;
	mul.f32 	%f2738, %f2737, %f2737;
	fma.rn.f32 	%f2739, %f2738, 0f3D4DD2F7, 0f3C99CA97;
	fma.rn.f32 	%f2740, %f2739, %f2738, 0f3D3F90E8;
	fma.rn.f32 	%f2741, %f2740, %f2738, 0f3D993CCF;
	fma.rn.f32 	%f2742, %f2741, %f2738, 0f3E2AAC04;
	mul.f32 	%f2743, %f2738, %f2742;
	fma.rn.f32 	%f2744, %f2743, %f2737, %f2737;
	mul.f32 	%f2745, %f2744, 0fC0000000;
	fma.rn.f32 	%f2746, 0f3F6EE581, 0f3FD774EB, %f2745;
	selp.f32 	%f2747, %f2746, %f2744, %p456;
	setp.num.f32 	%p458, %f2747, %f2747;
	copysign.f32 	%f2748, %f131, %f2747;
	selp.f32 	%f9641, %f2748, %f2747, %p458;
	bra.uni 	$L__BB0_421;
$L__BB0_420:
	setp.eq.f32 	%p468, %f131, 0f3F800000;
	setp.eq.f32 	%p469, %f132, 0f00000000;
	or.pred  	%p470, %p468, %p469;
	add.rn.f32 	%f2764, %f131, %f132;
	selp.f32 	%f2765, 0f3F800000, %f2764, %p470;
	abs.f32 	%f2766, %f131;
	setp.nan.f32 	%p471, %f2766, %f2766;
	abs.f32 	%f2768, %f132;
	setp.nan.f32 	%p472, %f2768, %f2768;
	selp.f32 	%f2770, %f2765, %f197, %p472;
	selp.f32 	%f2771, %f2765, %f2770, %p471;
	selp.f32 	%f9641, %f2765, %f2771, %p470;
$L__BB0_421:
	mov.f32 	%f9643, 0f00000000;
	setp.gt.s32 	%p473, %r4, 7;
	@%p473 bra 	$L__BB0_436;
	setp.gt.s32 	%p486, %r4, 2;
	@%p486 bra 	$L__BB0_428;
	setp.gt.s32 	%p493, %r4, 0;
	@%p493 bra 	$L__BB0_426;
	setp.eq.s32 	%p496, %r4, -99;
	@%p496 bra 	$L__BB0_456;
	setp.eq.s32 	%p497, %r4, 0;
	@%p497 bra 	$L__BB0_476;
	bra.uni 	$L__BB0_431;
$L__BB0_426:
	setp.eq.s32 	%p494, %r4, 1;
	@%p494 bra 	$L__BB0_452;
	setp.eq.s32 	%p495, %r4, 2;
	mov.f32 	%f9643, %f213;
	@%p495 bra 	$L__BB0_476;
	bra.uni 	$L__BB0_431;
$L__BB0_428:
	setp.gt.s32 	%p487, %r4, 4;
	@%p487 bra 	$L__BB0_432;
	setp.eq.s32 	%p491, %r4, 3;
	mov.f32 	%f9643, %f9639;
	@%p491 bra 	$L__BB0_476;
	setp.eq.s32 	%p492, %r4, 4;
	mov.f32 	%f9643, %f9641;
	@%p492 bra 	$L__BB0_476;
$L__BB0_431:
	mov.f32 	%f9643, 0f7FFFFFFF;
	bra.uni 	$L__BB0_476;
$L__BB0_432:
	setp.eq.s32 	%p488, %r4, 5;
	@%p488 bra 	$L__BB0_453;
	setp.eq.s32 	%p489, %r4, 6;
	@%p489 bra 	$L__BB0_454;
	setp.eq.s32 	%p490, %r4, 7;
	@%p490 bra 	$L__BB0_435;
	bra.uni 	$L__BB0_431;
$L__BB0_435:
	sub.f32 	%f9643, %f9641, %f9639;
	bra.uni 	$L__BB0_476;
$L__BB0_436:
	setp.gt.s32 	%p474, %r4, 11;
	@%p474 bra 	$L__BB0_444;
	setp.gt.s32 	%p481, %r4, 9;
	@%p481 bra 	$L__BB0_441;
	setp.eq.s32 	%p484, %r4, 8;
	@%p484 bra 	$L__BB0_455;
	setp.eq.s32 	%p485, %r4, 9;
	@%p485 bra 	$L__BB0_440;
	bra.uni 	$L__BB0_431;
$L__BB0_440:
	div.rn.f32 	%f9643, %f9641, %f9639;
	bra.uni 	$L__BB0_476;
$L__BB0_441:
	setp.eq.s32 	%p482, %r4, 10;
	@%p482 bra 	$L__BB0_457;
	setp.eq.s32 	%p483, %r4, 11;
	@%p483 bra 	$L__BB0_443;
	bra.uni 	$L__BB0_431;
$L__BB0_443:
	fma.rn.f32 	%f2897, %f9639, 0f3BBB989D, 0f3F000000;
	cvt.sat.f32.f32 	%f2898, %f2897;
	mov.f32 	%f2899, 0f4B400001;
	mov.f32 	%f2900, 0f437C0000;
	fma.rm.f32 	%f2901, %f2898, %f2900, %f2899;
	add.f32 	%f2902, %f2901, 0fCB40007F;
	neg.f32 	%f2903, %f2902;
	fma.rn.f32 	%f2904, %f9639, 0f3FB8AA3B, %f2903;
	fma.rn.f32 	%f2905, %f9639, 0f32A57060, %f2904;
	mov.b32 	%r1083, %f2901;
	shl.b32 	%r1084, %r1083, 23;
	mov.b32 	%f2906, %r1084;
	ex2.approx.ftz.f32 	%f2907, %f2905;
	mul.f32 	%f9643, %f2907, %f2906;
	bra.uni 	$L__BB0_476;
$L__BB0_444:
	setp.gt.s32 	%p475, %r4, 13;
	@%p475 bra 	$L__BB0_448;
	setp.eq.s32 	%p479, %r4, 12;
	@%p479 bra 	$L__BB0_468;
	setp.eq.s32 	%p480, %r4, 13;
	@%p480 bra 	$L__BB0_447;
	bra.uni 	$L__BB0_431;
$L__BB0_447:
	sqrt.rn.f32 	%f9643, %f9639;
	bra.uni 	$L__BB0_476;
$L__BB0_448:
	setp.eq.s32 	%p476, %r4, 14;
	@%p476 bra 	$L__BB0_458;
	setp.eq.s32 	%p477, %r4, 15;
	@%p477 bra 	$L__BB0_467;
	setp.eq.s32 	%p478, %r4, 16;
	@%p478 bra 	$L__BB0_451;
	bra.uni 	$L__BB0_431;
$L__BB0_451:
	div.rn.f32 	%f2776, %f9639, %f9641;
	abs.f32 	%f2777, %f2776;
	setp.gt.f32 	%p498, %f2777, 0f3F800000;
	rcp.approx.ftz.f32 	%f2778, %f2777;
	selp.f32 	%f2779, %f2778, %f2777, %p498;
	mul.f32 	%f2780, %f2779, %f2779;
	fma.rn.f32 	%f2781, %f2780, 0f3B2090AA, 0fBC6BE14F;
	fma.rn.f32 	%f2782, %f2781, %f2780, 0f3D23397E;
	fma.rn.f32 	%f2783, %f2782, %f2780, 0fBD948A7A;
	fma.rn.f32 	%f2784, %f2783, %f2780, 0f3DD76B21;
	fma.rn.f32 	%f2785, %f2784, %f2780, 0fBE111E88;
	fma.rn.f32 	%f2786, %f2785, %f2780, 0f3E4CAF60;
	fma.rn.f32 	%f2787, %f2786, %f2780, 0fBEAAAA27;
	mul.f32 	%f2788, %f2780, %f2787;
	fma.rn.f32 	%f2789, %f2788, %f2779, %f2779;
	neg.f32 	%f2790, %f2789;
	fma.rn.f32 	%f2791, 0f3F6EE581, 0f3FD774EB, %f2790;
	selp.f32 	%f2792, %f2791, %f2789, %p498;
	setp.num.f32 	%p499, %f2777, %f2777;
	copysign.f32 	%f2793, %f2776, %f2792;
	selp.f32 	%f9643, %f2793, %f2792, %p499;
	bra.uni 	$L__BB0_476;
$L__BB0_452:
	mov.f32 	%f9643, 0f3F800000;
	bra.uni 	$L__BB0_476;
$L__BB0_453:
	add.f32 	%f9643, %f9639, %f9641;
	bra.uni 	$L__BB0_476;
$L__BB0_454:
	sub.f32 	%f9643, %f9639, %f9641;
	bra.uni 	$L__BB0_476;
$L__BB0_455:
	div.rn.f32 	%f9643, %f9639, %f9641;
	bra.uni 	$L__BB0_476;
$L__BB0_456:
	mul.f32 	%f9643, %f9639, %f9639;
	bra.uni 	$L__BB0_476;
$L__BB0_457:
	setp.lt.f32 	%p532, %f9639, 0f00800000;
	mul.f32 	%f2908, %f9639, 0f4B000000;
	selp.f32 	%f2909, %f2908, %f9639, %p532;
	selp.f32 	%f2910, 0fC1B80000, 0f00000000, %p532;
	mov.b32 	%r1085, %f2909;
	add.s32 	%r1086, %r1085, -1059760811;
	and.b32  	%r1087, %r1086, -8388608;
	sub.s32 	%r1088, %r1085, %r1087;
	mov.b32 	%f2911, %r1088;
	cvt.rn.f32.s32 	%f2912, %r1087;
	fma.rn.f32 	%f2913, %f2912, 0f34000000, %f2910;
	add.f32 	%f2914, %f2911, 0fBF800000;
	fma.rn.f32 	%f2915, %f2914, 0fBE055027, 0f3E1039F6;
	fma.rn.f32 	%f2916, %f2915, %f2914, 0fBDF8CDCC;
	fma.rn.f32 	%f2917, %f2916, %f2914, 0f3E0F2955;
	fma.rn.f32 	%f2918, %f2917, %f2914, 0fBE2AD8B9;
	fma.rn.f32 	%f2919, %f2918, %f2914, 0f3E4CED0B;
	fma.rn.f32 	%f2920, %f2919, %f2914, 0fBE7FFF22;
	fma.rn.f32 	%f2921, %f2920, %f2914, 0f3EAAAA78;
	fma.rn.f32 	%f2922, %f2921, %f2914, 0fBF000000;
	mul.f32 	%f2923, %f2914, %f2922;
	fma.rn.f32 	%f2924, %f2923, %f2914, %f2914;
	fma.rn.f32 	%f2925, %f2913, 0f3F317218, %f2924;
	setp.gt.u32 	%p533, %r1085, 2139095039;
	fma.rn.f32 	%f2926, %f2909, 0f7F800000, 0f7F800000;
	selp.f32 	%f2927, %f2926, %f2925, %p533;
	setp.eq.f32 	%p534, %f2909, 0f00000000;
	selp.f32 	%f9643, 0fFF800000, %f2927, %p534;
	bra.uni 	$L__BB0_476;
$L__BB0_458:
	mul.f32 	%f2814, %f9639, 0f3F22F983;
	cvt.rni.s32.f32 	%r3201, %f2814;
	cvt.rn.f32.s32 	%f2815, %r3201;
	fma.rn.f32 	%f2816, %f2815, 0fBFC90FDA, %f9639;
	fma.rn.f32 	%f2817, %f2815, 0fB3A22168, %f2816;
	fma.rn.f32 	%f9642, %f2815, 0fA7C234C5, %f2817;
	abs.f32 	%f247, %f9639;
	setp.ltu.f32 	%p503, %f247, 0f47CE4780;
	@%p503 bra 	$L__BB0_466;
	setp.neu.f32 	%p504, %f247, 0f7F800000;
	@%p504 bra 	$L__BB0_461;
	mov.f32 	%f2820, 0f00000000;
	mul.rn.f32 	%f9642, %f9639, %f2820;
	mov.b32 	%r3201, 0;
	bra.uni 	$L__BB0_466;
$L__BB0_461:
	mov.b32 	%r49, %f9639;
	shl.b32 	%r1049, %r49, 8;
	or.b32  	%r50, %r1049, -2147483648;
	mov.b64 	%rd932, 0;
	mov.b32 	%r3198, 0;
$L__BB0_462:
	.pragma "nounroll";
	mul.wide.u32 	%rd329, %r3198, 4;
	mov.u64 	%rd330, __cudart_i2opi_f;
	add.s64 	%rd331, %rd330, %rd329;
	ld.global.nc.u32 	%r1050, [%rd331];
	mad.wide.u32 	%rd332, %r1050, %r50, %rd932;
	shr.u64 	%rd932, %rd332, 32;
	add.s64 	%rd333, %rd46, %rd329;
	st.local.u32 	[%rd333], %rd332;
	add.s32 	%r3198, %r3198, 1;
	setp.ne.s32 	%p505, %r3198, 6;
	@%p505 bra 	$L__BB0_462;
	shr.u32 	%r1051, %r49, 23;
	st.local.u32 	[%rd46+24], %rd932;
	and.b32  	%r53, %r1051, 31;
	and.b32  	%r1052, %r1051, 224;
	add.s32 	%r1053, %r1052, -128;
	shr.u32 	%r1054, %r1053, 5;
	mul.wide.u32 	%rd334, %r1054, 4;
	sub.s64 	%rd72, %rd46, %rd334;
	ld.local.u32 	%r3199, [%rd72+24];
	ld.local.u32 	%r3200, [%rd72+20];
	setp.eq.s32 	%p506, %r53, 0;
	@%p506 bra 	$L__BB0_465;
	shf.l.wrap.b32 	%r3199, %r3200, %r3199, %r53;
	ld.local.u32 	%r1055, [%rd72+16];
	shf.l.wrap.b32 	%r3200, %r1055, %r3200, %r53;
$L__BB0_465:
	shr.u32 	%r1056, %r3199, 30;
	shf.l.wrap.b32 	%r1057, %r3200, %r3199, 2;
	shl.b32 	%r1058, %r3200, 2;
	shr.u32 	%r1059, %r1057, 31;
	add.s32 	%r1060, %r1059, %r1056;
	neg.s32 	%r1061, %r1060;
	setp.lt.s32 	%p507, %r49, 0;
	selp.b32 	%r3201, %r1061, %r1060, %p507;
	xor.b32  	%r1062, %r1057, %r49;
	shr.s32 	%r1063, %r1057, 31;
	xor.b32  	%r1064, %r1063, %r1057;
	xor.b32  	%r1065, %r1063, %r1058;
	cvt.u64.u32 	%rd335, %r1064;
	shl.b64 	%rd336, %rd335, 32;
	cvt.u64.u32 	%rd337, %r1065;
	or.b64  	%rd338, %rd336, %rd337;
	cvt.rn.f64.s64 	%fd5, %rd338;
	mul.f64 	%fd6, %fd5, 0d3BF921FB54442D19;
	cvt.rn.f32.f64 	%f2818, %fd6;
	neg.f32 	%f2819, %f2818;
	setp.lt.s32 	%p508, %r1062, 0;
	selp.f32 	%f9642, %f2819, %f2818, %p508;
$L__BB0_466:
	mul.rn.f32 	%f2821, %f9642, %f9642;
	and.b32  	%r1067, %r3201, 1;
	setp.eq.b32 	%p509, %r1067, 1;
	selp.f32 	%f2822, 0f3F800000, %f9642, %p509;
	fma.rn.f32 	%f2823, %f2821, %f2822, 0f00000000;
	fma.rn.f32 	%f2824, %f2821, 0f37CBAC00, 0fBAB607ED;
	selp.f32 	%f2825, %f2824, 0fB94D4153, %p509;
	selp.f32 	%f2826, 0f3D2AAABB, 0f3C0885E4, %p509;
	fma.rn.f32 	%f2827, %f2825, %f2821, %f2826;
	selp.f32 	%f2828, 0fBEFFFFFF, 0fBE2AAAA8, %p509;
	fma.rn.f32 	%f2829, %f2827, %f2821, %f2828;
	fma.rn.f32 	%f2830, %f2829, %f2823, %f2822;
	and.b32  	%r1068, %r3201, 2;
	setp.eq.s32 	%p510, %r1068, 0;
	mov.f32 	%f2831, 0f00000000;
	sub.f32 	%f2832, %f2831, %f2830;
	selp.f32 	%f9643, %f2830, %f2832, %p510;
	bra.uni 	$L__BB0_476;
$L__BB0_467:
	abs.f32 	%f2794, %f9639;
	fma.rn.f32 	%f2795, %f2794, 0fBF000000, 0f3F000000;
	rsqrt.approx.ftz.f32 	%f2796, %f2795;
	mul.f32 	%f2797, %f2795, %f2796;
	mul.f32 	%f2798, %f2796, 0fBF000000;
	fma.rn.f32 	%f2799, %f2797, %f2798, 0f3F000000;
	fma.rn.f32 	%f2800, %f2797, %f2799, %f2797;
	setp.eq.f32 	%p500, %f2794, 0f3F800000;
	selp.f32 	%f2801, 0f00000000, %f2800, %p500;
	setp.gt.f32 	%p501, %f2794, 0f3F0F5C29;
	selp.f32 	%f2802, %f2801, %f2794, %p501;
	mul.f32 	%f2803, %f2802, %f2802;
	fma.rn.f32 	%f2804, %f2803, 0f3D4DD2F7, 0f3C99CA97;
	fma.rn.f32 	%f2805, %f2804, %f2803, 0f3D3F90E8;
	fma.rn.f32 	%f2806, %f2805, %f2803, 0f3D993CCF;
	fma.rn.f32 	%f2807, %f2806, %f2803, 0f3E2AAC04;
	mul.f32 	%f2808, %f2803, %f2807;
	fma.rn.f32 	%f2809, %f2808, %f2802, %f2802;
	mul.f32 	%f2810, %f2809, 0fC0000000;
	fma.rn.f32 	%f2811, 0f3F6EE581, 0f3FD774EB, %f2810;
	selp.f32 	%f2812, %f2811, %f2809, %p501;
	setp.num.f32 	%p502, %f2812, %f2812;
	copysign.f32 	%f2813, %f9639, %f2812;
	selp.f32 	%f9643, %f2813, %f2812, %p502;
	bra.uni 	$L__BB0_476;
$L__BB0_468:
	mul.f32 	%f2834, %f9641, 0f3F000000;
	cvt.rzi.f32.f32 	%f2835, %f2834;
	add.f32 	%f2836, %f2835, %f2835;
	sub.f32 	%f2837, %f9641, %f2836;
	abs.f32 	%f255, %f2837;
	abs.f32 	%f256, %f9639;
	setp.lt.f32 	%p511, %f256, 0f00800000;
	mul.f32 	%f2838, %f256, 0f4B800000;
	selp.f32 	%f2839, %f2838, %f256, %p511;
	selp.f32 	%f2840, 0fC1C00000, 0f00000000, %p511;
	mov.b32 	%r1069, %f2839;
	add.s32 	%r1070, %r1069, -1060439283;
	and.b32  	%r1071, %r1070, -8388608;
	sub.s32 	%r1072, %r1069, %r1071;
	mov.b32 	%f2841, %r1072;
	cvt.rn.f32.s32 	%f2842, %r1071;
	fma.rn.f32 	%f2843, %f2842, 0f34000000, %f2840;
	add.f32 	%f2844, %f2841, 0fBF800000;
	add.f32 	%f2845, %f2841, 0f3F800000;
	rcp.approx.ftz.f32 	%f2846, %f2845;
	add.f32 	%f2847, %f2844, %f2844;
	mul.f32 	%f2848, %f2847, %f2846;
	mul.f32 	%f2849, %f2848, %f2848;
	sub.f32 	%f2850, %f2844, %f2848;
	add.f32 	%f2851, %f2850, %f2850;
	neg.f32 	%f2852, %f2848;
	fma.rn.f32 	%f2853, %f2852, %f2844, %f2851;
	mul.rn.f32 	%f2854, %f2846, %f2853;
	fma.rn.f32 	%f2855, %f2849, 0f3A2C32E4, 0f3B52E7DB;
	fma.rn.f32 	%f2856, %f2855, %f2849, 0f3C93BB73;
	fma.rn.f32 	%f2857, %f2856, %f2849, 0f3DF6384F;
	mul.rn.f32 	%f2858, %f2857, %f2849;
	fma.rn.f32 	%f2859, %f2848, 0f3FB8AA3B, %f2843;
	sub.f32 	%f2860, %f2843, %f2859;
	fma.rn.f32 	%f2861, %f2848, 0f3FB8AA3B, %f2860;
	fma.rn.f32 	%f2862, %f2854, 0f3FB8AA3B, %f2861;
	fma.rn.f32 	%f2863, %f2848, 0f32A55E34, %f2862;
	mul.f32 	%f2864, %f2858, 0f40400000;
	fma.rn.f32 	%f2865, %f2864, %f2854, %f2863;
	fma.rn.f32 	%f2866, %f2858, %f2848, %f2865;
	add.rn.f32 	%f2867, %f2859, %f2866;
	neg.f32 	%f2868, %f2859;
	add.rn.f32 	%f2869, %f2867, %f2868;
	neg.f32 	%f2870, %f2869;
	add.rn.f32 	%f2871, %f2866, %f2870;
	mul.rn.f32 	%f2872, %f2867, %f9641;
	neg.f32 	%f2873, %f2872;
	fma.rn.f32 	%f2874, %f2867, %f9641, %f2873;
	fma.rn.f32 	%f2875, %f2871, %f9641, %f2874;
	cvt.rni.f32.f32 	%f2876, %f2872;
	sub.f32 	%f2877, %f2872, %f2876;
	add.f32 	%f2878, %f2877, %f2875;
	fma.rn.f32 	%f2879, %f2878, 0f391FCB8E, 0f3AAF85ED;
	fma.rn.f32 	%f2880, %f2879, %f2878, 0f3C1D9856;
	fma.rn.f32 	%f2881, %f2880, %f2878, 0f3D6357BB;
	fma.rn.f32 	%f2882, %f2881, %f2878, 0f3E75FDEC;
	fma.rn.f32 	%f2883, %f2882, %f2878, 0f3F317218;
	fma.rn.f32 	%f2884, %f2883, %f2878, 0f3F800000;
	cvt.rzi.s32.f32 	%r1073, %f2876;
	setp.gt.f32 	%p512, %f2876, 0f00000000;
	selp.b32 	%r1074, 0, -2097152000, %p512;
	add.s32 	%r1075, %r1074, 2130706432;
	mov.b32 	%f2885, %r1075;
	mul.f32 	%f2886, %f2884, %f2885;
	shl.b32 	%r1076, %r1073, 23;
	sub.s32 	%r1077, %r1076, %r1074;
	mov.b32 	%f2887, %r1077;
	mul.f32 	%f2888, %f2886, %f2887;
	abs.f32 	%f2889, %f2872;
	setp.gt.f32 	%p513, %f2889, 0f43180000;
	setp.lt.f32 	%p514, %f2872, 0f00000000;
	selp.f32 	%f2890, 0f00000000, 0f7F800000, %p514;
	selp.f32 	%f257, %f2890, %f2888, %p513;
	setp.eq.f32 	%p515, %f9639, 0f3F800000;
	setp.eq.f32 	%p516, %f9641, 0f00000000;
	or.pred  	%p517, %p515, %p516;
	mov.f32 	%f9643, 0f3F800000;
	@%p517 bra 	$L__BB0_476;
	setp.num.f32 	%p518, %f256, %f256;
	abs.f32 	%f2891, %f9641;
	setp.num.f32 	%p519, %f2891, %f2891;
	and.pred  	%p520, %p518, %p519;
	@%p520 bra 	$L__BB0_471;
	add.rn.f32 	%f9643, %f9639, %f9641;
	bra.uni 	$L__BB0_476;
$L__BB0_471:
	setp.neu.f32 	%p521, %f9639, 0f00000000;
	setp.neu.f32 	%p522, %f256, 0f7F800000;
	and.pred  	%p523, %p521, %p522;
	@%p523 bra 	$L__BB0_473;
	setp.neu.f32 	%p530, %f255, 0f3F800000;
	add.f32 	%f2896, %f9639, %f9639;
	mov.b32 	%r1078, %f2896;
	setp.lt.f32 	%p531, %f9641, 0f00000000;
	xor.b32  	%r1079, %r1078, 2139095040;
	selp.b32 	%r1080, %r1079, %r1078, %p531;
	and.b32  	%r1081, %r1080, 2147483647;
	selp.b32 	%r1082, %r1081, %r1080, %p530;
	mov.b32 	%f9643, %r1082;
	bra.uni 	$L__BB0_476;
$L__BB0_473:
	setp.eq.f32 	%p524, %f9639, 0fBF800000;
	setp.eq.f32 	%p525, %f2891, 0f7F800000;
	and.pred  	%p526, %p524, %p525;
	@%p526 bra 	$L__BB0_476;
	setp.geu.f32 	%p527, %f9639, 0f00000000;
	mov.f32 	%f9643, %f257;
	@%p527 bra 	$L__BB0_476;
	setp.neu.f32 	%p528, %f255, 0f3F800000;
	neg.f32 	%f2893, %f257;
	selp.f32 	%f2894, %f257, %f2893, %p528;
	cvt.rmi.f32.f32 	%f2895, %f9641;
	setp.neu.f32 	%p529, %f9641, %f2895;
	selp.f32 	%f9643, 0f7FFFFFFF, %f2894, %p529;
$L__BB0_476:
	mov.f32 	%f9645, 0f00000000;
	setp.gt.s32 	%p535, %r5, 7;
	@%p535 bra 	$L__BB0_490;
	setp.gt.s32 	%p548, %r5, 2;
	@%p548 bra 	$L__BB0_483;
	setp.gt.s32 	%p555, %r5, 0;
	@%p555 bra 	$L__BB0_481;
	setp.eq.s32 	%p558, %r5, -99;
	@%p558 bra 	$L__BB0_508;
	setp.eq.s32 	%p559, %r5, 0;
	@%p559 bra 	$L__BB0_518;
	bra.uni 	$L__BB0_504;
$L__BB0_481:
	setp.eq.s32 	%p556, %r5, 1;
	@%p556 bra 	$L__BB0_505;
	setp.eq.s32 	%p557, %r5, 2;
	mov.f32 	%f9645, %f213;
	@%p557 bra 	$L__BB0_518;
	bra.uni 	$L__BB0_504;
$L__BB0_483:
	setp.gt.s32 	%p549, %r5, 4;
	@%p549 bra 	$L__BB0_486;
	setp.eq.s32 	%p553, %r5, 3;
	mov.f32 	%f9645, %f140;
	@%p553 bra 	$L__BB0_518;
	setp.eq.s32 	%p554, %r5, 4;
	mov.f32 	%f9645, %f1938;
	@%p554 bra 	$L__BB0_518;
	bra.uni 	$L__BB0_504;
$L__BB0_486:
	setp.eq.s32 	%p550, %r5, 5;
	@%p550 bra 	$L__BB0_506;
	setp.eq.s32 	%p551, %r5, 6;
	@%p551 bra 	$L__BB0_507;
	setp.eq.s32 	%p552, %r5, 7;
	@%p552 bra 	$L__BB0_489;
	bra.uni 	$L__BB0_504;
$L__BB0_489:
	sub.f32 	%f9645, %f1938, %f140;
	bra.uni 	$L__BB0_518;
$L__BB0_490:
	setp.gt.s32 	%p536, %r5, 11;
	@%p536 bra 	$L__BB0_497;
	setp.gt.s32 	%p543, %r5, 9;
	@%p543 bra 	$L__BB0_494;
	setp.eq.s32 	%p546, %r5, 8;
	mov.f32 	%f9645, %f142;
	@%p546 bra 	$L__BB0_518;
	setp.eq.s32 	%p547, %r5, 9;
	mov.f32 	%f9645, %f148;
	@%p547 bra 	$L__BB0_518;
	bra.uni 	$L__BB0_504;
$L__BB0_494:
	setp.eq.s32 	%p544, %r5, 10;
	mov.f32 	%f9645, %f147;
	@%p544 bra 	$L__BB0_518;
	setp.eq.s32 	%p545, %r5, 11;
	@%p545 bra 	$L__BB0_496;
	bra.uni 	$L__BB0_504;
$L__BB0_496:
	mov.f32 	%f9645, %f272;
	bra.uni 	$L__BB0_518;
$L__BB0_497:
	setp.gt.s32 	%p537, %r5, 13;
	@%p537 bra 	$L__BB0_501;
	setp.eq.s32 	%p541, %r5, 12;
	@%p541 bra 	$L__BB0_517;
	setp.eq.s32 	%p542, %r5, 13;
	@%p542 bra 	$L__BB0_500;
	bra.uni 	$L__BB0_504;
$L__BB0_500:
	sqrt.rn.f32 	%f9645, %f140;
	bra.uni 	$L__BB0_518;
$L__BB0_501:
	setp.eq.s32 	%p538, %r5, 14;
	@%p538 bra 	$L__BB0_509;
	setp.eq.s32 	%p539, %r5, 15;
	@%p539 bra 	$L__BB0_516;
	setp.eq.s32 	%p540, %r5, 16;
	mov.f32 	%f9645, %f143;
	@%p540 bra 	$L__BB0_518;
$L__BB0_504:
	mov.f32 	%f9645, 0f7FFFFFFF;
	bra.uni 	$L__BB0_518;
$L__BB0_505:
	mov.f32 	%f9645, 0f3F800000;
	bra.uni 	$L__BB0_518;
$L__BB0_506:
	add.f32 	%f9645, %f140, %f1938;
	bra.uni 	$L__BB0_518;
$L__BB0_507:
	sub.f32 	%f9645, %f140, %f1938;
	bra.uni 	$L__BB0_518;
$L__BB0_508:
	mul.f32 	%f9645, %f140, %f140;
	bra.uni 	$L__BB0_518;
$L__BB0_509:
	abs.f32 	%f2951, %f140;
	setp.ltu.f32 	%p563, %f2951, 0f47CE4780;
	setp.eq.f32 	%p564, %f2951, 0f7F800000;
	or.pred  	%p565, %p563, %p564;
	mov.u32 	%r3205, %r19;
	mov.f32 	%f9644, %f198;
	@%p565 bra 	$L__BB0_515;
	mov.b64 	%rd933, 0;
	mov.b32 	%r3202, 0;
$L__BB0_511:
	.pragma "nounroll";
	mul.wide.u32 	%rd340, %r3202, 4;
	mov.u64 	%rd341, __cudart_i2opi_f;
	add.s64 	%rd342, %rd341, %rd340;
	ld.global.nc.u32 	%r1090, [%rd342];
	mov.b32 	%r1091, %f140;
	shl.b32 	%r1092, %r1091, 8;
	or.b32  	%r1093, %r1092, -2147483648;
	mad.wide.u32 	%rd343, %r1090, %r1093, %rd933;
	shr.u64 	%rd933, %rd343, 32;
	add.s64 	%rd344, %rd45, %rd340;
	st.local.u32 	[%rd344], %rd343;
	add.s32 	%r3202, %r3202, 1;
	setp.ne.s32 	%p566, %r3202, 6;
	@%p566 bra 	$L__BB0_511;
	mov.b32 	%r1094, %f140;
	shr.u32 	%r1095, %r1094, 23;
	and.b32  	%r1096, %r1095, 31;
	setp.eq.s32 	%p567, %r1096, 0;
	st.local.u32 	[%rd45+24], %rd933;
	ld.local.u32 	%r3203, [%rd64+24];
	ld.local.u32 	%r3204, [%rd64+20];
	@%p567 bra 	$L__BB0_514;
	mov.b32 	%r1097, %f140;
	shr.u32 	%r1098, %r1097, 23;
	and.b32  	%r1099, %r1098, 31;
	shf.l.wrap.b32 	%r3203, %r3204, %r3203, %r1099;
	ld.local.u32 	%r1100, [%rd64+16];
	shf.l.wrap.b32 	%r3204, %r1100, %r3204, %r1099;
$L__BB0_514:
	mov.b32 	%r1101, %f140;
	setp.lt.s32 	%p568, %r1101, 0;
	shr.u32 	%r1102, %r3203, 30;
	shf.l.wrap.b32 	%r1103, %r3204, %r3203, 2;
	shl.b32 	%r1104, %r3204, 2;
	shr.u32 	%r1105, %r1103, 31;
	add.s32 	%r1106, %r1105, %r1102;
	neg.s32 	%r1107, %r1106;
	selp.b32 	%r3205, %r1107, %r1106, %p568;
	xor.b32  	%r1108, %r1103, %r1101;
	shr.s32 	%r1109, %r1103, 31;
	xor.b32  	%r1110, %r1109, %r1103;
	xor.b32  	%r1111, %r1109, %r1104;
	cvt.u64.u32 	%rd345, %r1110;
	shl.b64 	%rd346, %rd345, 32;
	cvt.u64.u32 	%rd347, %r1111;
	or.b64  	%rd348, %rd346, %rd347;
	cvt.rn.f64.s64 	%fd7, %rd348;
	mul.f64 	%fd8, %fd7, 0d3BF921FB54442D19;
	cvt.rn.f32.f64 	%f2952, %fd8;
	neg.f32 	%f2953, %f2952;
	setp.lt.s32 	%p569, %r1108, 0;
	selp.f32 	%f9644, %f2953, %f2952, %p569;
$L__BB0_515:
	mul.rn.f32 	%f2954, %f9644, %f9644;
	and.b32  	%r1112, %r3205, 1;
	setp.eq.b32 	%p570, %r1112, 1;
	selp.f32 	%f2955, 0f3F800000, %f9644, %p570;
	fma.rn.f32 	%f2956, %f2954, %f2955, 0f00000000;
	fma.rn.f32 	%f2957, %f2954, 0f37CBAC00, 0fBAB607ED;
	selp.f32 	%f2958, %f2957, 0fB94D4153, %p570;
	selp.f32 	%f2959, 0f3D2AAABB, 0f3C0885E4, %p570;
	fma.rn.f32 	%f2960, %f2958, %f2954, %f2959;
	selp.f32 	%f2961, 0fBEFFFFFF, 0fBE2AAAA8, %p570;
	fma.rn.f32 	%f2962, %f2960, %f2954, %f2961;
	fma.rn.f32 	%f2963, %f2962, %f2956, %f2955;
	and.b32  	%r1113, %r3205, 2;
	setp.eq.s32 	%p571, %r1113, 0;
	mov.f32 	%f2964, 0f00000000;
	sub.f32 	%f2965, %f2964, %f2963;
	selp.f32 	%f9645, %f2963, %f2965, %p571;
	bra.uni 	$L__BB0_518;
$L__BB0_516:
	abs.f32 	%f2931, %f140;
	setp.gt.f32 	%p560, %f2931, 0f3F0F5C29;
	setp.eq.f32 	%p561, %f2931, 0f3F800000;
	rsqrt.approx.ftz.f32 	%f2932, %f144;
	mul.f32 	%f2933, %f144, %f2932;
	mul.f32 	%f2934, %f2932, 0f3F000000;
	neg.f32 	%f2935, %f2933;
	fma.rn.f32 	%f2936, %f2935, %f2934, 0f3F000000;
	fma.rn.f32 	%f2937, %f2933, %f2936, %f2933;
	selp.f32 	%f2938, 0f00000000, %f2937, %p561;
	selp.f32 	%f2939, %f2938, %f2931, %p560;
	mul.f32 	%f2940, %f2939, %f2939;
	fma.rn.f32 	%f2941, %f2940, 0f3D4DD2F7, 0f3C99CA97;
	fma.rn.f32 	%f2942, %f2941, %f2940, 0f3D3F90E8;
	fma.rn.f32 	%f2943, %f2942, %f2940, 0f3D993CCF;
	fma.rn.f32 	%f2944, %f2943, %f2940, 0f3E2AAC04;
	mul.f32 	%f2945, %f2940, %f2944;
	fma.rn.f32 	%f2946, %f2945, %f2939, %f2939;
	mul.f32 	%f2947, %f2946, 0fC0000000;
	fma.rn.f32 	%f2948, 0f3F6EE581, 0f3FD774EB, %f2947;
	selp.f32 	%f2949, %f2948, %f2946, %p560;
	setp.num.f32 	%p562, %f2949, %f2949;
	copysign.f32 	%f2950, %f140, %f2949;
	selp.f32 	%f9645, %f2950, %f2949, %p562;
	bra.uni 	$L__BB0_518;
$L__BB0_517:
	add.rn.f32 	%f2966, %f140, %f1938;
	selp.f32 	%f2967, 0f3F800000, %f2966, %p273;
	selp.f32 	%f2968, 0f3F800000, %f2967, %p272;
	selp.f32 	%f9645, %f2968, %f199, %p1;
$L__BB0_518:
	mov.f32 	%f9647, 0f00000000;
	setp.gt.s32 	%p574, %r6, 7;
	@%p574 bra 	$L__BB0_532;
	setp.gt.s32 	%p587, %r6, 2;
	@%p587 bra 	$L__BB0_525;
	setp.gt.s32 	%p594, %r6, 0;
	@%p594 bra 	$L__BB0_523;
	setp.eq.s32 	%p597, %r6, -99;
	@%p597 bra 	$L__BB0_550;
	setp.eq.s32 	%p598, %r6, 0;
	@%p598 bra 	$L__BB0_560;
	bra.uni 	$L__BB0_546;
$L__BB0_523:
	setp.eq.s32 	%p595, %r6, 1;
	@%p595 bra 	$L__BB0_547;
	setp.eq.s32 	%p596, %r6, 2;
	mov.f32 	%f9647, %f213;
	@%p596 bra 	$L__BB0_560;
	bra.uni 	$L__BB0_546;
$L__BB0_525:
	setp.gt.s32 	%p588, %r6, 4;
	@%p588 bra 	$L__BB0_528;
	setp.eq.s32 	%p592, %r6, 3;
	mov.f32 	%f9647, %f149;
	@%p592 bra 	$L__BB0_560;
	setp.eq.s32 	%p593, %r6, 4;
	mov.f32 	%f9647, %f2057;
	@%p593 bra 	$L__BB0_560;
	bra.uni 	$L__BB0_546;
$L__BB0_528:
	setp.eq.s32 	%p589, %r6, 5;
	@%p589 bra 	$L__BB0_548;
	setp.eq.s32 	%p590, %r6, 6;
	@%p590 bra 	$L__BB0_549;
	setp.eq.s32 	%p591, %r6, 7;
	@%p591 bra 	$L__BB0_531;
	bra.uni 	$L__BB0_546;
$L__BB0_531:
	sub.f32 	%f9647, %f2057, %f149;
	bra.uni 	$L__BB0_560;
$L__BB0_532:
	setp.gt.s32 	%p575, %r6, 11;
	@%p575 bra 	$L__BB0_539;
	setp.gt.s32 	%p582, %r6, 9;
	@%p582 bra 	$L__BB0_536;
	setp.eq.s32 	%p585, %r6, 8;
	mov.f32 	%f9647, %f151;
	@%p585 bra 	$L__BB0_560;
	setp.eq.s32 	%p586, %r6, 9;
	mov.f32 	%f9647, %f157;
	@%p586 bra 	$L__BB0_560;
	bra.uni 	$L__BB0_546;
$L__BB0_536:
	setp.eq.s32 	%p583, %r6, 10;
	mov.f32 	%f9647, %f156;
	@%p583 bra 	$L__BB0_560;
	setp.eq.s32 	%p584, %r6, 11;
	@%p584 bra 	$L__BB0_538;
	bra.uni 	$L__BB0_546;
$L__BB0_538:
	mov.f32 	%f9647, %f284;
	bra.uni 	$L__BB0_560;
$L__BB0_539:
	setp.gt.s32 	%p576, %r6, 13;
	@%p576 bra 	$L__BB0_543;
	setp.eq.s32 	%p580, %r6, 12;
	@%p580 bra 	$L__BB0_559;
	setp.eq.s32 	%p581, %r6, 13;
	@%p581 bra 	$L__BB0_542;
	bra.uni 	$L__BB0_546;
$L__BB0_542:
	sqrt.rn.f32 	%f9647, %f149;
	bra.uni 	$L__BB0_560;
$L__BB0_543:
	setp.eq.s32 	%p577, %r6, 14;
	@%p577 bra 	$L__BB0_551;
	setp.eq.s32 	%p578, %r6, 15;
	@%p578 bra 	$L__BB0_558;
	setp.eq.s32 	%p579, %r6, 16;
	mov.f32 	%f9647, %f152;
	@%p579 bra 	$L__BB0_560;
$L__BB0_546:
	mov.f32 	%f9647, 0f7FFFFFFF;
	bra.uni 	$L__BB0_560;
$L__BB0_547:
	mov.f32 	%f9647, 0f3F800000;
	bra.uni 	$L__BB0_560;
$L__BB0_548:
	add.f32 	%f9647, %f149, %f2057;
	bra.uni 	$L__BB0_560;
$L__BB0_549:
	sub.f32 	%f9647, %f149, %f2057;
	bra.uni 	$L__BB0_560;
$L__BB0_550:
	mul.f32 	%f9647, %f149, %f149;
	bra.uni 	$L__BB0_560;
$L__BB0_551:
	abs.f32 	%f2993, %f149;
	setp.ltu.f32 	%p602, %f2993, 0f47CE4780;
	setp.eq.f32 	%p603, %f2993, 0f7F800000;
	or.pred  	%p604, %p602, %p603;
	mov.u32 	%r3209, %r20;
	mov.f32 	%f9646, %f200;
	@%p604 bra 	$L__BB0_557;
	mov.b64 	%rd934, 0;
	mov.b32 	%r3206, 0;
$L__BB0_553:
	.pragma "nounroll";
	mul.wide.u32 	%rd350, %r3206, 4;
	mov.u64 	%rd351, __cudart_i2opi_f;
	add.s64 	%rd352, %rd351, %rd350;
	ld.global.nc.u32 	%r1115, [%rd352];
	mov.b32 	%r1116, %f149;
	shl.b32 	%r1117, %r1116, 8;
	or.b32  	%r1118, %r1117, -2147483648;
	mad.wide.u32 	%rd353, %r1115, %r1118, %rd934;
	shr.u64 	%rd934, %rd353, 32;
	add.s64 	%rd354, %rd44, %rd350;
	st.local.u32 	[%rd354], %rd353;
	add.s32 	%r3206, %r3206, 1;
	setp.ne.s32 	%p605, %r3206, 6;
	@%p605 bra 	$L__BB0_553;
	mov.b32 	%r1119, %f149;
	shr.u32 	%r1120, %r1119, 23;
	and.b32  	%r1121, %r1120, 31;
	setp.eq.s32 	%p606, %r1121, 0;
	st.local.u32 	[%rd44+24], %rd934;
	and.b32  	%r1122, %r1120, 224;
	add.s32 	%r1123, %r1122, -128;
	shr.u32 	%r1124, %r1123, 5;
	mul.wide.u32 	%rd355, %r1124, 4;
	sub.s64 	%rd77, %rd44, %rd355;
	ld.local.u32 	%r3207, [%rd77+24];
	ld.local.u32 	%r3208, [%rd77+20];
	@%p606 bra 	$L__BB0_556;
	mov.b32 	%r1125, %f149;
	shr.u32 	%r1126, %r1125, 23;
	and.b32  	%r1127, %r1126, 31;
	shf.l.wrap.b32 	%r3207, %r3208, %r3207, %r1127;
	ld.local.u32 	%r1128, [%rd77+16];
	shf.l.wrap.b32 	%r3208, %r1128, %r3208, %r1127;
$L__BB0_556:
	mov.b32 	%r1129, %f149;
	setp.lt.s32 	%p607, %r1129, 0;
	shr.u32 	%r1130, %r3207, 30;
	shf.l.wrap.b32 	%r1131, %r3208, %r3207, 2;
	shl.b32 	%r1132, %r3208, 2;
	shr.u32 	%r1133, %r1131, 31;
	add.s32 	%r1134, %r1133, %r1130;
	neg.s32 	%r1135, %r1134;
	selp.b32 	%r3209, %r1135, %r1134, %p607;
	xor.b32  	%r1136, %r1131, %r1129;
	shr.s32 	%r1137, %r1131, 31;
	xor.b32  	%r1138, %r1137, %r1131;
	xor.b32  	%r1139, %r1137, %r1132;
	cvt.u64.u32 	%rd356, %r1138;
	shl.b64 	%rd357, %rd356, 32;
	cvt.u64.u32 	%rd358, %r1139;
	or.b64  	%rd359, %rd357, %rd358;
	cvt.rn.f64.s64 	%fd9, %rd359;
	mul.f64 	%fd10, %fd9, 0d3BF921FB54442D19;
	cvt.rn.f32.f64 	%f2994, %fd10;
	neg.f32 	%f2995, %f2994;
	setp.lt.s32 	%p608, %r1136, 0;
	selp.f32 	%f9646, %f2995, %f2994, %p608;
$L__BB0_557:
	mul.rn.f32 	%f2996, %f9646, %f9646;
	and.b32  	%r1140, %r3209, 1;
	setp.eq.b32 	%p609, %r1140, 1;
	selp.f32 	%f2997, 0f3F800000, %f9646, %p609;
	fma.rn.f32 	%f2998, %f2996, %f2997, 0f00000000;
	fma.rn.f32 	%f2999, %f2996, 0f37CBAC00, 0fBAB607ED;
	selp.f32 	%f3000, %f2999, 0fB94D4153, %p609;
	selp.f32 	%f3001, 0f3D2AAABB, 0f3C0885E4, %p609;
	fma.rn.f32 	%f3002, %f3000, %f2996, %f3001;
	selp.f32 	%f3003, 0fBEFFFFFF, 0fBE2AAAA8, %p609;
	fma.rn.f32 	%f3004, %f3002, %f2996, %f3003;
	fma.rn.f32 	%f3005, %f3004, %f2998, %f2997;
	and.b32  	%r1141, %r3209, 2;
	setp.eq.s32 	%p610, %r1141, 0;
	mov.f32 	%f3006, 0f00000000;
	sub.f32 	%f3007, %f3006, %f3005;
	selp.f32 	%f9647, %f3005, %f3007, %p610;
	bra.uni 	$L__BB0_560;
$L__BB0_558:
	abs.f32 	%f2973, %f149;
	setp.gt.f32 	%p599, %f2973, 0f3F0F5C29;
	setp.eq.f32 	%p600, %f2973, 0f3F800000;
	rsqrt.approx.ftz.f32 	%f2974, %f153;
	mul.f32 	%f2975, %f153, %f2974;
	mul.f32 	%f2976, %f2974, 0f3F000000;
	neg.f32 	%f2977, %f2975;
	fma.rn.f32 	%f2978, %f2977, %f2976, 0f3F000000;
	fma.rn.f32 	%f2979, %f2975, %f2978, %f2975;
	selp.f32 	%f2980, 0f00000000, %f2979, %p600;
	selp.f32 	%f2981, %f2980, %f2973, %p599;
	mul.f32 	%f2982, %f2981, %f2981;
	fma.rn.f32 	%f2983, %f2982, 0f3D4DD2F7, 0f3C99CA97;
	fma.rn.f32 	%f2984, %f2983, %f2982, 0f3D3F90E8;
	fma.rn.f32 	%f2985, %f2984, %f2982, 0f3D993CCF;
	fma.rn.f32 	%f2986, %f2985, %f2982, 0f3E2AAC04;
	mul.f32 	%f2987, %f2982, %f2986;
	fma.rn.f32 	%f2988, %f2987, %f2981, %f2981;
	mul.f32 	%f2989, %f2988, 0fC0000000;
	fma.rn.f32 	%f2990, 0f3F6EE581, 0f3FD774EB, %f2989;
	selp.f32 	%f2991, %f2990, %f2988, %p599;
	setp.num.f32 	%p601, %f2991, %f2991;
	copysign.f32 	%f2992, %f149, %f2991;
	selp.f32 	%f9647, %f2992, %f2991, %p601;
	bra.uni 	$L__BB0_560;
$L__BB0_559:
	setp.eq.f32 	%p611, %f149, 0f3F800000;
	setp.eq.f32 	%p612, %f2057, 0f00000000;
	add.rn.f32 	%f3008, %f149, %f2057;
	selp.f32 	%f3009, 0f3F800000, %f3008, %p612;
	selp.f32 	%f3010, 0f3F800000, %f3009, %p611;
	selp.f32 	%f9647, %f3010, %f201, %p2;
$L__BB0_560:
	mov.f32 	%f9649, 0f00000000;
	setp.gt.s32 	%p613, %r7, 7;
	@%p613 bra 	$L__BB0_575;
	setp.gt.s32 	%p626, %r7, 2;
	@%p626 bra 	$L__BB0_567;
	setp.gt.s32 	%p633, %r7, 0;
	@%p633 bra 	$L__BB0_565;
	setp.eq.s32 	%p636, %r7, -99;
	@%p636 bra 	$L__BB0_595;
	setp.eq.s32 	%p637, %r7, 0;
	@%p637 bra 	$L__BB0_615;
	bra.uni 	$L__BB0_570;
$L__BB0_565:
	setp.eq.s32 	%p634, %r7, 1;
	@%p634 bra 	$L__BB0_591;
	setp.eq.s32 	%p635, %r7, 2;
	mov.f32 	%f9649, %f213;
	@%p635 bra 	$L__BB0_615;
	bra.uni 	$L__BB0_570;
$L__BB0_567:
	setp.gt.s32 	%p627, %r7, 4;
	@%p627 bra 	$L__BB0_571;
	setp.eq.s32 	%p631, %r7, 3;
	mov.f32 	%f9649, %f9645;
	@%p631 bra 	$L__BB0_615;
	setp.eq.s32 	%p632, %r7, 4;
	mov.f32 	%f9649, %f9647;
	@%p632 bra 	$L__BB0_615;
$L__BB0_570:
	mov.f32 	%f9649, 0f7FFFFFFF;
	bra.uni 	$L__BB0_615;
$L__BB0_571:
	setp.eq.s32 	%p628, %r7, 5;
	@%p628 bra 	$L__BB0_592;
	setp.eq.s32 	%p629, %r7, 6;
	@%p629 bra 	$L__BB0_593;
	setp.eq.s32 	%p630, %r7, 7;
	@%p630 bra 	$L__BB0_574;
	bra.uni 	$L__BB0_570;
$L__BB0_574:
	sub.f32 	%f9649, %f9647, %f9645;
	bra.uni 	$L__BB0_615;
$L__BB0_575:
	setp.gt.s32 	%p614, %r7, 11;
	@%p614 bra 	$L__BB0_583;
	setp.gt.s32 	%p621, %r7, 9;
	@%p621 bra 	$L__BB0_580;
	setp.eq.s32 	%p624, %r7, 8;
	@%p624 bra 	$L__BB0_594;
	setp.eq.s32 	%p625, %r7, 9;
	@%p625 bra 	$L__BB0_579;
	bra.uni 	$L__BB0_570;
$L__BB0_579:
	div.rn.f32 	%f9649, %f9647, %f9645;
	bra.uni 	$L__BB0_615;
$L__BB0_580:
	setp.eq.s32 	%p622, %r7, 10;
	@%p622 bra 	$L__BB0_596;
	setp.eq.s32 	%p623, %r7, 11;
	@%p623 bra 	$L__BB0_582;
	bra.uni 	$L__BB0_570;
$L__BB0_582:
	fma.rn.f32 	%f3136, %f9645, 0f3BBB989D, 0f3F000000;
	cvt.sat.f32.f32 	%f3137, %f3136;
	mov.f32 	%f3138, 0f4B400001;
	mov.f32 	%f3139, 0f437C0000;
	fma.rm.f32 	%f3140, %f3137, %f3139, %f3138;
	add.f32 	%f3141, %f3140, 0fCB40007F;
	neg.f32 	%f3142, %f3141;
	fma.rn.f32 	%f3143, %f9645, 0f3FB8AA3B, %f3142;
	fma.rn.f32 	%f3144, %f9645, 0f32A57060, %f3143;
	mov.b32 	%r1177, %f3140;
	shl.b32 	%r1178, %r1177, 23;
	mov.b32 	%f3145, %r1178;
	ex2.approx.ftz.f32 	%f3146, %f3144;
	mul.f32 	%f9649, %f3146, %f3145;
	bra.uni 	$L__BB0_615;
$L__BB0_583:
	setp.gt.s32 	%p615, %r7, 13;
	@%p615 bra 	$L__BB0_587;
	setp.eq.s32 	%p619, %r7, 12;
	@%p619 bra 	$L__BB0_607;
	setp.eq.s32 	%p620, %r7, 13;
	@%p620 bra 	$L__BB0_586;
	bra.uni 	$L__BB0_570;
$L__BB0_586:
	sqrt.rn.f32 	%f9649, %f9645;
	bra.uni 	$L__BB0_615;
$L__BB0_587:
	setp.eq.s32 	%p616, %r7, 14;
	@%p616 bra 	$L__BB0_597;
	setp.eq.s32 	%p617, %r7, 15;
	@%p617 bra 	$L__BB0_606;
	setp.eq.s32 	%p618, %r7, 16;
	@%p618 bra 	$L__BB0_590;
	bra.uni 	$L__BB0_570;
$L__BB0_590:
	div.rn.f32 	%f3015, %f9645, %f9647;
	abs.f32 	%f3016, %f3015;
	setp.gt.f32 	%p638, %f3016, 0f3F800000;
	rcp.approx.ftz.f32 	%f3017, %f3016;
	selp.f32 	%f3018, %f3017, %f3016, %p638;
	mul.f32 	%f3019, %f3018, %f3018;
	fma.rn.f32 	%f3020, %f3019, 0f3B2090AA, 0fBC6BE14F;
	fma.rn.f32 	%f3021, %f3020, %f3019, 0f3D23397E;
	fma.rn.f32 	%f3022, %f3021, %f3019, 0fBD948A7A;
	fma.rn.f32 	%f3023, %f3022, %f3019, 0f3DD76B21;
	fma.rn.f32 	%f3024, %f3023, %f3019, 0fBE111E88;
	fma.rn.f32 	%f3025, %f3024, %f3019, 0f3E4CAF60;
	fma.rn.f32 	%f3026, %f3025, %f3019, 0fBEAAAA27;
	mul.f32 	%f3027, %f3019, %f3026;
	fma.rn.f32 	%f3028, %f3027, %f3018, %f3018;
	neg.f32 	%f3029, %f3028;
	fma.rn.f32 	%f3030, 0f3F6EE581, 0f3FD774EB, %f3029;
	selp.f32 	%f3031, %f3030, %f3028, %p638;
	setp.num.f32 	%p639, %f3016, %f3016;
	copysign.f32 	%f3032, %f3015, %f3031;
	selp.f32 	%f9649, %f3032, %f3031, %p639;
	bra.uni 	$L__BB0_615;
$L__BB0_591:
	mov.f32 	%f9649, 0f3F800000;
	bra.uni 	$L__BB0_615;
$L__BB0_592:
	add.f32 	%f9649, %f9645, %f9647;
	bra.uni 	$L__BB0_615;
$L__BB0_593:
	sub.f32 	%f9649, %f9645, %f9647;
	bra.uni 	$L__BB0_615;
$L__BB0_594:
	div.rn.f32 	%f9649, %f9645, %f9647;
	bra.uni 	$L__BB0_615;
$L__BB0_595:
	mul.f32 	%f9649, %f9645, %f9645;
	bra.uni 	$L__BB0_615;
$L__BB0_596:
	setp.lt.f32 	%p672, %f9645, 0f00800000;
	mul.f32 	%f3147, %f9645, 0f4B000000;
	selp.f32 	%f3148, %f3147, %f9645, %p672;
	selp.f32 	%f3149, 0fC1B80000, 0f00000000, %p672;
	mov.b32 	%r1179, %f3148;
	add.s32 	%r1180, %r1179, -1059760811;
	and.b32  	%r1181, %r1180, -8388608;
	sub.s32 	%r1182, %r1179, %r1181;
	mov.b32 	%f3150, %r1182;
	cvt.rn.f32.s32 	%f3151, %r1181;
	fma.rn.f32 	%f3152, %f3151, 0f34000000, %f3149;
	add.f32 	%f3153, %f3150, 0fBF800000;
	fma.rn.f32 	%f3154, %f3153, 0fBE055027, 0f3E1039F6;
	fma.rn.f32 	%f3155, %f3154, %f3153, 0fBDF8CDCC;
	fma.rn.f32 	%f3156, %f3155, %f3153, 0f3E0F2955;
	fma.rn.f32 	%f3157, %f3156, %f3153, 0fBE2AD8B9;
	fma.rn.f32 	%f3158, %f3157, %f3153, 0f3E4CED0B;
	fma.rn.f32 	%f3159, %f3158, %f3153, 0fBE7FFF22;
	fma.rn.f32 	%f3160, %f3159, %f3153, 0f3EAAAA78;
	fma.rn.f32 	%f3161, %f3160, %f3153, 0fBF000000;
	mul.f32 	%f3162, %f3153, %f3161;
	fma.rn.f32 	%f3163, %f3162, %f3153, %f3153;
	fma.rn.f32 	%f3164, %f3152, 0f3F317218, %f3163;
	setp.gt.u32 	%p673, %r1179, 2139095039;
	fma.rn.f32 	%f3165, %f3148, 0f7F800000, 0f7F800000;
	selp.f32 	%f3166, %f3165, %f3164, %p673;
	setp.eq.f32 	%p674, %f3148, 0f00000000;
	selp.f32 	%f9649, 0fFF800000, %f3166, %p674;
	bra.uni 	$L__BB0_615;
$L__BB0_597:
	mul.f32 	%f3053, %f9645, 0f3F22F983;
	cvt.rni.s32.f32 	%r3213, %f3053;
	cvt.rn.f32.s32 	%f3054, %r3213;
	fma.rn.f32 	%f3055, %f3054, 0fBFC90FDA, %f9645;
	fma.rn.f32 	%f3056, %f3054, 0fB3A22168, %f3055;
	fma.rn.f32 	%f9648, %f3054, 0fA7C234C5, %f3056;
	abs.f32 	%f296, %f9645;
	setp.ltu.f32 	%p643, %f296, 0f47CE4780;
	@%p643 bra 	$L__BB0_605;
	setp.neu.f32 	%p644, %f296, 0f7F800000;
	@%p644 bra 	$L__BB0_600;
	mov.f32 	%f3059, 0f00000000;
	mul.rn.f32 	%f9648, %f9645, %f3059;
	mov.b32 	%r3213, 0;
	bra.uni 	$L__BB0_605;
$L__BB0_600:
	mov.b32 	%r83, %f9645;
	shl.b32 	%r1143, %r83, 8;
	or.b32  	%r84, %r1143, -2147483648;
	mov.b64 	%rd935, 0;
	mov.b32 	%r3210, 0;
$L__BB0_601:
	.pragma "nounroll";
	mul.wide.u32 	%rd361, %r3210, 4;
	mov.u64 	%rd362, __cudart_i2opi_f;
	add.s64 	%rd363, %rd362, %rd361;
	ld.global.nc.u32 	%r1144, [%rd363];
	mad.wide.u32 	%rd364, %r1144, %r84, %rd935;
	shr.u64 	%rd935, %rd364, 32;
	add.s64 	%rd365, %rd43, %rd361;
	st.local.u32 	[%rd365], %rd364;
	add.s32 	%r3210, %r3210, 1;
	setp.ne.s32 	%p645, %r3210, 6;
	@%p645 bra 	$L__BB0_601;
	shr.u32 	%r1145, %r83, 23;
	st.local.u32 	[%rd43+24], %rd935;
	and.b32  	%r87, %r1145, 31;
	and.b32  	%r1146, %r1145, 224;
	add.s32 	%r1147, %r1146, -128;
	shr.u32 	%r1148, %r1147, 5;
	mul.wide.u32 	%rd366, %r1148, 4;
	sub.s64 	%rd80, %rd43, %rd366;
	ld.local.u32 	%r3211, [%rd80+24];
	ld.local.u32 	%r3212, [%rd80+20];
	setp.eq.s32 	%p646, %r87, 0;
	@%p646 bra 	$L__BB0_604;
	shf.l.wrap.b32 	%r3211, %r3212, %r3211, %r87;
	ld.local.u32 	%r1149, [%rd80+16];
	shf.l.wrap.b32 	%r3212, %r1149, %r3212, %r87;
$L__BB0_604:
	shr.u32 	%r1150, %r3211, 30;
	shf.l.wrap.b32 	%r1151, %r3212, %r3211, 2;
	shl.b32 	%r1152, %r3212, 2;
	shr.u32 	%r1153, %r1151, 31;
	add.s32 	%r1154, %r1153, %r1150;
	neg.s32 	%r1155, %r1154;
	setp.lt.s32 	%p647, %r83, 0;
	selp.b32 	%r3213, %r1155, %r1154, %p647;
	xor.b32  	%r1156, %r1151, %r83;
	shr.s32 	%r1157, %r1151, 31;
	xor.b32  	%r1158, %r1157, %r1151;
	xor.b32  	%r1159, %r1157, %r1152;
	cvt.u64.u32 	%rd367, %r1158;
	shl.b64 	%rd368, %rd367, 32;
	cvt.u64.u32 	%rd369, %r1159;
	or.b64  	%rd370, %rd368, %rd369;
	cvt.rn.f64.s64 	%fd11, %rd370;
	mul.f64 	%fd12, %fd11, 0d3BF921FB54442D19;
	cvt.rn.f32.f64 	%f3057, %fd12;
	neg.f32 	%f3058, %f3057;
	setp.lt.s32 	%p648, %r1156, 0;
	selp.f32 	%f9648, %f3058, %f3057, %p648;
$L__BB0_605:
	mul.rn.f32 	%f3060, %f9648, %f9648;
	and.b32  	%r1161, %r3213, 1;
	setp.eq.b32 	%p649, %r1161, 1;
	selp.f32 	%f3061, 0f3F800000, %f9648, %p649;
	fma.rn.f32 	%f3062, %f3060, %f3061, 0f00000000;
	fma.rn.f32 	%f3063, %f3060, 0f37CBAC00, 0fBAB607ED;
	selp.f32 	%f3064, %f3063, 0fB94D4153, %p649;
	selp.f32 	%f3065, 0f3D2AAABB, 0f3C0885E4, %p649;
	fma.rn.f32 	%f3066, %f3064, %f3060, %f3065;
	selp.f32 	%f3067, 0fBEFFFFFF, 0fBE2AAAA8, %p649;
	fma.rn.f32 	%f3068, %f3066, %f3060, %f3067;
	fma.rn.f32 	%f3069, %f3068, %f3062, %f3061;
	and.b32  	%r1162, %r3213, 2;
	setp.eq.s32 	%p650, %r1162, 0;
	mov.f32 	%f3070, 0f00000000;
	sub.f32 	%f3071, %f3070, %f3069;
	selp.f32 	%f9649, %f3069, %f3071, %p650;
	bra.uni 	$L__BB0_615;
$L__BB0_606:
	abs.f32 	%f3033, %f9645;
	fma.rn.f32 	%f3034, %f3033, 0fBF000000, 0f3F000000;
	rsqrt.approx.ftz.f32 	%f3035, %f3034;
	mul.f32 	%f3036, %f3034, %f3035;
	mul.f32 	%f3037, %f3035, 0fBF000000;
	fma.rn.f32 	%f3038, %f3036, %f3037, 0f3F000000;
	fma.rn.f32 	%f3039, %f3036, %f3038, %f3036;
	setp.eq.f32 	%p640, %f3033, 0f3F800000;
	selp.f32 	%f3040, 0f00000000, %f3039, %p640;
	setp.gt.f32 	%p641, %f3033, 0f3F0F5C29;
	selp.f32 	%f3041, %f3040, %f3033, %p641;
	mul.f32 	%f3042, %f3041, %f3041;
	fma.rn.f32 	%f3043, %f3042, 0f3D4DD2F7, 0f3C99CA97;
	fma.rn.f32 	%f3044, %f3043, %f3042, 0f3D3F90E8;
	fma.rn.f32 	%f3045, %f3044, %f3042, 0f3D993CCF;
	fma.rn.f32 	%f3046, %f3045, %f3042, 0f3E2AAC04;
	mul.f32 	%f3047, %f3042, %f3046;
	fma.rn.f32 	%f3048, %f3047, %f3041, %f3041;
	mul.f32 	%f3049, %f3048, 0fC0000000;
	fma.rn.f32 	%f3050, 0f3F6EE581, 0f3FD774EB, %f3049;
	selp.f32 	%f3051, %f3050, %f3048, %p641;
	setp.num.f32 	%p642, %f3051, %f3051;
	copysign.f32 	%f3052, %f9645, %f3051;
	selp.f32 	%f9649, %f3052, %f3051, %p642;
	bra.uni 	$L__BB0_615;
$L__BB0_607:
	mul.f32 	%f3073, %f9647, 0f3F000000;
	cvt.rzi.f32.f32 	%f3074, %f3073;
	add.f32 	%f3075, %f3074, %f3074;
	sub.f32 	%f3076, %f9647, %f3075;
	abs.f32 	%f304, %f3076;
	abs.f32 	%f305, %f9645;
	setp.lt.f32 	%p651, %f305, 0f00800000;
	mul.f32 	%f3077, %f305, 0f4B800000;
	selp.f32 	%f3078, %f3077, %f305, %p651;
	selp.f32 	%f3079, 0fC1C00000, 0f00000000, %p651;
	mov.b32 	%r1163, %f3078;
	add.s32 	%r1164, %r1163, -1060439283;
	and.b32  	%r1165, %r1164, -8388608;
	sub.s32 	%r1166, %r1163, %r1165;
	mov.b32 	%f3080, %r1166;
	cvt.rn.f32.s32 	%f3081, %r1165;
	fma.rn.f32 	%f3082, %f3081, 0f34000000, %f3079;
	add.f32 	%f3083, %f3080, 0fBF800000;
	add.f32 	%f3084, %f3080, 0f3F800000;
	rcp.approx.ftz.f32 	%f3085, %f3084;
	add.f32 	%f3086, %f3083, %f3083;
	mul.f32 	%f3087, %f3086, %f3085;
	mul.f32 	%f3088, %f3087, %f3087;
	sub.f32 	%f3089, %f3083, %f3087;
	add.f32 	%f3090, %f3089, %f3089;
	neg.f32 	%f3091, %f3087;
	fma.rn.f32 	%f3092, %f3091, %f3083, %f3090;
	mul.rn.f32 	%f3093, %f3085, %f3092;
	fma.rn.f32 	%f3094, %f3088, 0f3A2C32E4, 0f3B52E7DB;
	fma.rn.f32 	%f3095, %f3094, %f3088, 0f3C93BB73;
	fma.rn.f32 	%f3096, %f3095, %f3088, 0f3DF6384F;
	mul.rn.f32 	%f3097, %f3096, %f3088;
	fma.rn.f32 	%f3098, %f3087, 0f3FB8AA3B, %f3082;
	sub.f32 	%f3099, %f3082, %f3098;
	fma.rn.f32 	%f3100, %f3087, 0f3FB8AA3B, %f3099;
	fma.rn.f32 	%f3101, %f3093, 0f3FB8AA3B, %f3100;
	fma.rn.f32 	%f3102, %f3087, 0f32A55E34, %f3101;
	mul.f32 	%f3103, %f3097, 0f40400000;
	fma.rn.f32 	%f3104, %f3103, %f3093, %f3102;
	fma.rn.f32 	%f3105, %f3097, %f3087, %f3104;
	add.rn.f32 	%f3106, %f3098, %f3105;
	neg.f32 	%f3107, %f3098;
	add.rn.f32 	%f3108, %f3106, %f3107;
	neg.f32 	%f3109, %f3108;
	add.rn.f32 	%f3110, %f3105, %f3109;
	mul.rn.f32 	%f3111, %f3106, %f9647;
	neg.f32 	%f3112, %f3111;
	fma.rn.f32 	%f3113, %f3106, %f9647, %f3112;
	fma.rn.f32 	%f3114, %f3110, %f9647, %f3113;
	cvt.rni.f32.f32 	%f3115, %f3111;
	sub.f32 	%f3116, %f3111, %f3115;
	add.f32 	%f3117, %f3116, %f3114;
	fma.rn.f32 	%f3118, %f3117, 0f391FCB8E, 0f3AAF85ED;
	fma.rn.f32 	%f3119, %f3118, %f3117, 0f3C1D9856;
	fma.rn.f32 	%f3120, %f3119, %f3117, 0f3D6357BB;
	fma.rn.f32 	%f3121, %f3120, %f3117, 0f3E75FDEC;
	fma.rn.f32 	%f3122, %f3121, %f3117, 0f3F317218;
	fma.rn.f32 	%f3123, %f3122, %f3117, 0f3F800000;
	cvt.rzi.s32.f32 	%r1167, %f3115;
	setp.gt.f32 	%p652, %f3115, 0f00000000;
	selp.b32 	%r1168, 0, -2097152000, %p652;
	add.s32 	%r1169, %r1168, 2130706432;
	mov.b32 	%f3124, %r1169;
	mul.f32 	%f3125, %f3123, %f3124;
	shl.b32 	%r1170, %r1167, 23;
	sub.s32 	%r1171, %r1170, %r1168;
	mov.b32 	%f3126, %r1171;
	mul.f32 	%f3127, %f3125, %f3126;
	abs.f32 	%f3128, %f3111;
	setp.gt.f32 	%p653, %f3128, 0f43180000;
	setp.lt.f32 	%p654, %f3111, 0f00000000;
	selp.f32 	%f3129, 0f00000000, 0f7F800000, %p654;
	selp.f32 	%f306, %f3129, %f3127, %p653;
	setp.eq.f32 	%p655, %f9645, 0f3F800000;
	setp.eq.f32 	%p656, %f9647, 0f00000000;
	or.pred  	%p657, %p655, %p656;
	mov.f32 	%f9649, 0f3F800000;
	@%p657 bra 	$L__BB0_615;
	setp.num.f32 	%p658, %f305, %f305;
	abs.f32 	%f3130, %f9647;
	setp.num.f32 	%p659, %f3130, %f3130;
	and.pred  	%p660, %p658, %p659;
	@%p660 bra 	$L__BB0_610;
	add.rn.f32 	%f9649, %f9645, %f9647;
	bra.uni 	$L__BB0_615;
$L__BB0_610:
	setp.neu.f32 	%p661, %f9645, 0f00000000;
	setp.neu.f32 	%p662, %f305, 0f7F800000;
	and.pred  	%p663, %p661, %p662;
	@%p663 bra 	$L__BB0_612;
	setp.neu.f32 	%p670, %f304, 0f3F800000;
	add.f32 	%f3135, %f9645, %f9645;
	mov.b32 	%r1172, %f3135;
	setp.lt.f32 	%p671, %f9647, 0f00000000;
	xor.b32  	%r1173, %r1172, 2139095040;
	selp.b32 	%r1174, %r1173, %r1172, %p671;
	and.b32  	%r1175, %r1174, 2147483647;
	selp.b32 	%r1176, %r1175, %r1174, %p670;
	mov.b32 	%f9649, %r1176;
	bra.uni 	$L__BB0_615;
$L__BB0_612:
	setp.eq.f32 	%p664, %f9645, 0fBF800000;
	setp.eq.f32 	%p665, %f3130, 0f7F800000;
	and.pred  	%p666, %p664, %p665;
	@%p666 bra 	$L__BB0_615;
	setp.geu.f32 	%p667, %f9645, 0f00000000;
	mov.f32 	%f9649, %f306;
	@%p667 bra 	$L__BB0_615;
	setp.neu.f32 	%p668, %f304, 0f3F800000;
	neg.f32 	%f3132, %f306;
	selp.f32 	%f3133, %f306, %f3132, %p668;
	cvt.rmi.f32.f32 	%f3134, %f9647;
	setp.neu.f32 	%p669, %f9647, %f3134;
	selp.f32 	%f9649, 0f7FFFFFFF, %f3133, %p669;
$L__BB0_615:
	mov.f32 	%f9651, 0f00000000;
	setp.gt.s32 	%p675, %r8, 7;
	@%p675 bra 	$L__BB0_630;
	setp.gt.s32 	%p688, %r8, 2;
	@%p688 bra 	$L__BB0_622;
	setp.gt.s32 	%p695, %r8, 0;
	@%p695 bra 	$L__BB0_620;
	setp.eq.s32 	%p698, %r8, -99;
	@%p698 bra 	$L__BB0_650;
	setp.eq.s32 	%p699, %r8, 0;
	@%p699 bra 	$L__BB0_670;
	bra.uni 	$L__BB0_625;
$L__BB0_620:
	setp.eq.s32 	%p696, %r8, 1;
	@%p696 bra 	$L__BB0_646;
	setp.eq.s32 	%p697, %r8, 2;
	mov.f32 	%f9651, %f213;
	@%p697 bra 	$L__BB0_670;
	bra.uni 	$L__BB0_625;
$L__BB0_622:
	setp.gt.s32 	%p689, %r8, 4;
	@%p689 bra 	$L__BB0_626;
	setp.eq.s32 	%p693, %r8, 3;
	mov.f32 	%f9651, %f9643;
	@%p693 bra 	$L__BB0_670;
	setp.eq.s32 	%p694, %r8, 4;
	mov.f32 	%f9651, %f9649;
	@%p694 bra 	$L__BB0_670;
$L__BB0_625:
	mov.f32 	%f9651, 0f7FFFFFFF;
	bra.uni 	$L__BB0_670;
$L__BB0_626:
	setp.eq.s32 	%p690, %r8, 5;
	@%p690 bra 	$L__BB0_647;
	setp.eq.s32 	%p691, %r8, 6;
	@%p691 bra 	$L__BB0_648;
	setp.eq.s32 	%p692, %r8, 7;
	@%p692 bra 	$L__BB0_629;
	bra.uni 	$L__BB0_625;
$L__BB0_629:
	sub.f32 	%f9651, %f9649, %f9643;
	bra.uni 	$L__BB0_670;
$L__BB0_630:
	setp.gt.s32 	%p676, %r8, 11;
	@%p676 bra 	$L__BB0_638;
	setp.gt.s32 	%p683, %r8, 9;
	@%p683 bra 	$L__BB0_635;
	setp.eq.s32 	%p686, %r8, 8;
	@%p686 bra 	$L__BB0_649;
	setp.eq.s32 	%p687, %r8, 9;
	@%p687 bra 	$L__BB0_634;
	bra.uni 	$L__BB0_625;
$L__BB0_634:
	div.rn.f32 	%f9651, %f9649, %f9643;
	bra.uni 	$L__BB0_670;
$L__BB0_635:
	setp.eq.s32 	%p684, %r8, 10;
	@%p684 bra 	$L__BB0_651;
	setp.eq.s32 	%p685, %r8, 11;
	@%p685 bra 	$L__BB0_637;
	bra.uni 	$L__BB0_625;
$L__BB0_637:
	fma.rn.f32 	%f3291, %f9643, 0f3BBB989D, 0f3F000000;
	cvt.sat.f32.f32 	%f3292, %f3291;
	mov.f32 	%f3293, 0f4B400001;
	mov.f32 	%f3294, 0f437C0000;
	fma.rm.f32 	%f3295, %f3292, %f3294, %f3293;
	add.f32 	%f3296, %f3295, 0fCB40007F;
	neg.f32 	%f3297, %f3296;
	fma.rn.f32 	%f3298, %f9643, 0f3FB8AA3B, %f3297;
	fma.rn.f32 	%f3299, %f9643, 0f32A57060, %f3298;
	mov.b32 	%r1218, %f3295;
	shl.b32 	%r1219, %r1218, 23;
	mov.b32 	%f3300, %r1219;
	ex2.approx.ftz.f32 	%f3301, %f3299;
	mul.f32 	%f9651, %f3301, %f3300;
	bra.uni 	$L__BB0_670;
$L__BB0_638:
	setp.gt.s32 	%p677, %r8, 13;
	@%p677 bra 	$L__BB0_642;
	setp.eq.s32 	%p681, %r8, 12;
	@%p681 bra 	$L__BB0_662;
	setp.eq.s32 	%p682, %r8, 13;
	@%p682 bra 	$L__BB0_641;
	bra.uni 	$L__BB0_625;
$L__BB0_641:
	sqrt.rn.f32 	%f9651, %f9643;
	bra.uni 	$L__BB0_670;
$L__BB0_642:
	setp.eq.s32 	%p678, %r8, 14;
	@%p678 bra 	$L__BB0_652;
	setp.eq.s32 	%p679, %r8, 15;
	@%p679 bra 	$L__BB0_661;
	setp.eq.s32 	%p680, %r8, 16;
	@%p680 bra 	$L__BB0_645;
	bra.uni 	$L__BB0_625;
$L__BB0_645:
	div.rn.f32 	%f3170, %f9643, %f9649;
	abs.f32 	%f3171, %f3170;
	setp.gt.f32 	%p700, %f3171, 0f3F800000;
	rcp.approx.ftz.f32 	%f3172, %f3171;
	selp.f32 	%f3173, %f3172, %f3171, %p700;
	mul.f32 	%f3174, %f3173, %f3173;
	fma.rn.f32 	%f3175, %f3174, 0f3B2090AA, 0fBC6BE14F;
	fma.rn.f32 	%f3176, %f3175, %f3174, 0f3D23397E;
	fma.rn.f32 	%f3177, %f3176, %f3174, 0fBD948A7A;
	fma.rn.f32 	%f3178, %f3177, %f3174, 0f3DD76B21;
	fma.rn.f32 	%f3179, %f3178, %f3174, 0fBE111E88;
	fma.rn.f32 	%f3180, %f3179, %f3174, 0f3E4CAF60;
	fma.rn.f32 	%f3181, %f3180, %f3174, 0fBEAAAA27;
	mul.f32 	%f3182, %f3174, %f3181;
	fma.rn.f32 	%f3183, %f3182, %f3173, %f3173;
	neg.f32 	%f3184, %f3183;
	fma.rn.f32 	%f3185, 0f3F6EE581, 0f3FD774EB, %f3184;
	selp.f32 	%f3186, %f3185, %f3183, %p700;
	setp.num.f32 	%p701, %f3171, %f3171;
	copysign.f32 	%f3187, %f3170, %f3186;
	selp.f32 	%f9651, %f3187, %f3186, %p701;
	bra.uni 	$L__BB0_670;
$L__BB0_646:
	mov.f32 	%f9651, 0f3F800000;
	bra.uni 	$L__BB0_670;
$L__BB0_647:
	add.f32 	%f9651, %f9643, %f9649;
	bra.uni 	$L__BB0_670;
$L__BB0_648:
	sub.f32 	%f9651, %f9643, %f9649;
	bra.uni 	$L__BB0_670;
$L__BB0_649:
	div.rn.f32 	%f9651, %f9643, %f9649;
	bra.uni 	$L__BB0_670;
$L__BB0_650:
	mul.f32 	%f9651, %f9643, %f9643;
	bra.uni 	$L__BB0_670;
$L__BB0_651:
	setp.lt.f32 	%p734, %f9643, 0f00800000;
	mul.f32 	%f3302, %f9643, 0f4B000000;
	selp.f32 	%f3303, %f3302, %f9643, %p734;
	selp.f32 	%f3304, 0fC1B80000, 0f00000000, %p734;
	mov.b32 	%r1220, %f3303;
	add.s32 	%r1221, %r1220, -1059760811;
	and.b32  	%r1222, %r1221, -8388608;
	sub.s32 	%r1223, %r1220, %r1222;
	mov.b32 	%f3305, %r1223;
	cvt.rn.f32.s32 	%f3306, %r1222;
	fma.rn.f32 	%f3307, %f3306, 0f34000000, %f3304;
	add.f32 	%f3308, %f3305, 0fBF800000;
	fma.rn.f32 	%f3309, %f3308, 0fBE055027, 0f3E1039F6;
	fma.rn.f32 	%f3310, %f3309, %f3308, 0fBDF8CDCC;
	fma.rn.f32 	%f3311, %f3310, %f3308, 0f3E0F2955;
	fma.rn.f32 	%f3312, %f3311, %f3308, 0fBE2AD8B9;
	fma.rn.f32 	%f3313, %f3312, %f3308, 0f3E4CED0B;
	fma.rn.f32 	%f3314, %f3313, %f3308, 0fBE7FFF22;
	fma.rn.f32 	%f3315, %f3314, %f3308, 0f3EAAAA78;
	fma.rn.f32 	%f3316, %f3315, %f3308, 0fBF000000;
	mul.f32 	%f3317, %f3308, %f3316;
	fma.rn.f32 	%f3318, %f3317, %f3308, %f3308;
	fma.rn.f32 	%f3319, %f3307, 0f3F317218, %f3318;
	setp.gt.u32 	%p735, %r1220, 2139095039;
	fma.rn.f32 	%f3320, %f3303, 0f7F800000, 0f7F800000;
	selp.f32 	%f3321, %f3320, %f3319, %p735;
	setp.eq.f32 	%p736, %f3303, 0f00000000;
	selp.f32 	%f9651, 0fFF800000, %f3321, %p736;
	bra.uni 	$L__BB0_670;
$L__BB0_652:
	mul.f32 	%f3208, %f9643, 0f3F22F983;
	cvt.rni.s32.f32 	%r3217, %f3208;
	cvt.rn.f32.s32 	%f3209, %r3217;
	fma.rn.f32 	%f3210, %f3209, 0fBFC90FDA, %f9643;
	fma.rn.f32 	%f3211, %f3209, 0fB3A22168, %f3210;
	fma.rn.f32 	%f9650, %f3209, 0fA7C234C5, %f3211;
	abs.f32 	%f321, %f9643;
	setp.ltu.f32 	%p705, %f321, 0f47CE4780;
	@%p705 bra 	$L__BB0_660;
	setp.neu.f32 	%p706, %f321, 0f7F800000;
	@%p706 bra 	$L__BB0_655;
	mov.f32 	%f3214, 0f00000000;
	mul.rn.f32 	%f9650, %f9643, %f3214;
	mov.b32 	%r3217, 0;
	bra.uni 	$L__BB0_660;
$L__BB0_655:
	mov.b32 	%r97, %f9643;
	shl.b32 	%r1184, %r97, 8;
	or.b32  	%r98, %r1184, -2147483648;
	mov.b64 	%rd936, 0;
	mov.b32 	%r3214, 0;
$L__BB0_656:
	.pragma "nounroll";
	mul.wide.u32 	%rd372, %r3214, 4;
	mov.u64 	%rd373, __cudart_i2opi_f;
	add.s64 	%rd374, %rd373, %rd372;
	ld.global.nc.u32 	%r1185, [%rd374];
	mad.wide.u32 	%rd375, %r1185, %r98, %rd936;
	shr.u64 	%rd936, %rd375, 32;
	add.s64 	%rd376, %rd42, %rd372;
	st.local.u32 	[%rd376], %rd375;
	add.s32 	%r3214, %r3214, 1;
	setp.ne.s32 	%p707, %r3214, 6;
	@%p707 bra 	$L__BB0_656;
	shr.u32 	%r1186, %r97, 23;
	st.local.u32 	[%rd42+24], %rd936;
	and.b32  	%r101, %r1186, 31;
	and.b32  	%r1187, %r1186, 224;
	add.s32 	%r1188, %r1187, -128;
	shr.u32 	%r1189, %r1188, 5;
	mul.wide.u32 	%rd377, %r1189, 4;
	sub.s64 	%rd83, %rd42, %rd377;
	ld.local.u32 	%r3215, [%rd83+24];
	ld.local.u32 	%r3216, [%rd83+20];
	setp.eq.s32 	%p708, %r101, 0;
	@%p708 bra 	$L__BB0_659;
	shf.l.wrap.b32 	%r3215, %r3216, %r3215, %r101;
	ld.local.u32 	%r1190, [%rd83+16];
	shf.l.wrap.b32 	%r3216, %r1190, %r3216, %r101;
$L__BB0_659:
	shr.u32 	%r1191, %r3215, 30;
	shf.l.wrap.b32 	%r1192, %r3216, %r3215, 2;
	shl.b32 	%r1193, %r3216, 2;
	shr.u32 	%r1194, %r1192, 31;
	add.s32 	%r1195, %r1194, %r1191;
	neg.s32 	%r1196, %r1195;
	setp.lt.s32 	%p709, %r97, 0;
	selp.b32 	%r3217, %r1196, %r1195, %p709;
	xor.b32  	%r1197, %r1192, %r97;
	shr.s32 	%r1198, %r1192, 31;
	xor.b32  	%r1199, %r1198, %r1192;
	xor.b32  	%r1200, %r1198, %r1193;
	cvt.u64.u32 	%rd378, %r1199;
	shl.b64 	%rd379, %rd378, 32;
	cvt.u64.u32 	%rd380, %r1200;
	or.b64  	%rd381, %rd379, %rd380;
	cvt.rn.f64.s64 	%fd13, %rd381;
	mul.f64 	%fd14, %fd13, 0d3BF921FB54442D19;
	cvt.rn.f32.f64 	%f3212, %fd14;
	neg.f32 	%f3213, %f3212;
	setp.lt.s32 	%p710, %r1197, 0;
	selp.f32 	%f9650, %f3213, %f3212, %p710;
$L__BB0_660:
	mul.rn.f32 	%f3215, %f9650, %f9650;
	and.b32  	%r1202, %r3217, 1;
	setp.eq.b32 	%p711, %r1202, 1;
	selp.f32 	%f3216, 0f3F800000, %f9650, %p711;
	fma.rn.f32 	%f3217, %f3215, %f3216, 0f00000000;
	fma.rn.f32 	%f3218, %f3215, 0f37CBAC00, 0fBAB607ED;
	selp.f32 	%f3219, %f3218, 0fB94D4153, %p711;
	selp.f32 	%f3220, 0f3D2AAABB, 0f3C0885E4, %p711;
	fma.rn.f32 	%f3221, %f3219, %f3215, %f3220;
	selp.f32 	%f3222, 0fBEFFFFFF, 0fBE2AAAA8, %p711;
	fma.rn.f32 	%f3223, %f3221, %f3215, %f3222;
	fma.rn.f32 	%f3224, %f3223, %f3217, %f3216;
	and.b32  	%r1203, %r3217, 2;
	setp.eq.s32 	%p712, %r1203, 0;
	mov.f32 	%f3225, 0f00000000;
	sub.f32 	%f3226, %f3225, %f3224;
	selp.f32 	%f9651, %f3224, %f3226, %p712;
	bra.uni 	$L__BB0_670;
$L__BB0_661:
	abs.f32 	%f3188, %f9643;
	fma.rn.f32 	%f3189, %f3188, 0fBF000000, 0f3F000000;
	rsqrt.approx.ftz.f32 	%f3190, %f3189;
	mul.f32 	%f3191, %f3189, %f3190;
	mul.f32 	%f3192, %f3190, 0fBF000000;
	fma.rn.f32 	%f3193, %f3191, %f3192, 0f3F000000;
	fma.rn.f32 	%f3194, %f3191, %f3193, %f3191;
	setp.eq.f32 	%p702, %f3188, 0f3F800000;
	selp.f32 	%f3195, 0f00000000, %f3194, %p702;
	setp.gt.f32 	%p703, %f3188, 0f3F0F5C29;
	selp.f32 	%f3196, %f3195, %f3188, %p703;
	mul.f32 	%f3197, %f3196, %f3196;
	fma.rn.f32 	%f3198, %f3197, 0f3D4DD2F7, 0f3C99CA97;
	fma.rn.f32 	%f3199, %f3198, %f3197, 0f3D3F90E8;
	fma.rn.f32 	%f3200, %f3199, %f3197, 0f3D993CCF;
	fma.rn.f32 	%f3201, %f3200, %f3197, 0f3E2AAC04;
	mul.f32 	%f3202, %f3197, %f3201;
	fma.rn.f32 	%f3203, %f3202, %f3196, %f3196;
	mul.f32 	%f3204, %f3203, 0fC0000000;
	fma.rn.f32 	%f3205, 0f3F6EE581, 0f3FD774EB, %f3204;
	selp.f32 	%f3206, %f3205, %f3203, %p703;
	setp.num.f32 	%p704, %f3206, %f3206;
	copysign.f32 	%f3207, %f9643, %f3206;
	selp.f32 	%f9651, %f3207, %f3206, %p704;
	bra.uni 	$L__BB0_670;
$L__BB0_662:
	mul.f32 	%f3228, %f9649, 0f3F000000;
	cvt.rzi.f32.f32 	%f3229, %f3228;
	add.f32 	%f3230, %f3229, %f3229;
	sub.f32 	%f3231, %f9649, %f3230;
	abs.f32 	%f329, %f3231;
	abs.f32 	%f330, %f9643;
	setp.lt.f32 	%p713, %f330, 0f00800000;
	mul.f32 	%f3232, %f330, 0f4B800000;
	selp.f32 	%f3233, %f3232, %f330, %p713;
	selp.f32 	%f3234, 0fC1C00000, 0f00000000, %p713;
	mov.b32 	%r1204, %f3233;
	add.s32 	%r1205, %r1204, -1060439283;
	and.b32  	%r1206, %r1205, -8388608;
	sub.s32 	%r1207, %r1204, %r1206;
	mov.b32 	%f3235, %r1207;
	cvt.rn.f32.s32 	%f3236, %r1206;
	fma.rn.f32 	%f3237, %f3236, 0f34000000, %f3234;
	add.f32 	%f3238, %f3235, 0fBF800000;
	add.f32 	%f3239, %f3235, 0f3F800000;
	rcp.approx.ftz.f32 	%f3240, %f3239;
	add.f32 	%f3241, %f3238, %f3238;
	mul.f32 	%f3242, %f3241, %f3240;
	mul.f32 	%f3243, %f3242, %f3242;
	sub.f32 	%f3244, %f3238, %f3242;
	add.f32 	%f3245, %f3244, %f3244;
	neg.f32 	%f3246, %f3242;
	fma.rn.f32 	%f3247, %f3246, %f3238, %f3245;
	mul.rn.f32 	%f3248, %f3240, %f3247;
	fma.rn.f32 	%f3249, %f3243, 0f3A2C32E4, 0f3B52E7DB;
	fma.rn.f32 	%f3250, %f3249, %f3243, 0f3C93BB73;
	fma.rn.f32 	%f3251, %f3250, %f3243, 0f3DF6384F;
	mul.rn.f32 	%f3252, %f3251, %f3243;
	fma.rn.f32 	%f3253, %f3242, 0f3FB8AA3B, %f3237;
	sub.f32 	%f3254, %f3237, %f3253;
	fma.rn.f32 	%f3255, %f3242, 0f3FB8AA3B, %f3254;
	fma.rn.f32 	%f3256, %f3248, 0f3FB8AA3B, %f3255;
	fma.rn.f32 	%f3257, %f3242, 0f32A55E34, %f3256;
	mul.f32 	%f3258, %f3252, 0f40400000;
	fma.rn.f32 	%f3259, %f3258, %f3248, %f3257;
	fma.rn.f32 	%f3260, %f3252, %f3242, %f3259;
	add.rn.f32 	%f3261, %f3253, %f3260;
	neg.f32 	%f3262, %f3253;
	add.rn.f32 	%f3263, %f3261, %f3262;
	neg.f32 	%f3264, %f3263;
	add.rn.f32 	%f3265, %f3260, %f3264;
	mul.rn.f32 	%f3266, %f3261, %f9649;
	neg.f32 	%f3267, %f3266;
	fma.rn.f32 	%f3268, %f3261, %f9649, %f3267;
	fma.rn.f32 	%f3269, %f3265, %f9649, %f3268;
	cvt.rni.f32.f32 	%f3270, %f3266;
	sub.f32 	%f3271, %f3266, %f3270;
	add.f32 	%f3272, %f3271, %f3269;
	fma.rn.f32 	%f3273, %f3272, 0f391FCB8E, 0f3AAF85ED;
	fma.rn.f32 	%f3274, %f3273, %f3272, 0f3C1D9856;
	fma.rn.f32 	%f3275, %f3274, %f3272, 0f3D6357BB;
	fma.rn.f32 	%f3276, %f3275, %f3272, 0f3E75FDEC;
	fma.rn.f32 	%f3277, %f3276, %f3272, 0f3F317218;
	fma.rn.f32 	%f3278, %f3277, %f3272, 0f3F800000;
	cvt.rzi.s32.f32 	%r1208, %f3270;
	setp.gt.f32 	%p714, %f3270, 0f00000000;
	selp.b32 	%r1209, 0, -2097152000, %p714;
	add.s32 	%r1210, %r1209, 2130706432;
	mov.b32 	%f3279, %r1210;
	mul.f32 	%f3280, %f3278, %f3279;
	shl.b32 	%r1211, %r1208, 23;
	sub.s32 	%r1212, %r1211, %r1209;
	mov.b32 	%f3281, %r1212;
	mul.f32 	%f3282, %f3280, %f3281;
	abs.f32 	%f3283, %f3266;
	setp.gt.f32 	%p715, %f3283, 0f43180000;
	setp.lt.f32 	%p716, %f3266, 0f00000000;
	selp.f32 	%f3284, 0f00000000, 0f7F800000, %p716;
	selp.f32 	%f331, %f3284, %f3282, %p715;
	setp.eq.f32 	%p717, %f9643, 0f3F800000;
	setp.eq.f32 	%p718, %f9649, 0f00000000;
	or.pred  	%p719, %p717, %p718;
	mov.f32 	%f9651, 0f3F800000;
	@%p719 bra 	$L__BB0_670;
	setp.num.f32 	%p720, %f330, %f330;
	abs.f32 	%f3285, %f9649;
	setp.num.f32 	%p721, %f3285, %f3285;
	and.pred  	%p722, %p720, %p721;
	@%p722 bra 	$L__BB0_665;
	add.rn.f32 	%f9651, %f9643, %f9649;
	bra.uni 	$L__BB0_670;
$L__BB0_665:
	setp.neu.f32 	%p723, %f9643, 0f00000000;
	setp.neu.f32 	%p724, %f330, 0f7F800000;
	and.pred  	%p725, %p723, %p724;
	@%p725 bra 	$L__BB0_667;
	setp.neu.f32 	%p732, %f329, 0f3F800000;
	add.f32 	%f3290, %f9643, %f9643;
	mov.b32 	%r1213, %f3290;
	setp.lt.f32 	%p733, %f9649, 0f00000000;
	xor.b32  	%r1214, %r1213, 2139095040;
	selp.b32 	%r1215, %r1214, %r1213, %p733;
	and.b32  	%r1216, %r1215, 2147483647;
	selp.b32 	%r1217, %r1216, %r1215, %p732;
	mov.b32 	%f9651, %r1217;
	bra.uni 	$L__BB0_670;
$L__BB0_667:
	setp.eq.f32 	%p726, %f9643, 0fBF800000;
	setp.eq.f32 	%p727, %f3285, 0f7F800000;
	and.pred  	%p728, %p726, %p727;
	@%p728 bra 	$L__BB0_670;
	setp.geu.f32 	%p729, %f9643, 0f00000000;
	mov.f32 	%f9651, %f331;
	@%p729 bra 	$L__BB0_670;
	setp.neu.f32 	%p730, %f329, 0f3F800000;
	neg.f32 	%f3287, %f331;
	selp.f32 	%f3288, %f331, %f3287, %p730;
	cvt.rmi.f32.f32 	%f3289, %f9649;
	setp.neu.f32 	%p731, %f9649, %f3289;
	selp.f32 	%f9651, 0f7FFFFFFF, %f3288, %p731;
$L__BB0_670:
	mov.f32 	%f9653, 0f00000000;
	setp.gt.s32 	%p737, %r9, 7;
	@%p737 bra 	$L__BB0_684;
	setp.gt.s32 	%p750, %r9, 2;
	@%p750 bra 	$L__BB0_677;
	setp.gt.s32 	%p757, %r9, 0;
	@%p757 bra 	$L__BB0_675;
	setp.eq.s32 	%p760, %r9, -99;
	@%p760 bra 	$L__BB0_702;
	setp.eq.s32 	%p761, %r9, 0;
	@%p761 bra 	$L__BB0_712;
	bra.uni 	$L__BB0_698;
$L__BB0_675:
	setp.eq.s32 	%p758, %r9, 1;
	@%p758 bra 	$L__BB0_699;
	setp.eq.s32 	%p759, %r9, 2;
	mov.f32 	%f9653, %f213;
	@%p759 bra 	$L__BB0_712;
	bra.uni 	$L__BB0_698;
$L__BB0_677:
	setp.gt.s32 	%p751, %r9, 4;
	@%p751 bra 	$L__BB0_680;
	setp.eq.s32 	%p755, %r9, 3;
	mov.f32 	%f9653, %f158;
	@%p755 bra 	$L__BB0_712;
	setp.eq.s32 	%p756, %r9, 4;
	mov.f32 	%f9653, %f159;
	@%p756 bra 	$L__BB0_712;
	bra.uni 	$L__BB0_698;
$L__BB0_680:
	setp.eq.s32 	%p752, %r9, 5;
	@%p752 bra 	$L__BB0_700;
	setp.eq.s32 	%p753, %r9, 6;
	@%p753 bra 	$L__BB0_701;
	setp.eq.s32 	%p754, %r9, 7;
	@%p754 bra 	$L__BB0_683;
	bra.uni 	$L__BB0_698;
$L__BB0_683:
	sub.f32 	%f9653, %f159, %f158;
	bra.uni 	$L__BB0_712;
$L__BB0_684:
	setp.gt.s32 	%p738, %r9, 11;
	@%p738 bra 	$L__BB0_691;
	setp.gt.s32 	%p745, %r9, 9;
	@%p745 bra 	$L__BB0_688;
	setp.eq.s32 	%p748, %r9, 8;
	mov.f32 	%f9653, %f160;
	@%p748 bra 	$L__BB0_712;
	setp.eq.s32 	%p749, %r9, 9;
	mov.f32 	%f9653, %f166;
	@%p749 bra 	$L__BB0_712;
	bra.uni 	$L__BB0_698;
$L__BB0_688:
	setp.eq.s32 	%p746, %r9, 10;
	mov.f32 	%f9653, %f165;
	@%p746 bra 	$L__BB0_712;
	setp.eq.s32 	%p747, %r9, 11;
	@%p747 bra 	$L__BB0_690;
	bra.uni 	$L__BB0_698;
$L__BB0_690:
	mov.f32 	%f9653, %f346;
	bra.uni 	$L__BB0_712;
$L__BB0_691:
	setp.gt.s32 	%p739, %r9, 13;
	@%p739 bra 	$L__BB0_695;
	setp.eq.s32 	%p743, %r9, 12;
	@%p743 bra 	$L__BB0_711;
	setp.eq.s32 	%p744, %r9, 13;
	@%p744 bra 	$L__BB0_694;
	bra.uni 	$L__BB0_698;
$L__BB0_694:
	sqrt.rn.f32 	%f9653, %f158;
	bra.uni 	$L__BB0_712;
$L__BB0_695:
	setp.eq.s32 	%p740, %r9, 14;
	@%p740 bra 	$L__BB0_703;
	setp.eq.s32 	%p741, %r9, 15;
	@%p741 bra 	$L__BB0_710;
	setp.eq.s32 	%p742, %r9, 16;
	mov.f32 	%f9653, %f161;
	@%p742 bra 	$L__BB0_712;
$L__BB0_698:
	mov.f32 	%f9653, 0f7FFFFFFF;
	bra.uni 	$L__BB0_712;
$L__BB0_699:
	mov.f32 	%f9653, 0f3F800000;
	bra.uni 	$L__BB0_712;
$L__BB0_700:
	add.f32 	%f9653, %f158, %f159;
	bra.uni 	$L__BB0_712;
$L__BB0_701:
	sub.f32 	%f9653, %f158, %f159;
	bra.uni 	$L__BB0_712;
$L__BB0_702:
	mul.f32 	%f9653, %f158, %f158;
	bra.uni 	$L__BB0_712;
$L__BB0_703:
	abs.f32 	%f3345, %f158;
	setp.ltu.f32 	%p765, %f3345, 0f47CE4780;
	setp.eq.f32 	%p766, %f3345, 0f7F800000;
	or.pred  	%p767, %p765, %p766;
	mov.u32 	%r3221, %r21;
	mov.f32 	%f9652, %f202;
	@%p767 bra 	$L__BB0_709;
	mov.b64 	%rd937, 0;
	mov.b32 	%r3218, 0;
$L__BB0_705:
	.pragma "nounroll";
	mul.wide.u32 	%rd383, %r3218, 4;
	mov.u64 	%rd384, __cudart_i2opi_f;
	add.s64 	%rd385, %rd384, %rd383;
	ld.global.nc.u32 	%r1225, [%rd385];
	mov.b32 	%r1226, %f158;
	shl.b32 	%r1227, %r1226, 8;
	or.b32  	%r1228, %r1227, -2147483648;
	mad.wide.u32 	%rd386, %r1225, %r1228, %rd937;
	shr.u64 	%rd937, %rd386, 32;
	add.s64 	%rd387, %rd41, %rd383;
	st.local.u32 	[%rd387], %rd386;
	add.s32 	%r3218, %r3218, 1;
	setp.ne.s32 	%p768, %r3218, 6;
	@%p768 bra 	$L__BB0_705;
	mov.b32 	%r1229, %f158;
	shr.u32 	%r1230, %r1229, 23;
	and.b32  	%r1231, %r1230, 31;
	setp.eq.s32 	%p769, %r1231, 0;
	st.local.u32 	[%rd41+24], %rd937;
	and.b32  	%r1232, %r1230, 224;
	add.s32 	%r1233, %r1232, -128;
	shr.u32 	%r1234, %r1233, 5;
	mul.wide.u32 	%rd388, %r1234, 4;
	sub.s64 	%rd86, %rd41, %rd388;
	ld.local.u32 	%r3219, [%rd86+24];
	ld.local.u32 	%r3220, [%rd86+20];
	@%p769 bra 	$L__BB0_708;
	mov.b32 	%r1235, %f158;
	shr.u32 	%r1236, %r1235, 23;
	and.b32  	%r1237, %r1236, 31;
	shf.l.wrap.b32 	%r3219, %r3220, %r3219, %r1237;
	ld.local.u32 	%r1238, [%rd86+16];
	shf.l.wrap.b32 	%r3220, %r1238, %r3220, %r1237;
$L__BB0_708:
	mov.b32 	%r1239, %f158;
	setp.lt.s32 	%p770, %r1239, 0;
	shr.u32 	%r1240, %r3219, 30;
	shf.l.wrap.b32 	%r1241, %r3220, %r3219, 2;
	shl.b32 	%r1242, %r3220, 2;
	shr.u32 	%r1243, %r1241, 31;
	add.s32 	%r1244, %r1243, %r1240;
	neg.s32 	%r1245, %r1244;
	selp.b32 	%r3221, %r1245, %r1244, %p770;
	xor.b32  	%r1246, %r1241, %r1239;
	shr.s32 	%r1247, %r1241, 31;
	xor.b32  	%r1248, %r1247, %r1241;
	xor.b32  	%r1249, %r1247, %r1242;
	cvt.u64.u32 	%rd389, %r1248;
	shl.b64 	%rd390, %rd389, 32;
	cvt.u64.u32 	%rd391, %r1249;
	or.b64  	%rd392, %rd390, %rd391;
	cvt.rn.f64.s64 	%fd15, %rd392;
	mul.f64 	%fd16, %fd15, 0d3BF921FB54442D19;
	cvt.rn.f32.f64 	%f3346, %fd16;
	neg.f32 	%f3347, %f3346;
	setp.lt.s32 	%p771, %r1246, 0;
	selp.f32 	%f9652, %f3347, %f3346, %p771;
$L__BB0_709:
	mul.rn.f32 	%f3348, %f9652, %f9652;
	and.b32  	%r1250, %r3221, 1;
	setp.eq.b32 	%p772, %r1250, 1;
	selp.f32 	%f3349, 0f3F800000, %f9652, %p772;
	fma.rn.f32 	%f3350, %f3348, %f3349, 0f00000000;
	fma.rn.f32 	%f3351, %f3348, 0f37CBAC00, 0fBAB607ED;
	selp.f32 	%f3352, %f3351, 0fB94D4153, %p772;
	selp.f32 	%f3353, 0f3D2AAABB, 0f3C0885E4, %p772;
	fma.rn.f32 	%f3354, %f3352, %f3348, %f3353;
	selp.f32 	%f3355, 0fBEFFFFFF, 0fBE2AAAA8, %p772;
	fma.rn.f32 	%f3356, %f3354, %f3348, %f3355;
	fma.rn.f32 	%f3357, %f3356, %f3350, %f3349;
	and.b32  	%r1251, %r3221, 2;
	setp.eq.s32 	%p773, %r1251, 0;
	mov.f32 	%f3358, 0f00000000;
	sub.f32 	%f3359, %f3358, %f3357;
	selp.f32 	%f9653, %f3357, %f3359, %p773;
	bra.uni 	$L__BB0_712;
$L__BB0_710:
	abs.f32 	%f3325, %f158;
	setp.gt.f32 	%p762, %f3325, 0f3F0F5C29;
	setp.eq.f32 	%p763, %f3325, 0f3F800000;
	rsqrt.approx.ftz.f32 	%f3326, %f162;
	mul.f32 	%f3327, %f162, %f3326;
	mul.f32 	%f3328, %f3326, 0f3F000000;
	neg.f32 	%f3329, %f3327;
	fma.rn.f32 	%f3330, %f3329, %f3328, 0f3F000000;
	fma.rn.f32 	%f3331, %f3327, %f3330, %f3327;
	selp.f32 	%f3332, 0f00000000, %f3331, %p763;
	selp.f32 	%f3333, %f3332, %f3325, %p762;
	mul.f32 	%f3334, %f3333, %f3333;
	fma.rn.f32 	%f3335, %f3334, 0f3D4DD2F7, 0f3C99CA97;
	fma.rn.f32 	%f3336, %f3335, %f3334, 0f3D3F90E8;
	fma.rn.f32 	%f3337, %f3336, %f3334, 0f3D993CCF;
	fma.rn.f32 	%f3338, %f3337, %f3334, 0f3E2AAC04;
	mul.f32 	%f3339, %f3334, %f3338;
	fma.rn.f32 	%f3340, %f3339, %f3333, %f3333;
	mul.f32 	%f3341, %f3340, 0fC0000000;
	fma.rn.f32 	%f3342, 0f3F6EE581, 0f3FD774EB, %f3341;
	selp.f32 	%f3343, %f3342, %f3340, %p762;
	setp.num.f32 	%p764, %f3343, %f3343;
	copysign.f32 	%f3344, %f158, %f3343;
	selp.f32 	%f9653, %f3344, %f3343, %p764;
	bra.uni 	$L__BB0_712;
$L__BB0_711:
	setp.eq.f32 	%p774, %f158, 0f3F800000;
	setp.eq.f32 	%p775, %f159, 0f00000000;
	or.pred  	%p776, %p774, %p775;
	add.rn.f32 	%f3360, %f158, %f159;
	selp.f32 	%f3361, 0f3F800000, %f3360, %p776;
	abs.f32 	%f3362, %f158;
	setp.nan.f32 	%p777, %f3362, %f3362;
	abs.f32 	%f3364, %f159;
	setp.nan.f32 	%p778, %f3364, %f3364;
	selp.f32 	%f3366, %f3361, %f203, %p778;
	selp.f32 	%f3367, %f3361, %f3366, %p777;
	selp.f32 	%f9653, %f3361, %f3367, %p776;
$L__BB0_712:
	mov.f32 	%f9655, 0f00000000;
	setp.gt.s32 	%p779, %r10, 7;
	@%p779 bra 	$L__BB0_726;
	setp.gt.s32 	%p792, %r10, 2;
	@%p792 bra 	$L__BB0_719;
	setp.gt.s32 	%p799, %r10, 0;
	@%p799 bra 	$L__BB0_717;
	setp.eq.s32 	%p802, %r10, -99;
	@%p802 bra 	$L__BB0_744;
	setp.eq.s32 	%p803, %r10, 0;
	@%p803 bra 	$L__BB0_754;
	bra.uni 	$L__BB0_740;
$L__BB0_717:
	setp.eq.s32 	%p800, %r10, 1;
	@%p800 bra 	$L__BB0_741;
	setp.eq.s32 	%p801, %r10, 2;
	mov.f32 	%f9655, %f213;
	@%p801 bra 	$L__BB0_754;
	bra.uni 	$L__BB0_740;
$L__BB0_719:
	setp.gt.s32 	%p793, %r10, 4;
	@%p793 bra 	$L__BB0_722;
	setp.eq.s32 	%p797, %r10, 3;
	mov.f32 	%f9655, %f167;
	@%p797 bra 	$L__BB0_754;
	setp.eq.s32 	%p798, %r10, 4;
	mov.f32 	%f9655, %f168;
	@%p798 bra 	$L__BB0_754;
	bra.uni 	$L__BB0_740;
$L__BB0_722:
	setp.eq.s32 	%p794, %r10, 5;
	@%p794 bra 	$L__BB0_742;
	setp.eq.s32 	%p795, %r10, 6;
	@%p795 bra 	$L__BB0_743;
	setp.eq.s32 	%p796, %r10, 7;
	@%p796 bra 	$L__BB0_725;
	bra.uni 	$L__BB0_740;
$L__BB0_725:
	sub.f32 	%f9655, %f168, %f167;
	bra.uni 	$L__BB0_754;
$L__BB0_726:
	setp.gt.s32 	%p780, %r10, 11;
	@%p780 bra 	$L__BB0_733;
	setp.gt.s32 	%p787, %r10, 9;
	@%p787 bra 	$L__BB0_730;
	setp.eq.s32 	%p790, %r10, 8;
	mov.f32 	%f9655, %f169;
	@%p790 bra 	$L__BB0_754;
	setp.eq.s32 	%p791, %r10, 9;
	mov.f32 	%f9655, %f175;
	@%p791 bra 	$L__BB0_754;
	bra.uni 	$L__BB0_740;
$L__BB0_730:
	setp.eq.s32 	%p788, %r10, 10;
	mov.f32 	%f9655, %f174;
	@%p788 bra 	$L__BB0_754;
	setp.eq.s32 	%p789, %r10, 11;
	@%p789 bra 	$L__BB0_732;
	bra.uni 	$L__BB0_740;
$L__BB0_732:
	mov.f32 	%f9655, %f358;
	bra.uni 	$L__BB0_754;
$L__BB0_733:
	setp.gt.s32 	%p781, %r10, 13;
	@%p781 bra 	$L__BB0_737;
	setp.eq.s32 	%p785, %r10, 12;
	@%p785 bra 	$L__BB0_753;
	setp.eq.s32 	%p786, %r10, 13;
	@%p786 bra 	$L__BB0_736;
	bra.uni 	$L__BB0_740;
$L__BB0_736:
	sqrt.rn.f32 	%f9655, %f167;
	bra.uni 	$L__BB0_754;
$L__BB0_737:
	setp.eq.s32 	%p782, %r10, 14;
	@%p782 bra 	$L__BB0_745;
	setp.eq.s32 	%p783, %r10, 15;
	@%p783 bra 	$L__BB0_752;
	setp.eq.s32 	%p784, %r10, 16;
	mov.f32 	%f9655, %f170;
	@%p784 bra 	$L__BB0_754;
$L__BB0_740:
	mov.f32 	%f9655, 0f7FFFFFFF;
	bra.uni 	$L__BB0_754;
$L__BB0_741:
	mov.f32 	%f9655, 0f3F800000;
	bra.uni 	$L__BB0_754;
$L__BB0_742:
	add.f32 	%f9655, %f167, %f168;
	bra.uni 	$L__BB0_754;
$L__BB0_743:
	sub.f32 	%f9655, %f167, %f168;
	bra.uni 	$L__BB0_754;
$L__BB0_744:
	mul.f32 	%f9655, %f167, %f167;
	bra.uni 	$L__BB0_754;
$L__BB0_745:
	abs.f32 	%f3392, %f167;
	setp.ltu.f32 	%p807, %f3392, 0f47CE4780;
	setp.eq.f32 	%p808, %f3392, 0f7F800000;
	or.pred  	%p809, %p807, %p808;
	mov.u32 	%r3225, %r22;
	mov.f32 	%f9654, %f204;
	@%p809 bra 	$L__BB0_751;
	mov.b64 	%rd938, 0;
	mov.b32 	%r3222, 0;
$L__BB0_747:
	.pragma "nounroll";
	mul.wide.u32 	%rd394, %r3222, 4;
	mov.u64 	%rd395, __cudart_i2opi_f;
	add.s64 	%rd396, %rd395, %rd394;
	ld.global.nc.u32 	%r1253, [%rd396];
	mov.b32 	%r1254, %f167;
	shl.b32 	%r1255, %r1254, 8;
	or.b32  	%r1256, %r1255, -2147483648;
	mad.wide.u32 	%rd397, %r1253, %r1256, %rd938;
	shr.u64 	%rd938, %rd397, 32;
	add.s64 	%rd398, %rd40, %rd394;
	st.local.u32 	[%rd398], %rd397;
	add.s32 	%r3222, %r3222, 1;
	setp.ne.s32 	%p810, %r3222, 6;
	@%p810 bra 	$L__BB0_747;
	mov.b32 	%r1257, %f167;
	shr.u32 	%r1258, %r1257, 23;
	and.b32  	%r1259, %r1258, 31;
	setp.eq.s32 	%p811, %r1259, 0;
	st.local.u32 	[%rd40+24], %rd938;
	and.b32  	%r1260, %r1258, 224;
	add.s32 	%r1261, %r1260, -128;
	shr.u32 	%r1262, %r1261, 5;
	mul.wide.u32 	%rd399, %r1262, 4;
	sub.s64 	%rd400, %rd40, %rd399;
	ld.local.u32 	%r3223, [%rd400+24];
	ld.local.u32 	%r3224, [%rd400+20];
	@%p811 bra 	$L__BB0_750;
	mov.b32 	%r1263, %f167;
	shr.u32 	%r1264, %r1263, 23;
	and.b32  	%r1265, %r1264, 31;
	shf.l.wrap.b32 	%r3223, %r3224, %r3223, %r1265;
	and.b32  	%r1266, %r1264, 224;
	add.s32 	%r1267, %r1266, -128;
	shr.u32 	%r1268, %r1267, 5;
	mul.wide.u32 	%rd401, %r1268, 4;
	sub.s64 	%rd402, %rd40, %rd401;
	ld.local.u32 	%r1269, [%rd402+16];
	shf.l.wrap.b32 	%r3224, %r1269, %r3224, %r1265;
$L__BB0_750:
	mov.b32 	%r1270, %f167;
	setp.lt.s32 	%p812, %r1270, 0;
	shr.u32 	%r1271, %r3223, 30;
	shf.l.wrap.b32 	%r1272, %r3224, %r3223, 2;
	shl.b32 	%r1273, %r3224, 2;
	shr.u32 	%r1274, %r1272, 31;
	add.s32 	%r1275, %r1274, %r1271;
	neg.s32 	%r1276, %r1275;
	selp.b32 	%r3225, %r1276, %r1275, %p812;
	xor.b32  	%r1277, %r1272, %r1270;
	shr.s32 	%r1278, %r1272, 31;
	xor.b32  	%r1279, %r1278, %r1272;
	xor.b32  	%r1280, %r1278, %r1273;
	cvt.u64.u32 	%rd403, %r1279;
	shl.b64 	%rd404, %rd403, 32;
	cvt.u64.u32 	%rd405, %r1280;
	or.b64  	%rd406, %rd404, %rd405;
	cvt.rn.f64.s64 	%fd17, %rd406;
	mul.f64 	%fd18, %fd17, 0d3BF921FB54442D19;
	cvt.rn.f32.f64 	%f3393, %fd18;
	neg.f32 	%f3394, %f3393;
	setp.lt.s32 	%p813, %r1277, 0;
	selp.f32 	%f9654, %f3394, %f3393, %p813;
$L__BB0_751:
	mul.rn.f32 	%f3395, %f9654, %f9654;
	and.b32  	%r1281, %r3225, 1;
	setp.eq.b32 	%p814, %r1281, 1;
	selp.f32 	%f3396, 0f3F800000, %f9654, %p814;
	fma.rn.f32 	%f3397, %f3395, %f3396, 0f00000000;
	fma.rn.f32 	%f3398, %f3395, 0f37CBAC00, 0fBAB607ED;
	selp.f32 	%f3399, %f3398, 0fB94D4153, %p814;
	selp.f32 	%f3400, 0f3D2AAABB, 0f3C0885E4, %p814;
	fma.rn.f32 	%f3401, %f3399, %f3395, %f3400;
	selp.f32 	%f3402, 0fBEFFFFFF, 0fBE2AAAA8, %p814;
	fma.rn.f32 	%f3403, %f3401, %f3395, %f3402;
	fma.rn.f32 	%f3404, %f3403, %f3397, %f3396;
	and.b32  	%r1282, %r3225, 2;
	setp.eq.s32 	%p815, %r1282, 0;
	mov.f32 	%f3405, 0f00000000;
	sub.f32 	%f3406, %f3405, %f3404;
	selp.f32 	%f9655, %f3404, %f3406, %p815;
	bra.uni 	$L__BB0_754;
$L__BB0_752:
	abs.f32 	%f3372, %f167;
	setp.gt.f32 	%p804, %f3372, 0f3F0F5C29;
	setp.eq.f32 	%p805, %f3372, 0f3F800000;
	rsqrt.approx.ftz.f32 	%f3373, %f171;
	mul.f32 	%f3374, %f171, %f3373;
	mul.f32 	%f3375, %f3373, 0f3F000000;
	neg.f32 	%f3376, %f3374;
	fma.rn.f32 	%f3377, %f3376, %f3375, 0f3F000000;
	fma.rn.f32 	%f3378, %f3374, %f3377, %f3374;
	selp.f32 	%f3379, 0f00000000, %f3378, %p805;
	selp.f32 	%f3380, %f3379, %f3372, %p804;
	mul.f32 	%f3381, %f3380, %f3380;
	fma.rn.f32 	%f3382, %f3381, 0f3D4DD2F7, 0f3C99CA97;
	fma.rn.f32 	%f3383, %f3382, %f3381, 0f3D3F90E8;
	fma.rn.f32 	%f3384, %f3383, %f3381, 0f3D993CCF;
	fma.rn.f32 	%f3385, %f3384, %f3381, 0f3E2AAC04;
	mul.f32 	%f3386, %f3381, %f3385;
	fma.rn.f32 	%f3387, %f3386, %f3380, %f3380;
	mul.f32 	%f3388, %f3387, 0fC0000000;
	fma.rn.f32 	%f3389, 0f3F6EE581, 0f3FD774EB, %f3388;
	selp.f32 	%f3390, %f3389, %f3387, %p804;
	setp.num.f32 	%p806, %f3390, %f3390;
	copysign.f32 	%f3391, %f167, %f3390;
	selp.f32 	%f9655, %f3391, %f3390, %p806;
	bra.uni 	$L__BB0_754;
$L__BB0_753:
	setp.eq.f32 	%p816, %f167, 0f3F800000;
	setp.eq.f32 	%p817, %f168, 0f00000000;
	or.pred  	%p818, %p816, %p817;
	add.rn.f32 	%f3407, %f167, %f168;
	selp.f32 	%f3408, 0f3F800000, %f3407, %p818;
	abs.f32 	%f3409, %f167;
	setp.nan.f32 	%p819, %f3409, %f3409;
	abs.f32 	%f3411, %f168;
	setp.nan.f32 	%p820, %f3411, %f3411;
	selp.f32 	%f3413, %f3408, %f205, %p820;
	selp.f32 	%f3414, %f3408, %f3413, %p819;
	selp.f32 	%f9655, %f3408, %f3414, %p818;
$L__BB0_754:
	mov.f32 	%f9657, 0f00000000;
	setp.gt.s32 	%p821, %r11, 7;
	@%p821 bra 	$L__BB0_769;
	setp.gt.s32 	%p834, %r11, 2;
	@%p834 bra 	$L__BB0_761;
	setp.gt.s32 	%p841, %r11, 0;
	@%p841 bra 	$L__BB0_759;
	setp.eq.s32 	%p844, %r11, -99;
	@%p844 bra 	$L__BB0_789;
	setp.eq.s32 	%p845, %r11, 0;
	@%p845 bra 	$L__BB0_809;
	bra.uni 	$L__BB0_764;
$L__BB0_759:
	setp.eq.s32 	%p842, %r11, 1;
	@%p842 bra 	$L__BB0_785;
	setp.eq.s32 	%p843, %r11, 2;
	mov.f32 	%f9657, %f213;
	@%p843 bra 	$L__BB0_809;
	bra.uni 	$L__BB0_764;
$L__BB0_761:
	setp.gt.s32 	%p835, %r11, 4;
	@%p835 bra 	$L__BB0_765;
	setp.eq.s32 	%p839, %r11, 3;
	mov.f32 	%f9657, %f9653;
	@%p839 bra 	$L__BB0_809;
	setp.eq.s32 	%p840, %r11, 4;
	mov.f32 	%f9657, %f9655;
	@%p840 bra 	$L__BB0_809;
$L__BB0_764:
	mov.f32 	%f9657, 0f7FFFFFFF;
	bra.uni 	$L__BB0_809;
$L__BB0_765:
	setp.eq.s32 	%p836, %r11, 5;
	@%p836 bra 	$L__BB0_786;
	setp.eq.s32 	%p837, %r11, 6;
	@%p837 bra 	$L__BB0_787;
	setp.eq.s32 	%p838, %r11, 7;
	@%p838 bra 	$L__BB0_768;
	bra.uni 	$L__BB0_764;
$L__BB0_768:
	sub.f32 	%f9657, %f9655, %f9653;
	bra.uni 	$L__BB0_809;
$L__BB0_769:
	setp.gt.s32 	%p822, %r11, 11;
	@%p822 bra 	$L__BB0_777;
	setp.gt.s32 	%p829, %r11, 9;
	@%p829 bra 	$L__BB0_774;
	setp.eq.s32 	%p832, %r11, 8;
	@%p832 bra 	$L__BB0_788;
	setp.eq.s32 	%p833, %r11, 9;
	@%p833 bra 	$L__BB0_773;
	bra.uni 	$L__BB0_764;
$L__BB0_773:
	div.rn.f32 	%f9657, %f9655, %f9653;
	bra.uni 	$L__BB0_809;
$L__BB0_774:
	setp.eq.s32 	%p830, %r11, 10;
	@%p830 bra 	$L__BB0_790;
	setp.eq.s32 	%p831, %r11, 11;
	@%p831 bra 	$L__BB0_776;
	bra.uni 	$L__BB0_764;
$L__BB0_776:
	fma.rn.f32 	%f3540, %f9653, 0f3BBB989D, 0f3F000000;
	cvt.sat.f32.f32 	%f3541, %f3540;
	mov.f32 	%f3542, 0f4B400001;
	mov.f32 	%f3543, 0f437C0000;
	fma.rm.f32 	%f3544, %f3541, %f3543, %f3542;
	add.f32 	%f3545, %f3544, 0fCB40007F;
	neg.f32 	%f3546, %f3545;
	fma.rn.f32 	%f3547, %f9653, 0f3FB8AA3B, %f3546;
	fma.rn.f32 	%f3548, %f9653, 0f32A57060, %f3547;
	mov.b32 	%r1318, %f3544;
	shl.b32 	%r1319, %r1318, 23;
	mov.b32 	%f3549, %r1319;
	ex2.approx.ftz.f32 	%f3550, %f3548;
	mul.f32 	%f9657, %f3550, %f3549;
	bra.uni 	$L__BB0_809;
$L__BB0_777:
	setp.gt.s32 	%p823, %r11, 13;
	@%p823 bra 	$L__BB0_781;
	setp.eq.s32 	%p827, %r11, 12;
	@%p827 bra 	$L__BB0_801;
	setp.eq.s32 	%p828, %r11, 13;
	@%p828 bra 	$L__BB0_780;
	bra.uni 	$L__BB0_764;
$L__BB0_780:
	sqrt.rn.f32 	%f9657, %f9653;
	bra.uni 	$L__BB0_809;
$L__BB0_781:
	setp.eq.s32 	%p824, %r11, 14;
	@%p824 bra 	$L__BB0_791;
	setp.eq.s32 	%p825, %r11, 15;
	@%p825 bra 	$L__BB0_800;
	setp.eq.s32 	%p826, %r11, 16;
	@%p826 bra 	$L__BB0_784;
	bra.uni 	$L__BB0_764;
$L__BB0_784:
	div.rn.f32 	%f3419, %f9653, %f9655;
	abs.f32 	%f3420, %f3419;
	setp.gt.f32 	%p846, %f3420, 0f3F800000;
	rcp.approx.ftz.f32 	%f3421, %f3420;
	selp.f32 	%f3422, %f3421, %f3420, %p846;
	mul.f32 	%f3423, %f3422, %f3422;
	fma.rn.f32 	%f3424, %f3423, 0f3B2090AA, 0fBC6BE14F;
	fma.rn.f32 	%f3425, %f3424, %f3423, 0f3D23397E;
	fma.rn.f32 	%f3426, %f3425, %f3423, 0fBD948A7A;
	fma.rn.f32 	%f3427, %f3426, %f3423, 0f3DD76B21;
	fma.rn.f32 	%f3428, %f3427, %f3423, 0fBE111E88;
	fma.rn.f32 	%f3429, %f3428, %f3423, 0f3E4CAF60;
	fma.rn.f32 	%f3430, %f3429, %f3423, 0fBEAAAA27;
	mul.f32 	%f3431, %f3423, %f3430;
	fma.rn.f32 	%f3432, %f3431, %f3422, %f3422;
	neg.f32 	%f3433, %f3432;
	fma.rn.f32 	%f3434, 0f3F6EE581, 0f3FD774EB, %f3433;
	selp.f32 	%f3435, %f3434, %f3432, %p846;
	setp.num.f32 	%p847, %f3420, %f3420;
	copysign.f32 	%f3436, %f3419, %f3435;
	selp.f32 	%f9657, %f3436, %f3435, %p847;
	bra.uni 	$L__BB0_809;
$L__BB0_785:
	mov.f32 	%f9657, 0f3F800000;
	bra.uni 	$L__BB0_809;
$L__BB0_786:
	add.f32 	%f9657, %f9653, %f9655;
	bra.uni 	$L__BB0_809;
$L__BB0_787:
	sub.f32 	%f9657, %f9653, %f9655;
	bra.uni 	$L__BB0_809;
$L__BB0_788:
	div.rn.f32 	%f9657, %f9653, %f9655;
	bra.uni 	$L__BB0_809;
$L__BB0_789:
	mul.f32 	%f9657, %f9653, %f9653;
	bra.uni 	$L__BB0_809;
$L__BB0_790:
	setp.lt.f32 	%p880, %f9653, 0f00800000;
	mul.f32 	%f3551, %f9653, 0f4B000000;
	selp.f32 	%f3552, %f3551, %f9653, %p880;
	selp.f32 	%f3553, 0fC1B80000, 0f00000000, %p880;
	mov.b32 	%r1320, %f3552;
	add.s32 	%r1321, %r1320, -1059760811;
	and.b32  	%r1322, %r1321, -8388608;
	sub.s32 	%r1323, %r1320, %r1322;
	mov.b32 	%f3554, %r1323;
	cvt.rn.f32.s32 	%f3555, %r1322;
	fma.rn.f32 	%f3556, %f3555, 0f34000000, %f3553;
	add.f32 	%f3557, %f3554, 0fBF800000;
	fma.rn.f32 	%f3558, %f3557, 0fBE055027, 0f3E1039F6;
	fma.rn.f32 	%f3559, %f3558, %f3557, 0fBDF8CDCC;
	fma.rn.f32 	%f3560, %f3559, %f3557, 0f3E0F2955;
	fma.rn.f32 	%f3561, %f3560, %f3557, 0fBE2AD8B9;
	fma.rn.f32 	%f3562, %f3561, %f3557, 0f3E4CED0B;
	fma.rn.f32 	%f3563, %f3562, %f3557, 0fBE7FFF22;
	fma.rn.f32 	%f3564, %f3563, %f3557, 0f3EAAAA78;
	fma.rn.f32 	%f3565, %f3564, %f3557, 0fBF000000;
	mul.f32 	%f3566, %f3557, %f3565;
	fma.rn.f32 	%f3567, %f3566, %f3557, %f3557;
	fma.rn.f32 	%f3568, %f3556, 0f3F317218, %f3567;
	setp.gt.u32 	%p881, %r1320, 2139095039;
	fma.rn.f32 	%f3569, %f3552, 0f7F800000, 0f7F800000;
	selp.f32 	%f3570, %f3569, %f3568, %p881;
	setp.eq.f32 	%p882, %f3552, 0f00000000;
	selp.f32 	%f9657, 0fFF800000, %f3570, %p882;
	bra.uni 	$L__BB0_809;
$L__BB0_791:
	mul.f32 	%f3457, %f9653, 0f3F22F983;
	cvt.rni.s32.f32 	%r3229, %f3457;
	cvt.rn.f32.s32 	%f3458, %r3229;
	fma.rn.f32 	%f3459, %f3458, 0fBFC90FDA, %f9653;
	fma.rn.f32 	%f3460, %f3458, 0fB3A22168, %f3459;
	fma.rn.f32 	%f9656, %f3458, 0fA7C234C5, %f3460;
	abs.f32 	%f370, %f9653;
	setp.ltu.f32 	%p851, %f370, 0f47CE4780;
	@%p851 bra 	$L__BB0_799;
	setp.neu.f32 	%p852, %f370, 0f7F800000;
	@%p852 bra 	$L__BB0_794;
	mov.f32 	%f3463, 0f00000000;
	mul.rn.f32 	%f9656, %f9653, %f3463;
	mov.b32 	%r3229, 0;
	bra.uni 	$L__BB0_799;
$L__BB0_794:
	mov.b32 	%r131, %f9653;
	shl.b32 	%r1284, %r131, 8;
	or.b32  	%r132, %r1284, -2147483648;
	mov.b64 	%rd939, 0;
	mov.b32 	%r3226, 0;
$L__BB0_795:
	.pragma "nounroll";
	mul.wide.u32 	%rd408, %r3226, 4;
	mov.u64 	%rd409, __cudart_i2opi_f;
	add.s64 	%rd410, %rd409, %rd408;
	ld.global.nc.u32 	%r1285, [%rd410];
	mad.wide.u32 	%rd411, %r1285, %r132, %rd939;
	shr.u64 	%rd939, %rd411, 32;
	add.s64 	%rd412, %rd39, %rd408;
	st.local.u32 	[%rd412], %rd411;
	add.s32 	%r3226, %r3226, 1;
	setp.ne.s32 	%p853, %r3226, 6;
	@%p853 bra 	$L__BB0_795;
	shr.u32 	%r1286, %r131, 23;
	st.local.u32 	[%rd39+24], %rd939;
	and.b32  	%r135, %r1286, 31;
	and.b32  	%r1287, %r1286, 224;
	add.s32 	%r1288, %r1287, -128;
	shr.u32 	%r1289, %r1288, 5;
	mul.wide.u32 	%rd413, %r1289, 4;
	sub.s64 	%rd91, %rd39, %rd413;
	ld.local.u32 	%r3227, [%rd91+24];
	ld.local.u32 	%r3228, [%rd91+20];
	setp.eq.s32 	%p854, %r135, 0;
	@%p854 bra 	$L__BB0_798;
	shf.l.wrap.b32 	%r3227, %r3228, %r3227, %r135;
	ld.local.u32 	%r1290, [%rd91+16];
	shf.l.wrap.b32 	%r3228, %r1290, %r3228, %r135;
$L__BB0_798:
	shr.u32 	%r1291, %r3227, 30;
	shf.l.wrap.b32 	%r1292, %r3228, %r3227, 2;
	shl.b32 	%r1293, %r3228, 2;
	shr.u32 	%r1294, %r1292, 31;
	add.s32 	%r1295, %r1294, %r1291;
	neg.s32 	%r1296, %r1295;
	setp.lt.s32 	%p855, %r131, 0;
	selp.b32 	%r3229, %r1296, %r1295, %p855;
	xor.b32  	%r1297, %r1292, %r131;
	shr.s32 	%r1298, %r1292, 31;
	xor.b32  	%r1299, %r1298, %r1292;
	xor.b32  	%r1300, %r1298, %r1293;
	cvt.u64.u32 	%rd414, %r1299;
	shl.b64 	%rd415, %rd414, 32;
	cvt.u64.u32 	%rd416, %r1300;
	or.b64  	%rd417, %rd415, %rd416;
	cvt.rn.f64.s64 	%fd19, %rd417;
	mul.f64 	%fd20, %fd19, 0d3BF921FB54442D19;
	cvt.rn.f32.f64 	%f3461, %fd20;
	neg.f32 	%f3462, %f3461;
	setp.lt.s32 	%p856, %r1297, 0;
	selp.f32 	%f9656, %f3462, %f3461, %p856;
$L__BB0_799:
	mul.rn.f32 	%f3464, %f9656, %f9656;
	and.b32  	%r1302, %r3229, 1;
	setp.eq.b32 	%p857, %r1302, 1;
	selp.f32 	%f3465, 0f3F800000, %f9656, %p857;
	fma.rn.f32 	%f3466, %f3464, %f3465, 0f00000000;
	fma.rn.f32 	%f3467, %f3464, 0f37CBAC00, 0fBAB607ED;
	selp.f32 	%f3468, %f3467, 0fB94D4153, %p857;
	selp.f32 	%f3469, 0f3D2AAABB, 0f3C0885E4, %p857;
	fma.rn.f32 	%f3470, %f3468, %f3464, %f3469;
	selp.f32 	%f3471, 0fBEFFFFFF, 0fBE2AAAA8, %p857;
	fma.rn.f32 	%f3472, %f3470, %f3464, %f3471;
	fma.rn.f32 	%f3473, %f3472, %f3466, %f3465;
	and.b32  	%r1303, %r3229, 2;
	setp.eq.s32 	%p858, %r1303, 0;
	mov.f32 	%f3474, 0f00000000;
	sub.f32 	%f3475, %f3474, %f3473;
	selp.f32 	%f9657, %f3473, %f3475, %p858;
	bra.uni 	$L__BB0_809;
$L__BB0_800:
	abs.f32 	%f3437, %f9653;
	fma.rn.f32 	%f3438, %f3437, 0fBF000000, 0f3F000000;
	rsqrt.approx.ftz.f32 	%f3439, %f3438;
	mul.f32 	%f3440, %f3438, %f3439;
	mul.f32 	%f3441, %f3439, 0fBF000000;
	fma.rn.f32 	%f3442, %f3440, %f3441, 0f3F000000;
	fma.rn.f32 	%f3443, %f3440, %f3442, %f3440;
	setp.eq.f32 	%p848, %f3437, 0f3F800000;
	selp.f32 	%f3444, 0f00000000, %f3443, %p848;
	setp.gt.f32 	%p849, %f3437, 0f3F0F5C29;
	selp.f32 	%f3445, %f3444, %f3437, %p849;
	mul.f32 	%f3446, %f3445, %f3445;
	fma.rn.f32 	%f3447, %f3446, 0f3D4DD2F7, 0f3C99CA97;
	fma.rn.f32 	%f3448, %f3447, %f3446, 0f3D3F90E8;
	fma.rn.f32 	%f3449, %f3448, %f3446, 0f3D993CCF;
	fma.rn.f32 	%f3450, %f3449, %f3446, 0f3E2AAC04;
	mul.f32 	%f3451, %f3446, %f3450;
	fma.rn.f32 	%f3452, %f3451, %f3445, %f3445;
	mul.f32 	%f3453, %f3452, 0fC0000000;
	fma.rn.f32 	%f3454, 0f3F6EE581, 0f3FD774EB, %f3453;
	selp.f32 	%f3455, %f3454, %f3452, %p849;
	setp.num.f32 	%p850, %f3455, %f3455;
	copysign.f32 	%f3456, %f9653, %f3455;
	selp.f32 	%f9657, %f3456, %f3455, %p850;
	bra.uni 	$L__BB0_809;
$L__BB0_801:
	mul.f32 	%f3477, %f9655, 0f3F000000;
	cvt.rzi.f32.f32 	%f3478, %f3477;
	add.f32 	%f3479, %f3478, %f3478;
	sub.f32 	%f3480, %f9655, %f3479;
	abs.f32 	%f378, %f3480;
	abs.f32 	%f379, %f9653;
	setp.lt.f32 	%p859, %f379, 0f00800000;
	mul.f32 	%f3481, %f379, 0f4B800000;
	selp.f32 	%f3482, %f3481, %f379, %p859;
	selp.f32 	%f3483, 0fC1C00000, 0f00000000, %p859;
	mov.b32 	%r1304, %f3482;
	add.s32 	%r1305, %r1304, -1060439283;
	and.b32  	%r1306, %r1305, -8388608;
	sub.s32 	%r1307, %r1304, %r1306;
	mov.b32 	%f3484, %r1307;
	cvt.rn.f32.s32 	%f3485, %r1306;
	fma.rn.f32 	%f3486, %f3485, 0f34000000, %f3483;
	add.f32 	%f3487, %f3484, 0fBF800000;
	add.f32 	%f3488, %f3484, 0f3F800000;
	rcp.approx.ftz.f32 	%f3489, %f3488;
	add.f32 	%f3490, %f3487, %f3487;
	mul.f32 	%f3491, %f3490, %f3489;
	mul.f32 	%f3492, %f3491, %f3491;
	sub.f32 	%f3493, %f3487, %f3491;
	add.f32 	%f3494, %f3493, %f3493;
	neg.f32 	%f3495, %f3491;
	fma.rn.f32 	%f3496, %f3495, %f3487, %f3494;
	mul.rn.f32 	%f3497, %f3489, %f3496;
	fma.rn.f32 	%f3498, %f3492, 0f3A2C32E4, 0f3B52E7DB;
	fma.rn.f32 	%f3499, %f3498, %f3492, 0f3C93BB73;
	fma.rn.f32 	%f3500, %f3499, %f3492, 0f3DF6384F;
	mul.rn.f32 	%f3501, %f3500, %f3492;
	fma.rn.f32 	%f3502, %f3491, 0f3FB8AA3B, %f3486;
	sub.f32 	%f3503, %f3486, %f3502;
	fma.rn.f32 	%f3504, %f3491, 0f3FB8AA3B, %f3503;
	fma.rn.f32 	%f3505, %f3497, 0f3FB8AA3B, %f3504;
	fma.rn.f32 	%f3506, %f3491, 0f32A55E34, %f3505;
	mul.f32 	%f3507, %f3501, 0f40400000;
	fma.rn.f32 	%f3508, %f3507, %f3497, %f3506;
	fma.rn.f32 	%f3509, %f3501, %f3491, %f3508;
	add.rn.f32 	%f3510, %f3502, %f3509;
	neg.f32 	%f3511, %f3502;
	add.rn.f32 	%f3512, %f3510, %f3511;
	neg.f32 	%f3513, %f3512;
	add.rn.f32 	%f3514, %f3509, %f3513;
	mul.rn.f32 	%f3515, %f3510, %f9655;
	neg.f32 	%f3516, %f3515;
	fma.rn.f32 	%f3517, %f3510, %f9655, %f3516;
	fma.rn.f32 	%f3518, %f3514, %f9655, %f3517;
	cvt.rni.f32.f32 	%f3519, %f3515;
	sub.f32 	%f3520, %f3515, %f3519;
	add.f32 	%f3521, %f3520, %f3518;
	fma.rn.f32 	%f3522, %f3521, 0f391FCB8E, 0f3AAF85ED;
	fma.rn.f32 	%f3523, %f3522, %f3521, 0f3C1D9856;
	fma.rn.f32 	%f3524, %f3523, %f3521, 0f3D6357BB;
	fma.rn.f32 	%f3525, %f3524, %f3521, 0f3E75FDEC;
	fma.rn.f32 	%f3526, %f3525, %f3521, 0f3F317218;
	fma.rn.f32 	%f3527, %f3526, %f3521, 0f3F800000;
	cvt.rzi.s32.f32 	%r1308, %f3519;
	setp.gt.f32 	%p860, %f3519, 0f00000000;
	selp.b32 	%r1309, 0, -2097152000, %p860;
	add.s32 	%r1310, %r1309, 2130706432;
	mov.b32 	%f3528, %r1310;
	mul.f32 	%f3529, %f3527, %f3528;
	shl.b32 	%r1311, %r1308, 23;
	sub.s32 	%r1312, %r1311, %r1309;
	mov.b32 	%f3530, %r1312;
	mul.f32 	%f3531, %f3529, %f3530;
	abs.f32 	%f3532, %f3515;
	setp.gt.f32 	%p861, %f3532, 0f43180000;
	setp.lt.f32 	%p862, %f3515, 0f00000000;
	selp.f32 	%f3533, 0f00000000, 0f7F800000, %p862;
	selp.f32 	%f380, %f3533, %f3531, %p861;
	setp.eq.f32 	%p863, %f9653, 0f3F800000;
	setp.eq.f32 	%p864, %f9655, 0f00000000;
	or.pred  	%p865, %p863, %p864;
	mov.f32 	%f9657, 0f3F800000;
	@%p865 bra 	$L__BB0_809;
	setp.num.f32 	%p866, %f379, %f379;
	abs.f32 	%f3534, %f9655;
	setp.num.f32 	%p867, %f3534, %f3534;
	and.pred  	%p868, %p866, %p867;
	@%p868 bra 	$L__BB0_804;
	add.rn.f32 	%f9657, %f9653, %f9655;
	bra.uni 	$L__BB0_809;
$L__BB0_804:
	setp.neu.f32 	%p869, %f9653, 0f00000000;
	setp.neu.f32 	%p870, %f379, 0f7F800000;
	and.pred  	%p871, %p869, %p870;
	@%p871 bra 	$L__BB0_806;
	setp.neu.f32 	%p878, %f378, 0f3F800000;
	add.f32 	%f3539, %f9653, %f9653;
	mov.b32 	%r1313, %f3539;
	setp.lt.f32 	%p879, %f9655, 0f00000000;
	xor.b32  	%r1314, %r1313, 2139095040;
	selp.b32 	%r1315, %r1314, %r1313, %p879;
	and.b32  	%r1316, %r1315, 2147483647;
	selp.b32 	%r1317, %r1316, %r1315, %p878;
	mov.b32 	%f9657, %r1317;
	bra.uni 	$L__BB0_809;
$L__BB0_806:
	setp.eq.f32 	%p872, %f9653, 0fBF800000;
	setp.eq.f32 	%p873, %f3534, 0f7F800000;
	and.pred  	%p874, %p872, %p873;
	@%p874 bra 	$L__BB0_809;
	setp.geu.f32 	%p875, %f9653, 0f00000000;
	mov.f32 	%f9657, %f380;
	@%p875 bra 	$L__BB0_809;
	setp.neu.f32 	%p876, %f378, 0f3F800000;
	neg.f32 	%f3536, %f380;
	selp.f32 	%f3537, %f380, %f3536, %p876;
	cvt.rmi.f32.f32 	%f3538, %f9655;
	setp.neu.f32 	%p877, %f9655, %f3538;
	selp.f32 	%f9657, 0f7FFFFFFF, %f3537, %p877;
$L__BB0_809:
	mov.f32 	%f9659, 0f00000000;
	setp.gt.s32 	%p883, %r12, 7;
	@%p883 bra 	$L__BB0_823;
	setp.gt.s32 	%p896, %r12, 2;
	@%p896 bra 	$L__BB0_816;
	setp.gt.s32 	%p903, %r12, 0;
	@%p903 bra 	$L__BB0_814;
	setp.eq.s32 	%p906, %r12, -99;
	@%p906 bra 	$L__BB0_841;
	setp.eq.s32 	%p907, %r12, 0;
	@%p907 bra 	$L__BB0_851;
	bra.uni 	$L__BB0_837;
$L__BB0_814:
	setp.eq.s32 	%p904, %r12, 1;
	@%p904 bra 	$L__BB0_838;
	setp.eq.s32 	%p905, %r12, 2;
	mov.f32 	%f9659, %f213;
	@%p905 bra 	$L__BB0_851;
	bra.uni 	$L__BB0_837;
$L__BB0_816:
	setp.gt.s32 	%p897, %r12, 4;
	@%p897 bra 	$L__BB0_819;
	setp.eq.s32 	%p901, %r12, 3;
	mov.f32 	%f9659, %f176;
	@%p901 bra 	$L__BB0_851;
	setp.eq.s32 	%p902, %r12, 4;
	mov.f32 	%f9659, %f177;
	@%p902 bra 	$L__BB0_851;
	bra.uni 	$L__BB0_837;
$L__BB0_819:
	setp.eq.s32 	%p898, %r12, 5;
	@%p898 bra 	$L__BB0_839;
	setp.eq.s32 	%p899, %r12, 6;
	@%p899 bra 	$L__BB0_840;
	setp.eq.s32 	%p900, %r12, 7;
	@%p900 bra 	$L__BB0_822;
	bra.uni 	$L__BB0_837;
$L__BB0_822:
	sub.f32 	%f9659, %f177, %f176;
	bra.uni 	$L__BB0_851;
$L__BB0_823:
	setp.gt.s32 	%p884, %r12, 11;
	@%p884 bra 	$L__BB0_830;
	setp.gt.s32 	%p891, %r12, 9;
	@%p891 bra 	$L__BB0_827;
	setp.eq.s32 	%p894, %r12, 8;
	mov.f32 	%f9659, %f178;
	@%p894 bra 	$L__BB0_851;
	setp.eq.s32 	%p895, %r12, 9;
	mov.f32 	%f9659, %f184;
	@%p895 bra 	$L__BB0_851;
	bra.uni 	$L__BB0_837;
$L__BB0_827:
	setp.eq.s32 	%p892, %r12, 10;
	mov.f32 	%f9659, %f183;
	@%p892 bra 	$L__BB0_851;
	setp.eq.s32 	%p893, %r12, 11;
	@%p893 bra 	$L__BB0_829;
	bra.uni 	$L__BB0_837;
$L__BB0_829:
	mov.f32 	%f9659, %f395;
	bra.uni 	$L__BB0_851;
$L__BB0_830:
	setp.gt.s32 	%p885, %r12, 13;
	@%p885 bra 	$L__BB0_834;
	setp.eq.s32 	%p889, %r12, 12;
	@%p889 bra 	$L__BB0_850;
	setp.eq.s32 	%p890, %r12, 13;
	@%p890 bra 	$L__BB0_833;
	bra.uni 	$L__BB0_837;
$L__BB0_833:
	sqrt.rn.f32 	%f9659, %f176;
	bra.uni 	$L__BB0_851;
$L__BB0_834:
	setp.eq.s32 	%p886, %r12, 14;
	@%p886 bra 	$L__BB0_842;
	setp.eq.s32 	%p887, %r12, 15;
	@%p887 bra 	$L__BB0_849;
	setp.eq.s32 	%p888, %r12, 16;
	mov.f32 	%f9659, %f179;
	@%p888 bra 	$L__BB0_851;
$L__BB0_837:
	mov.f32 	%f9659, 0f7FFFFFFF;
	bra.uni 	$L__BB0_851;
$L__BB0_838:
	mov.f32 	%f9659, 0f3F800000;
	bra.uni 	$L__BB0_851;
$L__BB0_839:
	add.f32 	%f9659, %f176, %f177;
	bra.uni 	$L__BB0_851;
$L__BB0_840:
	sub.f32 	%f9659, %f176, %f177;
	bra.uni 	$L__BB0_851;
$L__BB0_841:
	mul.f32 	%f9659, %f176, %f176;
	bra.uni 	$L__BB0_851;
$L__BB0_842:
	abs.f32 	%f3594, %f176;
	setp.ltu.f32 	%p911, %f3594, 0f47CE4780;
	setp.eq.f32 	%p912, %f3594, 0f7F800000;
	or.pred  	%p913, %p911, %p912;
	mov.u32 	%r3233, %r23;
	mov.f32 	%f9658, %f206;
	@%p913 bra 	$L__BB0_848;
	mov.b64 	%rd940, 0;
	mov.b32 	%r3230, 0;
$L__BB0_844:
	.pragma "nounroll";
	mul.wide.u32 	%rd419, %r3230, 4;
	mov.u64 	%rd420, __cudart_i2opi_f;
	add.s64 	%rd421, %rd420, %rd419;
	ld.global.nc.u32 	%r1325, [%rd421];
	mov.b32 	%r1326, %f176;
	shl.b32 	%r1327, %r1326, 8;
	or.b32  	%r1328, %r1327, -2147483648;
	mad.wide.u32 	%rd422, %r1325, %r1328, %rd940;
	shr.u64 	%rd940, %rd422, 32;
	add.s64 	%rd423, %rd38, %rd419;
	st.local.u32 	[%rd423], %rd422;
	add.s32 	%r3230, %r3230, 1;
	setp.ne.s32 	%p914, %r3230, 6;
	@%p914 bra 	$L__BB0_844;
	mov.b32 	%r1329, %f176;
	shr.u32 	%r1330, %r1329, 23;
	and.b32  	%r1331, %r1330, 31;
	setp.eq.s32 	%p915, %r1331, 0;
	st.local.u32 	[%rd38+24], %rd940;
	and.b32  	%r1332, %r1330, 224;
	add.s32 	%r1333, %r1332, -128;
	shr.u32 	%r1334, %r1333, 5;
	mul.wide.u32 	%rd424, %r1334, 4;
	sub.s64 	%rd425, %rd38, %rd424;
	ld.local.u32 	%r3231, [%rd425+24];
	ld.local.u32 	%r3232, [%rd425+20];
	@%p915 bra 	$L__BB0_847;
	mov.b32 	%r1335, %f176;
	shr.u32 	%r1336, %r1335, 23;
	and.b32  	%r1337, %r1336, 31;
	shf.l.wrap.b32 	%r3231, %r3232, %r3231, %r1337;
	and.b32  	%r1338, %r1336, 224;
	add.s32 	%r1339, %r1338, -128;
	shr.u32 	%r1340, %r1339, 5;
	mul.wide.u32 	%rd426, %r1340, 4;
	sub.s64 	%rd427, %rd38, %rd426;
	ld.local.u32 	%r1341, [%rd427+16];
	shf.l.wrap.b32 	%r3232, %r1341, %r3232, %r1337;
$L__BB0_847:
	mov.b32 	%r1342, %f176;
	setp.lt.s32 	%p916, %r1342, 0;
	shr.u32 	%r1343, %r3231, 30;
	shf.l.wrap.b32 	%r1344, %r3232, %r3231, 2;
	shl.b32 	%r1345, %r3232, 2;
	shr.u32 	%r1346, %r1344, 31;
	add.s32 	%r1347, %r1346, %r1343;
	neg.s32 	%r1348, %r1347;
	selp.b32 	%r3233, %r1348, %r1347, %p916;
	xor.b32  	%r1349, %r1344, %r1342;
	shr.s32 	%r1350, %r1344, 31;
	xor.b32  	%r1351, %r1350, %r1344;
	xor.b32  	%r1352, %r1350, %r1345;
	cvt.u64.u32 	%rd428, %r1351;
	shl.b64 	%rd429, %rd428, 32;
	cvt.u64.u32 	%rd430, %r1352;
	or.b64  	%rd431, %rd429, %rd430;
	cvt.rn.f64.s64 	%fd21, %rd431;
	mul.f64 	%fd22, %fd21, 0d3BF921FB54442D19;
	cvt.rn.f32.f64 	%f3595, %fd22;
	neg.f32 	%f3596, %f3595;
	setp.lt.s32 	%p917, %r1349, 0;
	selp.f32 	%f9658, %f3596, %f3595, %p917;
$L__BB0_848:
	mul.rn.f32 	%f3597, %f9658, %f9658;
	and.b32  	%r1353, %r3233, 1;
	setp.eq.b32 	%p918, %r1353, 1;
	selp.f32 	%f3598, 0f3F800000, %f9658, %p918;
	fma.rn.f32 	%f3599, %f3597, %f3598, 0f00000000;
	fma.rn.f32 	%f3600, %f3597, 0f37CBAC00, 0fBAB607ED;
	selp.f32 	%f3601, %f3600, 0fB94D4153, %p918;
	selp.f32 	%f3602, 0f3D2AAABB, 0f3C0885E4, %p918;
	fma.rn.f32 	%f3603, %f3601, %f3597, %f3602;
	selp.f32 	%f3604, 0fBEFFFFFF, 0fBE2AAAA8, %p918;
	fma.rn.f32 	%f3605, %f3603, %f3597, %f3604;
	fma.rn.f32 	%f3606, %f3605, %f3599, %f3598;
	and.b32  	%r1354, %r3233, 2;
	setp.eq.s32 	%p919, %r1354, 0;
	mov.f32 	%f3607, 0f00000000;
	sub.f32 	%f3608, %f3607, %f3606;
	selp.f32 	%f9659, %f3606, %f3608, %p919;
	bra.uni 	$L__BB0_851;
$L__BB0_849:
	abs.f32 	%f3574, %f176;
	setp.gt.f32 	%p908, %f3574, 0f3F0F5C29;
	setp.eq.f32 	%p909, %f3574, 0f3F800000;
	rsqrt.approx.ftz.f32 	%f3575, %f180;
	mul.f32 	%f3576, %f180, %f3575;
	mul.f32 	%f3577, %f3575, 0f3F000000;
	neg.f32 	%f3578, %f3576;
	fma.rn.f32 	%f3579, %f3578, %f3577, 0f3F000000;
	fma.rn.f32 	%f3580, %f3576, %f3579, %f3576;
	selp.f32 	%f3581, 0f00000000, %f3580, %p909;
	selp.f32 	%f3582, %f3581, %f3574, %p908;
	mul.f32 	%f3583, %f3582, %f3582;
	fma.rn.f32 	%f3584, %f3583, 0f3D4DD2F7, 0f3C99CA97;
	fma.rn.f32 	%f3585, %f3584, %f3583, 0f3D3F90E8;
	fma.rn.f32 	%f3586, %f3585, %f3583, 0f3D993CCF;
	fma.rn.f32 	%f3587, %f3586, %f3583, 0f3E2AAC04;
	mul.f32 	%f3588, %f3583, %f3587;
	fma.rn.f32 	%f3589, %f3588, %f3582, %f3582;
	mul.f32 	%f3590, %f3589, 0fC0000000;
	fma.rn.f32 	%f3591, 0f3F6EE581, 0f3FD774EB, %f3590;
	selp.f32 	%f3592, %f3591, %f3589, %p908;
	setp.num.f32 	%p910, %f3592, %f3592;
	copysign.f32 	%f3593, %f176, %f3592;
	selp.f32 	%f9659, %f3593, %f3592, %p910;
	bra.uni 	$L__BB0_851;
$L__BB0_850:
	setp.eq.f32 	%p920, %f176, 0f3F800000;
	setp.eq.f32 	%p921, %f177, 0f00000000;
	or.pred  	%p922, %p920, %p921;
	add.rn.f32 	%f3609, %f176, %f177;
	selp.f32 	%f3610, 0f3F800000, %f3609, %p922;
	abs.f32 	%f3611, %f176;
	setp.nan.f32 	%p923, %f3611, %f3611;
	abs.f32 	%f3613, %f177;
	setp.nan.f32 	%p924, %f3613, %f3613;
	selp.f32 	%f3615, %f3610, %f207, %p924;
	selp.f32 	%f3616, %f3610, %f3615, %p923;
	selp.f32 	%f9659, %f3610, %f3616, %p922;
$L__BB0_851:
	mov.f32 	%f9661, 0f00000000;
	setp.gt.s32 	%p925, %r13, 7;
	@%p925 bra 	$L__BB0_865;
	setp.gt.s32 	%p938, %r13, 2;
	@%p938 bra 	$L__BB0_858;
	setp.gt.s32 	%p945, %r13, 0;
	@%p945 bra 	$L__BB0_856;
	setp.eq.s32 	%p948, %r13, -99;
	@%p948 bra 	$L__BB0_883;
	setp.eq.s32 	%p949, %r13, 0;
	@%p949 bra 	$L__BB0_893;
	bra.uni 	$L__BB0_879;
$L__BB0_856:
	setp.eq.s32 	%p946, %r13, 1;
	@%p946 bra 	$L__BB0_880;
	setp.eq.s32 	%p947, %r13, 2;
	mov.f32 	%f9661, %f213;
	@%p947 bra 	$L__BB0_893;
	bra.uni 	$L__BB0_879;
$L__BB0_858:
	setp.gt.s32 	%p939, %r13, 4;
	@%p939 bra 	$L__BB0_861;
	setp.eq.s32 	%p943, %r13, 3;
	mov.f32 	%f9661, %f185;
	@%p943 bra 	$L__BB0_893;
	setp.eq.s32 	%p944, %r13, 4;
	mov.f32 	%f9661, %f2530;
	@%p944 bra 	$L__BB0_893;
	bra.uni 	$L__BB0_879;
$L__BB0_861:
	setp.eq.s32 	%p940, %r13, 5;
	@%p940 bra 	$L__BB0_881;
	setp.eq.s32 	%p941, %r13, 6;
	@%p941 bra 	$L__BB0_882;
	setp.eq.s32 	%p942, %r13, 7;
	@%p942 bra 	$L__BB0_864;
	bra.uni 	$L__BB0_879;
$L__BB0_864:
	sub.f32 	%f9661, %f2530, %f185;
	bra.uni 	$L__BB0_893;
$L__BB0_865:
	setp.gt.s32 	%p926, %r13, 11;
	@%p926 bra 	$L__BB0_872;
	setp.gt.s32 	%p933, %r13, 9;
	@%p933 bra 	$L__BB0_869;
	setp.eq.s32 	%p936, %r13, 8;
	mov.f32 	%f9661, %f187;
	@%p936 bra 	$L__BB0_893;
	setp.eq.s32 	%p937, %r13, 9;
	mov.f32 	%f9661, %f193;
	@%p937 bra 	$L__BB0_893;
	bra.uni 	$L__BB0_879;
$L__BB0_869:
	setp.eq.s32 	%p934, %r13, 10;
	mov.f32 	%f9661, %f192;
	@%p934 bra 	$L__BB0_893;
	setp.eq.s32 	%p935, %r13, 11;
	@%p935 bra 	$L__BB0_871;
	bra.uni 	$L__BB0_879;
$L__BB0_871:
	mov.f32 	%f9661, %f407;
	bra.uni 	$L__BB0_893;
$L__BB0_872:
	setp.gt.s32 	%p927, %r13, 13;
	@%p927 bra 	$L__BB0_876;
	setp.eq.s32 	%p931, %r13, 12;
	@%p931 bra 	$L__BB0_892;
	setp.eq.s32 	%p932, %r13, 13;
	@%p932 bra 	$L__BB0_875;
	bra.uni 	$L__BB0_879;
$L__BB0_875:
	sqrt.rn.f32 	%f9661, %f185;
	bra.uni 	$L__BB0_893;
$L__BB0_876:
	setp.eq.s32 	%p928, %r13, 14;
	@%p928 bra 	$L__BB0_884;
	setp.eq.s32 	%p929, %r13, 15;
	@%p929 bra 	$L__BB0_891;
	setp.eq.s32 	%p930, %r13, 16;
	mov.f32 	%f9661, %f188;
	@%p930 bra 	$L__BB0_893;
$L__BB0_879:
	mov.f32 	%f9661, 0f7FFFFFFF;
	bra.uni 	$L__BB0_893;
$L__BB0_880:
	mov.f32 	%f9661, 0f3F800000;
	bra.uni 	$L__BB0_893;
$L__BB0_881:
	add.f32 	%f9661, %f185, %f2530;
	bra.uni 	$L__BB0_893;
$L__BB0_882:
	sub.f32 	%f9661, %f185, %f2530;
	bra.uni 	$L__BB0_893;
$L__BB0_883:
	mul.f32 	%f9661, %f185, %f185;
	bra.uni 	$L__BB0_893;
$L__BB0_884:
	abs.f32 	%f3641, %f185;
	setp.ltu.f32 	%p953, %f3641, 0f47CE4780;
	setp.eq.f32 	%p954, %f3641, 0f7F800000;
	or.pred  	%p955, %p953, %p954;
	mov.u32 	%r3237, %r24;
	mov.f32 	%f9660, %f208;
	@%p955 bra 	$L__BB0_890;
	mov.b64 	%rd941, 0;
	mov.b32 	%r3234, 0;
$L__BB0_886:
	.pragma "nounroll";
	mul.wide.u32 	%rd433, %r3234, 4;
	mov.u64 	%rd434, __cudart_i2opi_f;
	add.s64 	%rd435, %rd434, %rd433;
	ld.global.nc.u32 	%r1356, [%rd435];
	mov.b32 	%r1357, %f185;
	shl.b32 	%r1358, %r1357, 8;
	or.b32  	%r1359, %r1358, -2147483648;
	mad.wide.u32 	%rd436, %r1356, %r1359, %rd941;
	shr.u64 	%rd941, %rd436, 32;
	add.s64 	%rd437, %rd37, %rd433;
	st.local.u32 	[%rd437], %rd436;
	add.s32 	%r3234, %r3234, 1;
	setp.ne.s32 	%p956, %r3234, 6;
	@%p956 bra 	$L__BB0_886;
	mov.b32 	%r1360, %f185;
	shr.u32 	%r1361, %r1360, 23;
	and.b32  	%r1362, %r1361, 31;
	setp.eq.s32 	%p957, %r1362, 0;
	st.local.u32 	[%rd37+24], %rd941;
	and.b32  	%r1363, %r1361, 224;
	add.s32 	%r1364, %r1363, -128;
	shr.u32 	%r1365, %r1364, 5;
	mul.wide.u32 	%rd438, %r1365, 4;
	sub.s64 	%rd439, %rd37, %rd438;
	ld.local.u32 	%r3235, [%rd439+24];
	ld.local.u32 	%r3236, [%rd439+20];
	@%p957 bra 	$L__BB0_889;
	mov.b32 	%r1366, %f185;
	shr.u32 	%r1367, %r1366, 23;
	and.b32  	%r1368, %r1367, 31;
	shf.l.wrap.b32 	%r3235, %r3236, %r3235, %r1368;
	and.b32  	%r1369, %r1367, 224;
	add.s32 	%r1370, %r1369, -128;
	shr.u32 	%r1371, %r1370, 5;
	mul.wide.u32 	%rd440, %r1371, 4;
	sub.s64 	%rd441, %rd37, %rd440;
	ld.local.u32 	%r1372, [%rd441+16];
	shf.l.wrap.b32 	%r3236, %r1372, %r3236, %r1368;
$L__BB0_889:
	mov.b32 	%r1373, %f185;
	setp.lt.s32 	%p958, %r1373, 0;
	shr.u32 	%r1374, %r3235, 30;
	shf.l.wrap.b32 	%r1375, %r3236, %r3235, 2;
	shl.b32 	%r1376, %r3236, 2;
	shr.u32 	%r1377, %r1375, 31;
	add.s32 	%r1378, %r1377, %r1374;
	neg.s32 	%r1379, %r1378;
	selp.b32 	%r3237, %r1379, %r1378, %p958;
	xor.b32  	%r1380, %r1375, %r1373;
	shr.s32 	%r1381, %r1375, 31;
	xor.b32  	%r1382, %r1381, %r1375;
	xor.b32  	%r1383, %r1381, %r1376;
	cvt.u64.u32 	%rd442, %r1382;
	shl.b64 	%rd443, %rd442, 32;
	cvt.u64.u32 	%rd444, %r1383;
	or.b64  	%rd445, %rd443, %rd444;
	cvt.rn.f64.s64 	%fd23, %rd445;
	mul.f64 	%fd24, %fd23, 0d3BF921FB54442D19;
	cvt.rn.f32.f64 	%f3642, %fd24;
	neg.f32 	%f3643, %f3642;
	setp.lt.s32 	%p959, %r1380, 0;
	selp.f32 	%f9660, %f3643, %f3642, %p959;
$L__BB0_890:
	mul.rn.f32 	%f3644, %f9660, %f9660;
	and.b32  	%r1384, %r3237, 1;
	setp.eq.b32 	%p960, %r1384, 1;
	selp.f32 	%f3645, 0f3F800000, %f9660, %p960;
	fma.rn.f32 	%f3646, %f3644, %f3645, 0f00000000;
	fma.rn.f32 	%f3647, %f3644, 0f37CBAC00, 0fBAB607ED;
	selp.f32 	%f3648, %f3647, 0fB94D4153, %p960;
	selp.f32 	%f3649, 0f3D2AAABB, 0f3C0885E4, %p960;
	fma.rn.f32 	%f3650, %f3648, %f3644, %f3649;
	selp.f32 	%f3651, 0fBEFFFFFF, 0fBE2AAAA8, %p960;
	fma.rn.f32 	%f3652, %f3650, %f3644, %f3651;
	fma.rn.f32 	%f3653, %f3652, %f3646, %f3645;
	and.b32  	%r1385, %r3237, 2;
	setp.eq.s32 	%p961, %r1385, 0;
	mov.f32 	%f3654, 0f00000000;
	sub.f32 	%f3655, %f3654, %f3653;
	selp.f32 	%f9661, %f3653, %f3655, %p961;
	bra.uni 	$L__BB0_893;
$L__BB0_891:
	abs.f32 	%f3621, %f185;
	setp.gt.f32 	%p950, %f3621, 0f3F0F5C29;
	setp.eq.f32 	%p951, %f3621, 0f3F800000;
	rsqrt.approx.ftz.f32 	%f3622, %f189;
	mul.f32 	%f3623, %f189, %f3622;
	mul.f32 	%f3624, %f3622, 0f3F000000;
	neg.f32 	%f3625, %f3623;
	fma.rn.f32 	%f3626, %f3625, %f3624, 0f3F000000;
	fma.rn.f32 	%f3627, %f3623, %f3626, %f3623;
	selp.f32 	%f3628, 0f00000000, %f3627, %p951;
	selp.f32 	%f3629, %f3628, %f3621, %p950;
	mul.f32 	%f3630, %f3629, %f3629;
	fma.rn.f32 	%f3631, %f3630, 0f3D4DD2F7, 0f3C99CA97;
	fma.rn.f32 	%f3632, %f3631, %f3630, 0f3D3F90E8;
	fma.rn.f32 	%f3633, %f3632, %f3630, 0f3D993CCF;
	fma.rn.f32 	%f3634, %f3633, %f3630, 0f3E2AAC04;
	mul.f32 	%f3635, %f3630, %f3634;
	fma.rn.f32 	%f3636, %f3635, %f3629, %f3629;
	mul.f32 	%f3637, %f3636, 0fC0000000;
	fma.rn.f32 	%f3638, 0f3F6EE581, 0f3FD774EB, %f3637;
	selp.f32 	%f3639, %f3638, %f3636, %p950;
	setp.num.f32 	%p952, %f3639, %f3639;
	copysign.f32 	%f3640, %f185, %f3639;
	selp.f32 	%f9661, %f3640, %f3639, %p952;
	bra.uni 	$L__BB0_893;
$L__BB0_892:
	setp.eq.f32 	%p962, %f185, 0f3F800000;
	setp.eq.f32 	%p963, %f2530, 0f00000000;
	add.rn.f32 	%f3656, %f185, %f2530;
	selp.f32 	%f3657, 0f3F800000, %f3656, %p963;
	selp.f32 	%f3658, 0f3F800000, %f3657, %p962;
	selp.f32 	%f9661, %f3658, %f209, %p3;
$L__BB0_893:
	mov.f32 	%f9663, 0f00000000;
	setp.gt.s32 	%p964, %r14, 7;
	@%p964 bra 	$L__BB0_908;
	setp.gt.s32 	%p977, %r14, 2;
	@%p977 bra 	$L__BB0_900;
	setp.gt.s32 	%p984, %r14, 0;
	@%p984 bra 	$L__BB0_898;
	setp.eq.s32 	%p987, %r14, -99;
	@%p987 bra 	$L__BB0_928;
	setp.eq.s32 	%p988, %r14, 0;
	@%p988 bra 	$L__BB0_948;
	bra.uni 	$L__BB0_903;
$L__BB0_898:
	setp.eq.s32 	%p985, %r14, 1;
	@%p985 bra 	$L__BB0_924;
	setp.eq.s32 	%p986, %r14, 2;
	mov.f32 	%f9663, %f213;
	@%p986 bra 	$L__BB0_948;
	bra.uni 	$L__BB0_903;
$L__BB0_900:
	setp.gt.s32 	%p978, %r14, 4;
	@%p978 bra 	$L__BB0_904;
	setp.eq.s32 	%p982, %r14, 3;
	mov.f32 	%f9663, %f9659;
	@%p982 bra 	$L__BB0_948;
	setp.eq.s32 	%p983, %r14, 4;
	mov.f32 	%f9663, %f9661;
	@%p983 bra 	$L__BB0_948;
$L__BB0_903:
	mov.f32 	%f9663, 0f7FFFFFFF;
	bra.uni 	$L__BB0_948;
$L__BB0_904:
	setp.eq.s32 	%p979, %r14, 5;
	@%p979 bra 	$L__BB0_925;
	setp.eq.s32 	%p980, %r14, 6;
	@%p980 bra 	$L__BB0_926;
	setp.eq.s32 	%p981, %r14, 7;
	@%p981 bra 	$L__BB0_907;
	bra.uni 	$L__BB0_903;
$L__BB0_907:
	sub.f32 	%f9663, %f9661, %f9659;
	bra.uni 	$L__BB0_948;
$L__BB0_908:
	setp.gt.s32 	%p965, %r14, 11;
	@%p965 bra 	$L__BB0_916;
	setp.gt.s32 	%p972, %r14, 9;
	@%p972 bra 	$L__BB0_913;
	setp.eq.s32 	%p975, %r14, 8;
	@%p975 bra 	$L__BB0_927;
	setp.eq.s32 	%p976, %r14, 9;
	@%p976 bra 	$L__BB0_912;
	bra.uni 	$L__BB0_903;
$L__BB0_912:
	div.rn.f32 	%f9663, %f9661, %f9659;
	bra.uni 	$L__BB0_948;
$L__BB0_913:
	setp.eq.s32 	%p973, %r14, 10;
	@%p973 bra 	$L__BB0_929;
	setp.eq.s32 	%p974, %r14, 11;
	@%p974 bra 	$L__BB0_915;
	bra.uni 	$L__BB0_903;
$L__BB0_915:
	fma.rn.f32 	%f3784, %f9659, 0f3BBB989D, 0f3F000000;
	cvt.sat.f32.f32 	%f3785, %f3784;
	mov.f32 	%f3786, 0f4B400001;
	mov.f32 	%f3787, 0f437C0000;
	fma.rm.f32 	%f3788, %f3785, %f3787, %f3786;
	add.f32 	%f3789, %f3788, 0fCB40007F;
	neg.f32 	%f3790, %f3789;
	fma.rn.f32 	%f3791, %f9659, 0f3FB8AA3B, %f3790;
	fma.rn.f32 	%f3792, %f9659, 0f32A57060, %f3791;
	mov.b32 	%r1421, %f3788;
	shl.b32 	%r1422, %r1421, 23;
	mov.b32 	%f3793, %r1422;
	ex2.approx.ftz.f32 	%f3794, %f3792;
	mul.f32 	%f9663, %f3794, %f3793;
	bra.uni 	$L__BB0_948;
$L__BB0_916:
	setp.gt.s32 	%p966, %r14, 13;
	@%p966 bra 	$L__BB0_920;
	setp.eq.s32 	%p970, %r14, 12;
	@%p970 bra 	$L__BB0_940;
	setp.eq.s32 	%p971, %r14, 13;
	@%p971 bra 	$L__BB0_919;
	bra.uni 	$L__BB0_903;
$L__BB0_919:
	sqrt.rn.f32 	%f9663, %f9659;
	bra.uni 	$L__BB0_948;
$L__BB0_920:
	setp.eq.s32 	%p967, %r14, 14;
	@%p967 bra 	$L__BB0_930;
	setp.eq.s32 	%p968, %r14, 15;
	@%p968 bra 	$L__BB0_939;
	setp.eq.s32 	%p969, %r14, 16;
	@%p969 bra 	$L__BB0_923;
	bra.uni 	$L__BB0_903;
$L__BB0_923:
	div.rn.f32 	%f3663, %f9659, %f9661;
	abs.f32 	%f3664, %f3663;
	setp.gt.f32 	%p989, %f3664, 0f3F800000;
	rcp.approx.ftz.f32 	%f3665, %f3664;
	selp.f32 	%f3666, %f3665, %f3664, %p989;
	mul.f32 	%f3667, %f3666, %f3666;
	fma.rn.f32 	%f3668, %f3667, 0f3B2090AA, 0fBC6BE14F;
	fma.rn.f32 	%f3669, %f3668, %f3667, 0f3D23397E;
	fma.rn.f32 	%f3670, %f3669, %f3667, 0fBD948A7A;
	fma.rn.f32 	%f3671, %f3670, %f3667, 0f3DD76B21;
	fma.rn.f32 	%f3672, %f3671, %f3667, 0fBE111E88;
	fma.rn.f32 	%f3673, %f3672, %f3667, 0f3E4CAF60;
	fma.rn.f32 	%f3674, %f3673, %f3667, 0fBEAAAA27;
	mul.f32 	%f3675, %f3667, %f3674;
	fma.rn.f32 	%f3676, %f3675, %f3666, %f3666;
	neg.f32 	%f3677, %f3676;
	fma.rn.f32 	%f3678, 0f3F6EE581, 0f3FD774EB, %f3677;
	selp.f32 	%f3679, %f3678, %f3676, %p989;
	setp.num.f32 	%p990, %f3664, %f3664;
	copysign.f32 	%f3680, %f3663, %f3679;
	selp.f32 	%f9663, %f3680, %f3679, %p990;
	bra.uni 	$L__BB0_948;
$L__BB0_924:
	mov.f32 	%f9663, 0f3F800000;
	bra.uni 	$L__BB0_948;
$L__BB0_925:
	add.f32 	%f9663, %f9659, %f9661;
	bra.uni 	$L__BB0_948;
$L__BB0_926:
	sub.f32 	%f9663, %f9659, %f9661;
	bra.uni 	$L__BB0_948;
$L__BB0_927:
	div.rn.f32 	%f9663, %f9659, %f9661;
	bra.uni 	$L__BB0_948;
$L__BB0_928:
	mul.f32 	%f9663, %f9659, %f9659;
	bra.uni 	$L__BB0_948;
$L__BB0_929:
	setp.lt.f32 	%p1023, %f9659, 0f00800000;
	mul.f32 	%f3795, %f9659, 0f4B000000;
	selp.f32 	%f3796, %f3795, %f9659, %p1023;
	selp.f32 	%f3797, 0fC1B80000, 0f00000000, %p1023;
	mov.b32 	%r1423, %f3796;
	add.s32 	%r1424, %r1423, -1059760811;
	and.b32  	%r1425, %r1424, -8388608;
	sub.s32 	%r1426, %r1423, %r1425;
	mov.b32 	%f3798, %r1426;
	cvt.rn.f32.s32 	%f3799, %r1425;
	fma.rn.f32 	%f3800, %f3799, 0f34000000, %f3797;
	add.f32 	%f3801, %f3798, 0fBF800000;
	fma.rn.f32 	%f3802, %f3801, 0fBE055027, 0f3E1039F6;
	fma.rn.f32 	%f3803, %f3802, %f3801, 0fBDF8CDCC;
	fma.rn.f32 	%f3804, %f3803, %f3801, 0f3E0F2955;
	fma.rn.f32 	%f3805, %f3804, %f3801, 0fBE2AD8B9;
	fma.rn.f32 	%f3806, %f3805, %f3801, 0f3E4CED0B;
	fma.rn.f32 	%f3807, %f3806, %f3801, 0fBE7FFF22;
	fma.rn.f32 	%f3808, %f3807, %f3801, 0f3EAAAA78;
	fma.rn.f32 	%f3809, %f3808, %f3801, 0fBF000000;
	mul.f32 	%f3810, %f3801, %f3809;
	fma.rn.f32 	%f3811, %f3810, %f3801, %f3801;
	fma.rn.f32 	%f3812, %f3800, 0f3F317218, %f3811;
	setp.gt.u32 	%p1024, %r1423, 2139095039;
	fma.rn.f32 	%f3813, %f3796, 0f7F800000, 0f7F800000;
	selp.f32 	%f3814, %f3813, %f3812, %p1024;
	setp.eq.f32 	%p1025, %f3796, 0f00000000;
	selp.f32 	%f9663, 0fFF800000, %f3814, %p1025;
	bra.uni 	$L__BB0_948;
$L__BB0_930:
	mul.f32 	%f3701, %f9659, 0f3F22F983;
	cvt.rni.s32.f32 	%r3241, %f3701;
	cvt.rn.f32.s32 	%f3702, %r3241;
	fma.rn.f32 	%f3703, %f3702, 0fBFC90FDA, %f9659;
	fma.rn.f32 	%f3704, %f3702, 0fB3A22168, %f3703;
	fma.rn.f32 	%f9662, %f3702, 0fA7C234C5, %f3704;
	abs.f32 	%f419, %f9659;
	setp.ltu.f32 	%p994, %f419, 0f47CE4780;
	@%p994 bra 	$L__BB0_938;
	setp.neu.f32 	%p995, %f419, 0f7F800000;
	@%p995 bra 	$L__BB0_933;
	mov.f32 	%f3707, 0f00000000;
	mul.rn.f32 	%f9662, %f9659, %f3707;
	mov.b32 	%r3241, 0;
	bra.uni 	$L__BB0_938;
$L__BB0_933:
	mov.b32 	%r165, %f9659;
	shl.b32 	%r1387, %r165, 8;
	or.b32  	%r166, %r1387, -2147483648;
	mov.b64 	%rd942, 0;
	mov.b32 	%r3238, 0;
$L__BB0_934:
	.pragma "nounroll";
	mul.wide.u32 	%rd447, %r3238, 4;
	mov.u64 	%rd448, __cudart_i2opi_f;
	add.s64 	%rd449, %rd448, %rd447;
	ld.global.nc.u32 	%r1388, [%rd449];
	mad.wide.u32 	%rd450, %r1388, %r166, %rd942;
	shr.u64 	%rd942, %rd450, 32;
	add.s64 	%rd451, %rd36, %rd447;
	st.local.u32 	[%rd451], %rd450;
	add.s32 	%r3238, %r3238, 1;
	setp.ne.s32 	%p996, %r3238, 6;
	@%p996 bra 	$L__BB0_934;
	shr.u32 	%r1389, %r165, 23;
	st.local.u32 	[%rd36+24], %rd942;
	and.b32  	%r169, %r1389, 31;
	and.b32  	%r1390, %r1389, 224;
	add.s32 	%r1391, %r1390, -128;
	shr.u32 	%r1392, %r1391, 5;
	mul.wide.u32 	%rd452, %r1392, 4;
	sub.s64 	%rd98, %rd36, %rd452;
	ld.local.u32 	%r3239, [%rd98+24];
	ld.local.u32 	%r3240, [%rd98+20];
	setp.eq.s32 	%p997, %r169, 0;
	@%p997 bra 	$L__BB0_937;
	shf.l.wrap.b32 	%r3239, %r3240, %r3239, %r169;
	ld.local.u32 	%r1393, [%rd98+16];
	shf.l.wrap.b32 	%r3240, %r1393, %r3240, %r169;
$L__BB0_937:
	shr.u32 	%r1394, %r3239, 30;
	shf.l.wrap.b32 	%r1395, %r3240, %r3239, 2;
	shl.b32 	%r1396, %r3240, 2;
	shr.u32 	%r1397, %r1395, 31;
	add.s32 	%r1398, %r1397, %r1394;
	neg.s32 	%r1399, %r1398;
	setp.lt.s32 	%p998, %r165, 0;
	selp.b32 	%r3241, %r1399, %r1398, %p998;
	xor.b32  	%r1400, %r1395, %r165;
	shr.s32 	%r1401, %r1395, 31;
	xor.b32  	%r1402, %r1401, %r1395;
	xor.b32  	%r1403, %r1401, %r1396;
	cvt.u64.u32 	%rd453, %r1402;
	shl.b64 	%rd454, %rd453, 32;
	cvt.u64.u32 	%rd455, %r1403;
	or.b64  	%rd456, %rd454, %rd455;
	cvt.rn.f64.s64 	%fd25, %rd456;
	mul.f64 	%fd26, %fd25, 0d3BF921FB54442D19;
	cvt.rn.f32.f64 	%f3705, %fd26;
	neg.f32 	%f3706, %f3705;
	setp.lt.s32 	%p999, %r1400, 0;
	selp.f32 	%f9662, %f3706, %f3705, %p999;
$L__BB0_938:
	mul.rn.f32 	%f3708, %f9662, %f9662;
	and.b32  	%r1405, %r3241, 1;
	setp.eq.b32 	%p1000, %r1405, 1;
	selp.f32 	%f3709, 0f3F800000, %f9662, %p1000;
	fma.rn.f32 	%f3710, %f3708, %f3709, 0f00000000;
	fma.rn.f32 	%f3711, %f3708, 0f37CBAC00, 0fBAB607ED;
	selp.f32 	%f3712, %f3711, 0fB94D4153, %p1000;
	selp.f32 	%f3713, 0f3D2AAABB, 0f3C0885E4, %p1000;
	fma.rn.f32 	%f3714, %f3712, %f3708, %f3713;
	selp.f32 	%f3715, 0fBEFFFFFF, 0fBE2AAAA8, %p1000;
	fma.rn.f32 	%f3716, %f3714, %f3708, %f3715;
	fma.rn.f32 	%f3717, %f3716, %f3710, %f3709;
	and.b32  	%r1406, %r3241, 2;
	setp.eq.s32 	%p1001, %r1406, 0;
	mov.f32 	%f3718, 0f00000000;
	sub.f32 	%f3719, %f3718, %f3717;
	selp.f32 	%f9663, %f3717, %f3719, %p1001;
	bra.uni 	$L__BB0_948;
$L__BB0_939:
	abs.f32 	%f3681, %f9659;
	fma.rn.f32 	%f3682, %f3681, 0fBF000000, 0f3F000000;
	rsqrt.approx.ftz.f32 	%f3683, %f3682;
	mul.f32 	%f3684, %f3682, %f3683;
	mul.f32 	%f3685, %f3683, 0fBF000000;
	fma.rn.f32 	%f3686, %f3684, %f3685, 0f3F000000;
	fma.rn.f32 	%f3687, %f3684, %f3686, %f3684;
	setp.eq.f32 	%p991, %f3681, 0f3F800000;
	selp.f32 	%f3688, 0f00000000, %f3687, %p991;
	setp.gt.f32 	%p992, %f3681, 0f3F0F5C29;
	selp.f32 	%f3689, %f3688, %f3681, %p992;
	mul.f32 	%f3690, %f3689, %f3689;
	fma.rn.f32 	%f3691, %f3690, 0f3D4DD2F7, 0f3C99CA97;
	fma.rn.f32 	%f3692, %f3691, %f3690, 0f3D3F90E8;
	fma.rn.f32 	%f3693, %f3692, %f3690, 0f3D993CCF;
	fma.rn.f32 	%f3694, %f3693, %f3690, 0f3E2AAC04;
	mul.f32 	%f3695, %f3690, %f3694;
	fma.rn.f32 	%f3696, %f3695, %f3689, %f3689;
	mul.f32 	%f3697, %f3696, 0fC0000000;
	fma.rn.f32 	%f3698, 0f3F6EE581, 0f3FD774EB, %f3697;
	selp.f32 	%f3699, %f3698, %f3696, %p992;
	setp.num.f32 	%p993, %f3699, %f3699;
	copysign.f32 	%f3700, %f9659, %f3699;
	selp.f32 	%f9663, %f3700, %f3699, %p993;
	bra.uni 	$L__BB0_948;
$L__BB0_940:
	mul.f32 	%f3721, %f9661, 0f3F000000;
	cvt.rzi.f32.f32 	%f3722, %f3721;
	add.f32 	%f3723, %f3722, %f3722;
	sub.f32 	%f3724, %f9661, %f3723;
	abs.f32 	%f427, %f3724;
	abs.f32 	%f428, %f9659;
	setp.lt.f32 	%p1002, %f428, 0f00800000;
	mul.f32 	%f3725, %f428, 0f4B800000;
	selp.f32 	%f3726, %f3725, %f428, %p1002;
	selp.f32 	%f3727, 0fC1C00000, 0f00000000, %p1002;
	mov.b32 	%r1407, %f3726;
	add.s32 	%r1408, %r1407, -1060439283;
	and.b32  	%r1409, %r1408, -8388608;
	sub.s32 	%r1410, %r1407, %r1409;
	mov.b32 	%f3728, %r1410;
	cvt.rn.f32.s32 	%f3729, %r1409;
	fma.rn.f32 	%f3730, %f3729, 0f34000000, %f3727;
	add.f32 	%f3731, %f3728, 0fBF800000;
	add.f32 	%f3732, %f3728, 0f3F800000;
	rcp.approx.ftz.f32 	%f3733, %f3732;
	add.f32 	%f3734, %f3731, %f3731;
	mul.f32 	%f3735, %f3734, %f3733;
	mul.f32 	%f3736, %f3735, %f3735;
	sub.f32 	%f3737, %f3731, %f3735;
	add.f32 	%f3738, %f3737, %f3737;
	neg.f32 	%f3739, %f3735;
	fma.rn.f32 	%f3740, %f3739, %f3731, %f3738;
	mul.rn.f32 	%f3741, %f3733, %f3740;
	fma.rn.f32 	%f3742, %f3736, 0f3A2C32E4, 0f3B52E7DB;
	fma.rn.f32 	%f3743, %f3742, %f3736, 0f3C93BB73;
	fma.rn.f32 	%f3744, %f3743, %f3736, 0f3DF6384F;
	mul.rn.f32 	%f3745, %f3744, %f3736;
	fma.rn.f32 	%f3746, %f3735, 0f3FB8AA3B, %f3730;
	sub.f32 	%f3747, %f3730, %f3746;
	fma.rn.f32 	%f3748, %f3735, 0f3FB8AA3B, %f3747;
	fma.rn.f32 	%f3749, %f3741, 0f3FB8AA3B, %f3748;
	fma.rn.f32 	%f3750, %f3735, 0f32A55E34, %f3749;
	mul.f32 	%f3751, %f3745, 0f40400000;
	fma.rn.f32 	%f3752, %f3751, %f3741, %f3750;
	fma.rn.f32 	%f3753, %f3745, %f3735, %f3752;
	add.rn.f32 	%f3754, %f3746, %f3753;
	neg.f32 	%f3755, %f3746;
	add.rn.f32 	%f3756, %f3754, %f3755;
	neg.f32 	%f3757, %f3756;
	add.rn.f32 	%f3758, %f3753, %f3757;
	mul.rn.f32 	%f3759, %f3754, %f9661;
	neg.f32 	%f3760, %f3759;
	fma.rn.f32 	%f3761, %f3754, %f9661, %f3760;
	fma.rn.f32 	%f3762, %f3758, %f9661, %f3761;
	cvt.rni.f32.f32 	%f3763, %f3759;
	sub.f32 	%f3764, %f3759, %f3763;
	add.f32 	%f3765, %f3764, %f3762;
	fma.rn.f32 	%f3766, %f3765, 0f391FCB8E, 0f3AAF85ED;
	fma.rn.f32 	%f3767, %f3766, %f3765, 0f3C1D9856;
	fma.rn.f32 	%f3768, %f3767, %f3765, 0f3D6357BB;
	fma.rn.f32 	%f3769, %f3768, %f3765, 0f3E75FDEC;
	fma.rn.f32 	%f3770, %f3769, %f3765, 0f3F317218;
	fma.rn.f32 	%f3771, %f3770, %f3765, 0f3F800000;
	cvt.rzi.s32.f32 	%r1411, %f3763;
	setp.gt.f32 	%p1003, %f3763, 0f00000000;
	selp.b32 	%r1412, 0, -2097152000, %p1003;
	add.s32 	%r1413, %r1412, 2130706432;
	mov.b32 	%f3772, %r1413;
	mul.f32 	%f3773, %f3771, %f3772;
	shl.b32 	%r1414, %r1411, 23;
	sub.s32 	%r1415, %r1414, %r1412;
	mov.b32 	%f3774, %r1415;
	mul.f32 	%f3775, %f3773, %f3774;
	abs.f32 	%f3776, %f3759;
	setp.gt.f32 	%p1004, %f3776, 0f43180000;
	setp.lt.f32 	%p1005, %f3759, 0f00000000;
	selp.f32 	%f3777, 0f00000000, 0f7F800000, %p1005;
	selp.f32 	%f429, %f3777, %f3775, %p1004;
	setp.eq.f32 	%p1006, %f9659, 0f3F800000;
	setp.eq.f32 	%p1007, %f9661, 0f00000000;
	or.pred  	%p1008, %p1006, %p1007;
	mov.f32 	%f9663, 0f3F800000;
	@%p1008 bra 	$L__BB0_948;
	setp.num.f32 	%p1009, %f428, %f428;
	abs.f32 	%f3778, %f9661;
	setp.num.f32 	%p1010, %f3778, %f3778;
	and.pred  	%p1011, %p1009, %p1010;
	@%p1011 bra 	$L__BB0_943;
	add.rn.f32 	%f9663, %f9659, %f9661;
	bra.uni 	$L__BB0_948;
$L__BB0_943:
	setp.neu.f32 	%p1012, %f9659, 0f00000000;
	setp.neu.f32 	%p1013, %f428, 0f7F800000;
	and.pred  	%p1014, %p1012, %p1013;
	@%p1014 bra 	$L__BB0_945;
	setp.neu.f32 	%p1021, %f427, 0f3F800000;
	add.f32 	%f3783, %f9659, %f9659;
	mov.b32 	%r1416, %f3783;
	setp.lt.f32 	%p1022, %f9661, 0f00000000;
	xor.b32  	%r1417, %r1416, 2139095040;
	selp.b32 	%r1418, %r1417, %r1416, %p1022;
	and.b32  	%r1419, %r1418, 2147483647;
	selp.b32 	%r1420, %r1419, %r1418, %p1021;
	mov.b32 	%f9663, %r1420;
	bra.uni 	$L__BB0_948;
$L__BB0_945:
	setp.eq.f32 	%p1015, %f9659, 0fBF800000;
	setp.eq.f32 	%p1016, %f3778, 0f7F800000;
	and.pred  	%p1017, %p1015, %p1016;
	@%p1017 bra 	$L__BB0_948;
	setp.geu.f32 	%p1018, %f9659, 0f00000000;
	mov.f32 	%f9663, %f429;
	@%p1018 bra 	$L__BB0_948;
	setp.neu.f32 	%p1019, %f427, 0f3F800000;
	neg.f32 	%f3780, %f429;
	selp.f32 	%f3781, %f429, %f3780, %p1019;
	cvt.rmi.f32.f32 	%f3782, %f9661;
	setp.neu.f32 	%p1020, %f9661, %f3782;
	selp.f32 	%f9663, 0f7FFFFFFF, %f3781, %p1020;
$L__BB0_948:
	mov.f32 	%f9665, 0f00000000;
	setp.gt.s32 	%p1026, %r15, 7;
	@%p1026 bra 	$L__BB0_963;
	setp.gt.s32 	%p1039, %r15, 2;
	@%p1039 bra 	$L__BB0_955;
	setp.gt.s32 	%p1046, %r15, 0;
	@%p1046 bra 	$L__BB0_953;
	setp.eq.s32 	%p1049, %r15, -99;
	@%p1049 bra 	$L__BB0_983;
	setp.eq.s32 	%p1050, %r15, 0;
	@%p1050 bra 	$L__BB0_1003;
	bra.uni 	$L__BB0_958;
$L__BB0_953:
	setp.eq.s32 	%p1047, %r15, 1;
	@%p1047 bra 	$L__BB0_979;
	setp.eq.s32 	%p1048, %r15, 2;
	mov.f32 	%f9665, %f213;
	@%p1048 bra 	$L__BB0_1003;
	bra.uni 	$L__BB0_958;
$L__BB0_955:
	setp.gt.s32 	%p1040, %r15, 4;
	@%p1040 bra 	$L__BB0_959;
	setp.eq.s32 	%p1044, %r15, 3;
	mov.f32 	%f9665, %f9657;
	@%p1044 bra 	$L__BB0_1003;
	setp.eq.s32 	%p1045, %r15, 4;
	mov.f32 	%f9665, %f9663;
	@%p1045 bra 	$L__BB0_1003;
$L__BB0_958:
	mov.f32 	%f9665, 0f7FFFFFFF;
	bra.uni 	$L__BB0_1003;
$L__BB0_959:
	setp.eq.s32 	%p1041, %r15, 5;
	@%p1041 bra 	$L__BB0_980;
	setp.eq.s32 	%p1042, %r15, 6;
	@%p1042 bra 	$L__BB0_981;
	setp.eq.s32 	%p1043, %r15, 7;
	@%p1043 bra 	$L__BB0_962;
	bra.uni 	$L__BB0_958;
$L__BB0_962:
	sub.f32 	%f9665, %f9663, %f9657;
	bra.uni 	$L__BB0_1003;
$L__BB0_963:
	setp.gt.s32 	%p1027, %r15, 11;
	@%p1027 bra 	$L__BB0_971;
	setp.gt.s32 	%p1034, %r15, 9;
	@%p1034 bra 	$L__BB0_968;
	setp.eq.s32 	%p1037, %r15, 8;
	@%p1037 bra 	$L__BB0_982;
	setp.eq.s32 	%p1038, %r15, 9;
	@%p1038 bra 	$L__BB0_967;
	bra.uni 	$L__BB0_958;
$L__BB0_967:
	div.rn.f32 	%f9665, %f9663, %f9657;
	bra.uni 	$L__BB0_1003;
$L__BB0_968:
	setp.eq.s32 	%p1035, %r15, 10;
	@%p1035 bra 	$L__BB0_984;
	setp.eq.s32 	%p1036, %r15, 11;
	@%p1036 bra 	$L__BB0_970;
	bra.uni 	$L__BB0_958;
$L__BB0_970:
	fma.rn.f32 	%f3939, %f9657, 0f3BBB989D, 0f3F000000;
	cvt.sat.f32.f32 	%f3940, %f3939;
	mov.f32 	%f3941, 0f4B400001;
	mov.f32 	%f3942, 0f437C0000;
	fma.rm.f32 	%f3943, %f3940, %f3942, %f3941;
	add.f32 	%f3944, %f3943, 0fCB40007F;
	neg.f32 	%f3945, %f3944;
	fma.rn.f32 	%f3946, %f9657, 0f3FB8AA3B, %f3945;
	fma.rn.f32 	%f3947, %f9657, 0f32A57060, %f3946;
	mov.b32 	%r1462, %f3943;
	shl.b32 	%r1463, %r1462, 23;
	mov.b32 	%f3948, %r1463;
	ex2.approx.ftz.f32 	%f3949, %f3947;
	mul.f32 	%f9665, %f3949, %f3948;
	bra.uni 	$L__BB0_1003;
$L__BB0_971:
	setp.gt.s32 	%p1028, %r15, 13;
	@%p1028 bra 	$L__BB0_975;
	setp.eq.s32 	%p1032, %r15, 12;
	@%p1032 bra 	$L__BB0_995;
	setp.eq.s32 	%p1033, %r15, 13;
	@%p1033 bra 	$L__BB0_974;
	bra.uni 	$L__BB0_958;
$L__BB0_974:
	sqrt.rn.f32 	%f9665, %f9657;
	bra.uni 	$L__BB0_1003;
$L__BB0_975:
	setp.eq.s32 	%p1029, %r15, 14;
	@%p1029 bra 	$L__BB0_985;
	setp.eq.s32 	%p1030, %r15, 15;
	@%p1030 bra 	$L__BB0_994;
	setp.eq.s32 	%p1031, %r15, 16;
	@%p1031 bra 	$L__BB0_978;
	bra.uni 	$L__BB0_958;
$L__BB0_978:
	div.rn.f32 	%f3818, %f9657, %f9663;
	abs.f32 	%f3819, %f3818;
	setp.gt.f32 	%p1051, %f3819, 0f3F800000;
	rcp.approx.ftz.f32 	%f3820, %f3819;
	selp.f32 	%f3821, %f3820, %f3819, %p1051;
	mul.f32 	%f3822, %f3821, %f3821;
	fma.rn.f32 	%f3823, %f3822, 0f3B2090AA, 0fBC6BE14F;
	fma.rn.f32 	%f3824, %f3823, %f3822, 0f3D23397E;
	fma.rn.f32 	%f3825, %f3824, %f3822, 0fBD948A7A;
	fma.rn.f32 	%f3826, %f3825, %f3822, 0f3DD76B21;
	fma.rn.f32 	%f3827, %f3826, %f3822, 0fBE111E88;
	fma.rn.f32 	%f3828, %f3827, %f3822, 0f3E4CAF60;
	fma.rn.f32 	%f3829, %f3828, %f3822, 0fBEAAAA27;
	mul.f32 	%f3830, %f3822, %f3829;
	fma.rn.f32 	%f3831, %f3830, %f3821, %f3821;
	neg.f32 	%f3832, %f3831;
	fma.rn.f32 	%f3833, 0f3F6EE581, 0f3FD774EB, %f3832;
	selp.f32 	%f3834, %f3833, %f3831, %p1051;
	setp.num.f32 	%p1052, %f3819, %f3819;
	copysign.f32 	%f3835, %f3818, %f3834;
	selp.f32 	%f9665, %f3835, %f3834, %p1052;
	bra.uni 	$L__BB0_1003;
$L__BB0_979:
	mov.f32 	%f9665, 0f3F800000;
	bra.uni 	$L__BB0_1003;
$L__BB0_980:
	add.f32 	%f9665, %f9657, %f9663;
	bra.uni 	$L__BB0_1003;
$L__BB0_981:
	sub.f32 	%f9665, %f9657, %f9663;
	bra.uni 	$L__BB0_1003;
$L__BB0_982:
	div.rn.f32 	%f9665, %f9657, %f9663;
	bra.uni 	$L__BB0_1003;
$L__BB0_983:
	mul.f32 	%f9665, %f9657, %f9657;
	bra.uni 	$L__BB0_1003;
$L__BB0_984:
	setp.lt.f32 	%p1085, %f9657, 0f00800000;
	mul.f32 	%f3950, %f9657, 0f4B000000;
	selp.f32 	%f3951, %f3950, %f9657, %p1085;
	selp.f32 	%f3952, 0fC1B80000, 0f00000000, %p1085;
	mov.b32 	%r1464, %f3951;
	add.s32 	%r1465, %r1464, -1059760811;
	and.b32  	%r1466, %r1465, -8388608;
	sub.s32 	%r1467, %r1464, %r1466;
	mov.b32 	%f3953, %r1467;
	cvt.rn.f32.s32 	%f3954, %r1466;
	fma.rn.f32 	%f3955, %f3954, 0f34000000, %f3952;
	add.f32 	%f3956, %f3953, 0fBF800000;
	fma.rn.f32 	%f3957, %f3956, 0fBE055027, 0f3E1039F6;
	fma.rn.f32 	%f3958, %f3957, %f3956, 0fBDF8CDCC;
	fma.rn.f32 	%f3959, %f3958, %f3956, 0f3E0F2955;
	fma.rn.f32 	%f3960, %f3959, %f3956, 0fBE2AD8B9;
	fma.rn.f32 	%f3961, %f3960, %f3956, 0f3E4CED0B;
	fma.rn.f32 	%f3962, %f3961, %f3956, 0fBE7FFF22;
	fma.rn.f32 	%f3963, %f3962, %f3956, 0f3EAAAA78;
	fma.rn.f32 	%f3964, %f3963, %f3956, 0fBF000000;
	mul.f32 	%f3965, %f3956, %f3964;
	fma.rn.f32 	%f3966, %f3965, %f3956, %f3956;
	fma.rn.f32 	%f3967, %f3955, 0f3F317218, %f3966;
	setp.gt.u32 	%p1086, %r1464, 2139095039;
	fma.rn.f32 	%f3968, %f3951, 0f7F800000, 0f7F800000;
	selp.f32 	%f3969, %f3968, %f3967, %p1086;
	setp.eq.f32 	%p1087, %f3951, 0f00000000;
	selp.f32 	%f9665, 0fFF800000, %f3969, %p1087;
	bra.uni 	$L__BB0_1003;
$L__BB0_985:
	mul.f32 	%f3856, %f9657, 0f3F22F983;
	cvt.rni.s32.f32 	%r3245, %f3856;
	cvt.rn.f32.s32 	%f3857, %r3245;
	fma.rn.f32 	%f3858, %f3857, 0fBFC90FDA, %f9657;
	fma.rn.f32 	%f3859, %f3857, 0fB3A22168, %f3858;
	fma.rn.f32 	%f9664, %f3857, 0fA7C234C5, %f3859;
	abs.f32 	%f444, %f9657;
	setp.ltu.f32 	%p1056, %f444, 0f47CE4780;
	@%p1056 bra 	$L__BB0_993;
	setp.neu.f32 	%p1057, %f444, 0f7F800000;
	@%p1057 bra 	$L__BB0_988;
	mov.f32 	%f3862, 0f00000000;
	mul.rn.f32 	%f9664, %f9657, %f3862;
	mov.b32 	%r3245, 0;
	bra.uni 	$L__BB0_993;
$L__BB0_988:
	mov.b32 	%r179, %f9657;
	shl.b32 	%r1428, %r179, 8;
	or.b32  	%r180, %r1428, -2147483648;
	mov.b64 	%rd943, 0;
	mov.b32 	%r3242, 0;
$L__BB0_989:
	.pragma "nounroll";
	mul.wide.u32 	%rd458, %r3242, 4;
	mov.u64 	%rd459, __cudart_i2opi_f;
	add.s64 	%rd460, %rd459, %rd458;
	ld.global.nc.u32 	%r1429, [%rd460];
	mad.wide.u32 	%rd461, %r1429, %r180, %rd943;
	shr.u64 	%rd943, %rd461, 32;
	add.s64 	%rd462, %rd35, %rd458;
	st.local.u32 	[%rd462], %rd461;
	add.s32 	%r3242, %r3242, 1;
	setp.ne.s32 	%p1058, %r3242, 6;
	@%p1058 bra 	$L__BB0_989;
	shr.u32 	%r1430, %r179, 23;
	st.local.u32 	[%rd35+24], %rd943;
	and.b32  	%r183, %r1430, 31;
	and.b32  	%r1431, %r1430, 224;
	add.s32 	%r1432, %r1431, -128;
	shr.u32 	%r1433, %r1432, 5;
	mul.wide.u32 	%rd463, %r1433, 4;
	sub.s64 	%rd101, %rd35, %rd463;
	ld.local.u32 	%r3243, [%rd101+24];
	ld.local.u32 	%r3244, [%rd101+20];
	setp.eq.s32 	%p1059, %r183, 0;
	@%p1059 bra 	$L__BB0_992;
	shf.l.wrap.b32 	%r3243, %r3244, %r3243, %r183;
	ld.local.u32 	%r1434, [%rd101+16];
	shf.l.wrap.b32 	%r3244, %r1434, %r3244, %r183;
$L__BB0_992:
	shr.u32 	%r1435, %r3243, 30;
	shf.l.wrap.b32 	%r1436, %r3244, %r3243, 2;
	shl.b32 	%r1437, %r3244, 2;
	shr.u32 	%r1438, %r1436, 31;
	add.s32 	%r1439, %r1438, %r1435;
	neg.s32 	%r1440, %r1439;
	setp.lt.s32 	%p1060, %r179, 0;
	selp.b32 	%r3245, %r1440, %r1439, %p1060;
	xor.b32  	%r1441, %r1436, %r179;
	shr.s32 	%r1442, %r1436, 31;
	xor.b32  	%r1443, %r1442, %r1436;
	xor.b32  	%r1444, %r1442, %r1437;
	cvt.u64.u32 	%rd464, %r1443;
	shl.b64 	%rd465, %rd464, 32;
	cvt.u64.u32 	%rd466, %r1444;
	or.b64  	%rd467, %rd465, %rd466;
	cvt.rn.f64.s64 	%fd27, %rd467;
	mul.f64 	%fd28, %fd27, 0d3BF921FB54442D19;
	cvt.rn.f32.f64 	%f3860, %fd28;
	neg.f32 	%f3861, %f3860;
	setp.lt.s32 	%p1061, %r1441, 0;
	selp.f32 	%f9664, %f3861, %f3860, %p1061;
$L__BB0_993:
	mul.rn.f32 	%f3863, %f9664, %f9664;
	and.b32  	%r1446, %r3245, 1;
	setp.eq.b32 	%p1062, %r1446, 1;
	selp.f32 	%f3864, 0f3F800000, %f9664, %p1062;
	fma.rn.f32 	%f3865, %f3863, %f3864, 0f00000000;
	fma.rn.f32 	%f3866, %f3863, 0f37CBAC00, 0fBAB607ED;
	selp.f32 	%f3867, %f3866, 0fB94D4153, %p1062;
	selp.f32 	%f3868, 0f3D2AAABB, 0f3C0885E4, %p1062;
	fma.rn.f32 	%f3869, %f3867, %f3863, %f3868;
	selp.f32 	%f3870, 0fBEFFFFFF, 0fBE2AAAA8, %p1062;
	fma.rn.f32 	%f3871, %f3869, %f3863, %f3870;
	fma.rn.f32 	%f3872, %f3871, %f3865, %f3864;
	and.b32  	%r1447, %r3245, 2;
	setp.eq.s32 	%p1063, %r1447, 0;
	mov.f32 	%f3873, 0f00000000;
	sub.f32 	%f3874, %f3873, %f3872;
	selp.f32 	%f9665, %f3872, %f3874, %p1063;
	bra.uni 	$L__BB0_1003;
$L__BB0_994:
	abs.f32 	%f3836, %f9657;
	fma.rn.f32 	%f3837, %f3836, 0fBF000000, 0f3F000000;
	rsqrt.approx.ftz.f32 	%f3838, %f3837;
	mul.f32 	%f3839, %f3837, %f3838;
	mul.f32 	%f3840, %f3838, 0fBF000000;
	fma.rn.f32 	%f3841, %f3839, %f3840, 0f3F000000;
	fma.rn.f32 	%f3842, %f3839, %f3841, %f3839;
	setp.eq.f32 	%p1053, %f3836, 0f3F800000;
	selp.f32 	%f3843, 0f00000000, %f3842, %p1053;
	setp.gt.f32 	%p1054, %f3836, 0f3F0F5C29;
	selp.f32 	%f3844, %f3843, %f3836, %p1054;
	mul.f32 	%f3845, %f3844, %f3844;
	fma.rn.f32 	%f3846, %f3845, 0f3D4DD2F7, 0f3C99CA97;
	fma.rn.f32 	%f3847, %f3846, %f3845, 0f3D3F90E8;
	fma.rn.f32 	%f3848, %f3847, %f3845, 0f3D993CCF;
	fma.rn.f32 	%f3849, %f3848, %f3845, 0f3E2AAC04;
	mul.f32 	%f3850, %f3845, %f3849;
	fma.rn.f32 	%f3851, %f3850, %f3844, %f3844;
	mul.f32 	%f3852, %f3851, 0fC0000000;
	fma.rn.f32 	%f3853, 0f3F6EE581, 0f3FD774EB, %f3852;
	selp.f32 	%f3854, %f3853, %f3851, %p1054;
	setp.num.f32 	%p1055, %f3854, %f3854;
	copysign.f32 	%f3855, %f9657, %f3854;
	selp.f32 	%f9665, %f3855, %f3854, %p1055;
	bra.uni 	$L__BB0_1003;
$L__BB0_995:
	mul.f32 	%f3876, %f9663, 0f3F000000;
	cvt.rzi.f32.f32 	%f3877, %f3876;
	add.f32 	%f3878, %f3877, %f3877;
	sub.f32 	%f3879, %f9663, %f3878;
	abs.f32 	%f452, %f3879;
	abs.f32 	%f453, %f9657;
	setp.lt.f32 	%p1064, %f453, 0f00800000;
	mul.f32 	%f3880, %f453, 0f4B800000;
	selp.f32 	%f3881, %f3880, %f453, %p1064;
	selp.f32 	%f3882, 0fC1C00000, 0f00000000, %p1064;
	mov.b32 	%r1448, %f3881;
	add.s32 	%r1449, %r1448, -1060439283;
	and.b32  	%r1450, %r1449, -8388608;
	sub.s32 	%r1451, %r1448, %r1450;
	mov.b32 	%f3883, %r1451;
	cvt.rn.f32.s32 	%f3884, %r1450;
	fma.rn.f32 	%f3885, %f3884, 0f34000000, %f3882;
	add.f32 	%f3886, %f3883, 0fBF800000;
	add.f32 	%f3887, %f3883, 0f3F800000;
	rcp.approx.ftz.f32 	%f3888, %f3887;
	add.f32 	%f3889, %f3886, %f3886;
	mul.f32 	%f3890, %f3889, %f3888;
	mul.f32 	%f3891, %f3890, %f3890;
	sub.f32 	%f3892, %f3886, %f3890;
	add.f32 	%f3893, %f3892, %f3892;
	neg.f32 	%f3894, %f3890;
	fma.rn.f32 	%f3895, %f3894, %f3886, %f3893;
	mul.rn.f32 	%f3896, %f3888, %f3895;
	fma.rn.f32 	%f3897, %f3891, 0f3A2C32E4, 0f3B52E7DB;
	fma.rn.f32 	%f3898, %f3897, %f3891, 0f3C93BB73;
	fma.rn.f32 	%f3899, %f3898, %f3891, 0f3DF6384F;
	mul.rn.f32 	%f3900, %f3899, %f3891;
	fma.rn.f32 	%f3901, %f3890, 0f3FB8AA3B, %f3885;
	sub.f32 	%f3902, %f3885, %f3901;
	fma.rn.f32 	%f3903, %f3890, 0f3FB8AA3B, %f3902;
	fma.rn.f32 	%f3904, %f3896, 0f3FB8AA3B, %f3903;
	fma.rn.f32 	%f3905, %f3890, 0f32A55E34, %f3904;
	mul.f32 	%f3906, %f3900, 0f40400000;
	fma.rn.f32 	%f3907, %f3906, %f3896, %f3905;
	fma.rn.f32 	%f3908, %f3900, %f3890, %f3907;
	add.rn.f32 	%f3909, %f3901, %f3908;
	neg.f32 	%f3910, %f3901;
	add.rn.f32 	%f3911, %f3909, %f3910;
	neg.f32 	%f3912, %f3911;
	add.rn.f32 	%f3913, %f3908, %f3912;
	mul.rn.f32 	%f3914, %f3909, %f9663;
	neg.f32 	%f3915, %f3914;
	fma.rn.f32 	%f3916, %f3909, %f9663, %f3915;
	fma.rn.f32 	%f3917, %f3913, %f9663, %f3916;
	cvt.rni.f32.f32 	%f3918, %f3914;
	sub.f32 	%f3919, %f3914, %f3918;
	add.f32 	%f3920, %f3919, %f3917;
	fma.rn.f32 	%f3921, %f3920, 0f391FCB8E, 0f3AAF85ED;
	fma.rn.f32 	%f3922, %f3921, %f3920, 0f3C1D9856;
	fma.rn.f32 	%f3923, %f3922, %f3920, 0f3D6357BB;
	fma.rn.f32 	%f3924, %f3923, %f3920, 0f3E75FDEC;
	fma.rn.f32 	%f3925, %f3924, %f3920, 0f3F317218;
	fma.rn.f32 	%f3926, %f3925, %f3920, 0f3F800000;
	cvt.rzi.s32.f32 	%r1452, %f3918;
	setp.gt.f32 	%p1065, %f3918, 0f00000000;
	selp.b32 	%r1453, 0, -2097152000, %p1065;
	add.s32 	%r1454, %r1453, 2130706432;
	mov.b32 	%f3927, %r1454;
	mul.f32 	%f3928, %f3926, %f3927;
	shl.b32 	%r1455, %r1452, 23;
	sub.s32 	%r1456, %r1455, %r1453;
	mov.b32 	%f3929, %r1456;
	mul.f32 	%f3930, %f3928, %f3929;
	abs.f32 	%f3931, %f3914;
	setp.gt.f32 	%p1066, %f3931, 0f43180000;
	setp.lt.f32 	%p1067, %f3914, 0f00000000;
	selp.f32 	%f3932, 0f00000000, 0f7F800000, %p1067;
	selp.f32 	%f454, %f3932, %f3930, %p1066;
	setp.eq.f32 	%p1068, %f9657, 0f3F800000;
	setp.eq.f32 	%p1069, %f9663, 0f00000000;
	or.pred  	%p1070, %p1068, %p1069;
	mov.f32 	%f9665, 0f3F800000;
	@%p1070 bra 	$L__BB0_1003;
	setp.num.f32 	%p1071, %f453, %f453;
	abs.f32 	%f3933, %f9663;
	setp.num.f32 	%p1072, %f3933, %f3933;
	and.pred  	%p1073, %p1071, %p1072;
	@%p1073 bra 	$L__BB0_998;
	add.rn.f32 	%f9665, %f9657, %f9663;
	bra.uni 	$L__BB0_1003;
$L__BB0_998:
	setp.neu.f32 	%p1074, %f9657, 0f00000000;
	setp.neu.f32 	%p1075, %f453, 0f7F800000;
	and.pred  	%p1076, %p1074, %p1075;
	@%p1076 bra 	$L__BB0_1000;
	setp.neu.f32 	%p1083, %f452, 0f3F800000;
	add.f32 	%f3938, %f9657, %f9657;
	mov.b32 	%r1457, %f3938;
	setp.lt.f32 	%p1084, %f9663, 0f00000000;
	xor.b32  	%r1458, %r1457, 2139095040;
	selp.b32 	%r1459, %r1458, %r1457, %p1084;
	and.b32  	%r1460, %r1459, 2147483647;
	selp.b32 	%r1461, %r1460, %r1459, %p1083;
	mov.b32 	%f9665, %r1461;
	bra.uni 	$L__BB0_1003;
$L__BB0_1000:
	setp.eq.f32 	%p1077, %f9657, 0fBF800000;
	setp.eq.f32 	%p1078, %f3933, 0f7F800000;
	and.pred  	%p1079, %p1077, %p1078;
	@%p1079 bra 	$L__BB0_1003;
	setp.geu.f32 	%p1080, %f9657, 0f00000000;
	mov.f32 	%f9665, %f454;
	@%p1080 bra 	$L__BB0_1003;
	setp.neu.f32 	%p1081, %f452, 0f3F800000;
	neg.f32 	%f3935, %f454;
	selp.f32 	%f3936, %f454, %f3935, %p1081;
	cvt.rmi.f32.f32 	%f3937, %f9663;
	setp.neu.f32 	%p1082, %f9663, %f3937;
	selp.f32 	%f9665, 0f7FFFFFFF, %f3936, %p1082;
$L__BB0_1003:
	mov.f32 	%f9667, 0f00000000;
	setp.gt.s32 	%p1088, %r16, 7;
	@%p1088 bra 	$L__BB0_1018;
	setp.gt.s32 	%p1101, %r16, 2;
	@%p1101 bra 	$L__BB0_1010;
	setp.gt.s32 	%p1108, %r16, 0;
	@%p1108 bra 	$L__BB0_1008;
	setp.eq.s32 	%p1111, %r16, -99;
	@%p1111 bra 	$L__BB0_1038;
	setp.eq.s32 	%p1112, %r16, 0;
	@%p1112 bra 	$L__BB0_1058;
	bra.uni 	$L__BB0_1013;
$L__BB0_1008:
	setp.eq.s32 	%p1109, %r16, 1;
	@%p1109 bra 	$L__BB0_1034;
	setp.eq.s32 	%p1110, %r16, 2;
	mov.f32 	%f9667, %f213;
	@%p1110 bra 	$L__BB0_1058;
	bra.uni 	$L__BB0_1013;
$L__BB0_1010:
	setp.gt.s32 	%p1102, %r16, 4;
	@%p1102 bra 	$L__BB0_1014;
	setp.eq.s32 	%p1106, %r16, 3;
	mov.f32 	%f9667, %f9651;
	@%p1106 bra 	$L__BB0_1058;
	setp.eq.s32 	%p1107, %r16, 4;
	mov.f32 	%f9667, %f9665;
	@%p1107 bra 	$L__BB0_1058;
$L__BB0_1013:
	mov.f32 	%f9667, 0f7FFFFFFF;
	bra.uni 	$L__BB0_1058;
$L__BB0_1014:
	setp.eq.s32 	%p1103, %r16, 5;
	@%p1103 bra 	$L__BB0_1035;
	setp.eq.s32 	%p1104, %r16, 6;
	@%p1104 bra 	$L__BB0_1036;
	setp.eq.s32 	%p1105, %r16, 7;
	@%p1105 bra 	$L__BB0_1017;
	bra.uni 	$L__BB0_1013;
$L__BB0_1017:
	sub.f32 	%f9667, %f9665, %f9651;
	bra.uni 	$L__BB0_1058;
$L__BB0_1018:
	setp.gt.s32 	%p1089, %r16, 11;
	@%p1089 bra 	$L__BB0_1026;
	setp.gt.s32 	%p1096, %r16, 9;
	@%p1096 bra 	$L__BB0_1023;
	setp.eq.s32 	%p1099, %r16, 8;
	@%p1099 bra 	$L__BB0_1037;
	setp.eq.s32 	%p1100, %r16, 9;
	@%p1100 bra 	$L__BB0_1022;
	bra.uni 	$L__BB0_1013;
$L__BB0_1022:
	div.rn.f32 	%f9667, %f9665, %f9651;
	bra.uni 	$L__BB0_1058;
$L__BB0_1023:
	setp.eq.s32 	%p1097, %r16, 10;
	@%p1097 bra 	$L__BB0_1039;
	setp.eq.s32 	%p1098, %r16, 11;
	@%p1098 bra 	$L__BB0_1025;
	bra.uni 	$L__BB0_1013;
$L__BB0_1025:
	fma.rn.f32 	%f4094, %f9651, 0f3BBB989D, 0f3F000000;
	cvt.sat.f32.f32 	%f4095, %f4094;
	mov.f32 	%f4096, 0f4B400001;
	mov.f32 	%f4097, 0f437C0000;
	fma.rm.f32 	%f4098, %f4095, %f4097, %f4096;
	add.f32 	%f4099, %f4098, 0fCB40007F;
	neg.f32 	%f4100, %f4099;
	fma.rn.f32 	%f4101, %f9651, 0f3FB8AA3B, %f4100;
	fma.rn.f32 	%f4102, %f9651, 0f32A57060, %f4101;
	mov.b32 	%r1503, %f4098;
	shl.b32 	%r1504, %r1503, 23;
	mov.b32 	%f4103, %r1504;
	ex2.approx.ftz.f32 	%f4104, %f4102;
	mul.f32 	%f9667, %f4104, %f4103;
	bra.uni 	$L__BB0_1058;
$L__BB0_1026:
	setp.gt.s32 	%p1090, %r16, 13;
	@%p1090 bra 	$L__BB0_1030;
	setp.eq.s32 	%p1094, %r16, 12;
	@%p1094 bra 	$L__BB0_1050;
	setp.eq.s32 	%p1095, %r16, 13;
	@%p1095 bra 	$L__BB0_1029;
	bra.uni 	$L__BB0_1013;
$L__BB0_1029:
	sqrt.rn.f32 	%f9667, %f9651;
	bra.uni 	$L__BB0_1058;
$L__BB0_1030:
	setp.eq.s32 	%p1091, %r16, 14;
	@%p1091 bra 	$L__BB0_1040;
	setp.eq.s32 	%p1092, %r16, 15;
	@%p1092 bra 	$L__BB0_1049;
	setp.eq.s32 	%p1093, %r16, 16;
	@%p1093 bra 	$L__BB0_1033;
	bra.uni 	$L__BB0_1013;
$L__BB0_1033:
	div.rn.f32 	%f3973, %f9651, %f9665;
	abs.f32 	%f3974, %f3973;
	setp.gt.f32 	%p1113, %f3974, 0f3F800000;
	rcp.approx.ftz.f32 	%f3975, %f3974;
	selp.f32 	%f3976, %f3975, %f3974, %p1113;
	mul.f32 	%f3977, %f3976, %f3976;
	fma.rn.f32 	%f3978, %f3977, 0f3B2090AA, 0fBC6BE14F;
	fma.rn.f32 	%f3979, %f3978, %f3977, 0f3D23397E;
	fma.rn.f32 	%f3980, %f3979, %f3977, 0fBD948A7A;
	fma.rn.f32 	%f3981, %f3980, %f3977, 0f3DD76B21;
	fma.rn.f32 	%f3982, %f3981, %f3977, 0fBE111E88;
	fma.rn.f32 	%f3983, %f3982, %f3977, 0f3E4CAF60;
	fma.rn.f32 	%f3984, %f3983, %f3977, 0fBEAAAA27;
	mul.f32 	%f3985, %f3977, %f3984;
	fma.rn.f32 	%f3986, %f3985, %f3976, %f3976;
	neg.f32 	%f3987, %f3986;
	fma.rn.f32 	%f3988, 0f3F6EE581, 0f3FD774EB, %f3987;
	selp.f32 	%f3989, %f3988, %f3986, %p1113;
	setp.num.f32 	%p1114, %f3974, %f3974;
	copysign.f32 	%f3990, %f3973, %f3989;
	selp.f32 	%f9667, %f3990, %f3989, %p1114;
	bra.uni 	$L__BB0_1058;
$L__BB0_1034:
	mov.f32 	%f9667, 0f3F800000;
	bra.uni 	$L__BB0_1058;
$L__BB0_1035:
	add.f32 	%f9667, %f9651, %f9665;
	bra.uni 	$L__BB0_1058;
$L__BB0_1036:
	sub.f32 	%f9667, %f9651, %f9665;
	bra.uni 	$L__BB0_1058;
$L__BB0_1037:
	div.rn.f32 	%f9667, %f9651, %f9665;
	bra.uni 	$L__BB0_1058;
$L__BB0_1038:
	mul.f32 	%f9667, %f9651, %f9651;
	bra.uni 	$L__BB0_1058;
$L__BB0_1039:
	setp.lt.f32 	%p1147, %f9651, 0f00800000;
	mul.f32 	%f4105, %f9651, 0f4B000000;
	selp.f32 	%f4106, %f4105, %f9651, %p1147;
	selp.f32 	%f4107, 0fC1B80000, 0f00000000, %p1147;
	mov.b32 	%r1505, %f4106;
	add.s32 	%r1506, %r1505, -1059760811;
	and.b32  	%r1507, %r1506, -8388608;
	sub.s32 	%r1508, %r1505, %r1507;
	mov.b32 	%f4108, %r1508;
	cvt.rn.f32.s32 	%f4109, %r1507;
	fma.rn.f32 	%f4110, %f4109, 0f34000000, %f4107;
	add.f32 	%f4111, %f4108, 0fBF800000;
	fma.rn.f32 	%f4112, %f4111, 0fBE055027, 0f3E1039F6;
	fma.rn.f32 	%f4113, %f4112, %f4111, 0fBDF8CDCC;
	fma.rn.f32 	%f4114, %f4113, %f4111, 0f3E0F2955;
	fma.rn.f32 	%f4115, %f4114, %f4111, 0fBE2AD8B9;
	fma.rn.f32 	%f4116, %f4115, %f4111, 0f3E4CED0B;
	fma.rn.f32 	%f4117, %f4116, %f4111, 0fBE7FFF22;
	fma.rn.f32 	%f4118, %f4117, %f4111, 0f3EAAAA78;
	fma.rn.f32 	%f4119, %f4118, %f4111, 0fBF000000;
	mul.f32 	%f4120, %f4111, %f4119;
	fma.rn.f32 	%f4121, %f4120, %f4111, %f4111;
	fma.rn.f32 	%f4122, %f4110, 0f3F317218, %f4121;
	setp.gt.u32 	%p1148, %r1505, 2139095039;
	fma.rn.f32 	%f4123, %f4106, 0f7F800000, 0f7F800000;
	selp.f32 	%f4124, %f4123, %f4122, %p1148;
	setp.eq.f32 	%p1149, %f4106, 0f00000000;
	selp.f32 	%f9667, 0fFF800000, %f4124, %p1149;
	bra.uni 	$L__BB0_1058;
$L__BB0_1040:
	mul.f32 	%f4011, %f9651, 0f3F22F983;
	cvt.rni.s32.f32 	%r3249, %f4011;
	cvt.rn.f32.s32 	%f4012, %r3249;
	fma.rn.f32 	%f4013, %f4012, 0fBFC90FDA, %f9651;
	fma.rn.f32 	%f4014, %f4012, 0fB3A22168, %f4013;
	fma.rn.f32 	%f9666, %f4012, 0fA7C234C5, %f4014;
	abs.f32 	%f469, %f9651;
	setp.ltu.f32 	%p1118, %f469, 0f47CE4780;
	@%p1118 bra 	$L__BB0_1048;
	setp.neu.f32 	%p1119, %f469, 0f7F800000;
	@%p1119 bra 	$L__BB0_1043;
	mov.f32 	%f4017, 0f00000000;
	mul.rn.f32 	%f9666, %f9651, %f4017;
	mov.b32 	%r3249, 0;
	bra.uni 	$L__BB0_1048;
$L__BB0_1043:
	mov.b32 	%r193, %f9651;
	shl.b32 	%r1469, %r193, 8;
	or.b32  	%r194, %r1469, -2147483648;
	mov.b64 	%rd944, 0;
	mov.b32 	%r3246, 0;
$L__BB0_1044:
	.pragma "nounroll";
	mul.wide.u32 	%rd469, %r3246, 4;
	mov.u64 	%rd470, __cudart_i2opi_f;
	add.s64 	%rd471, %rd470, %rd469;
	ld.global.nc.u32 	%r1470, [%rd471];
	mad.wide.u32 	%rd472, %r1470, %r194, %rd944;
	shr.u64 	%rd944, %rd472, 32;
	add.s64 	%rd473, %rd34, %rd469;
	st.local.u32 	[%rd473], %rd472;
	add.s32 	%r3246, %r3246, 1;
	setp.ne.s32 	%p1120, %r3246, 6;
	@%p1120 bra 	$L__BB0_1044;
	shr.u32 	%r1471, %r193, 23;
	st.local.u32 	[%rd34+24], %rd944;
	and.b32  	%r197, %r1471, 31;
	and.b32  	%r1472, %r1471, 224;
	add.s32 	%r1473, %r1472, -128;
	shr.u32 	%r1474, %r1473, 5;
	mul.wide.u32 	%rd474, %r1474, 4;
	sub.s64 	%rd104, %rd34, %rd474;
	ld.local.u32 	%r3247, [%rd104+24];
	ld.local.u32 	%r3248, [%rd104+20];
	setp.eq.s32 	%p1121, %r197, 0;
	@%p1121 bra 	$L__BB0_1047;
	shf.l.wrap.b32 	%r3247, %r3248, %r3247, %r197;
	ld.local.u32 	%r1475, [%rd104+16];
	shf.l.wrap.b32 	%r3248, %r1475, %r3248, %r197;
$L__BB0_1047:
	shr.u32 	%r1476, %r3247, 30;
	shf.l.wrap.b32 	%r1477, %r3248, %r3247, 2;
	shl.b32 	%r1478, %r3248, 2;
	shr.u32 	%r1479, %r1477, 31;
	add.s32 	%r1480, %r1479, %r1476;
	neg.s32 	%r1481, %r1480;
	setp.lt.s32 	%p1122, %r193, 0;
	selp.b32 	%r3249, %r1481, %r1480, %p1122;
	xor.b32  	%r1482, %r1477, %r193;
	shr.s32 	%r1483, %r1477, 31;
	xor.b32  	%r1484, %r1483, %r1477;
	xor.b32  	%r1485, %r1483, %r1478;
	cvt.u64.u32 	%rd475, %r1484;
	shl.b64 	%rd476, %rd475, 32;
	cvt.u64.u32 	%rd477, %r1485;
	or.b64  	%rd478, %rd476, %rd477;
	cvt.rn.f64.s64 	%fd29, %rd478;
	mul.f64 	%fd30, %fd29, 0d3BF921FB54442D19;
	cvt.rn.f32.f64 	%f4015, %fd30;
	neg.f32 	%f4016, %f4015;
	setp.lt.s32 	%p1123, %r1482, 0;
	selp.f32 	%f9666, %f4016, %f4015, %p1123;
$L__BB0_1048:
	mul.rn.f32 	%f4018, %f9666, %f9666;
	and.b32  	%r1487, %r3249, 1;
	setp.eq.b32 	%p1124, %r1487, 1;
	selp.f32 	%f4019, 0f3F800000, %f9666, %p1124;
	fma.rn.f32 	%f4020, %f4018, %f4019, 0f00000000;
	fma.rn.f32 	%f4021, %f4018, 0f37CBAC00, 0fBAB607ED;
	selp.f32 	%f4022, %f4021, 0fB94D4153, %p1124;
	selp.f32 	%f4023, 0f3D2AAABB, 0f3C0885E4, %p1124;
	fma.rn.f32 	%f4024, %f4022, %f4018, %f4023;
	selp.f32 	%f4025, 0fBEFFFFFF, 0fBE2AAAA8, %p1124;
	fma.rn.f32 	%f4026, %f4024, %f4018, %f4025;
	fma.rn.f32 	%f4027, %f4026, %f4020, %f4019;
	and.b32  	%r1488, %r3249, 2;
	setp.eq.s32 	%p1125, %r1488, 0;
	mov.f32 	%f4028, 0f00000000;
	sub.f32 	%f4029, %f4028, %f4027;
	selp.f32 	%f9667, %f4027, %f4029, %p1125;
	bra.uni 	$L__BB0_1058;
$L__BB0_1049:
	abs.f32 	%f3991, %f9651;
	fma.rn.f32 	%f3992, %f3991, 0fBF000000, 0f3F000000;
	rsqrt.approx.ftz.f32 	%f3993, %f3992;
	mul.f32 	%f3994, %f3992, %f3993;
	mul.f32 	%f3995, %f3993, 0fBF000000;
	fma.rn.f32 	%f3996, %f3994, %f3995, 0f3F000000;
	fma.rn.f32 	%f3997, %f3994, %f3996, %f3994;
	setp.eq.f32 	%p1115, %f3991, 0f3F800000;
	selp.f32 	%f3998, 0f00000000, %f3997, %p1115;
	setp.gt.f32 	%p1116, %f3991, 0f3F0F5C29;
	selp.f32 	%f3999, %f3998, %f3991, %p1116;
	mul.f32 	%f4000, %f3999, %f3999;
	fma.rn.f32 	%f4001, %f4000, 0f3D4DD2F7, 0f3C99CA97;
	fma.rn.f32 	%f4002, %f4001, %f4000, 0f3D3F90E8;
	fma.rn.f32 	%f4003, %f4002, %f4000, 0f3D993CCF;
	fma.rn.f32 	%f4004, %f4003, %f4000, 0f3E2AAC04;
	mul.f32 	%f4005, %f4000, %f4004;
	fma.rn.f32 	%f4006, %f4005, %f3999, %f3999;
	mul.f32 	%f4007, %f4006, 0fC0000000;
	fma.rn.f32 	%f4008, 0f3F6EE581, 0f3FD774EB, %f4007;
	selp.f32 	%f4009, %f4008, %f4006, %p1116;
	setp.num.f32 	%p1117, %f4009, %f4009;
	copysign.f32 	%f4010, %f9651, %f4009;
	selp.f32 	%f9667, %f4010, %f4009, %p1117;
	bra.uni 	$L__BB0_1058;
$L__BB0_1050:
	mul.f32 	%f4031, %f9665, 0f3F000000;
	cvt.rzi.f32.f32 	%f4032, %f4031;
	add.f32 	%f4033, %f4032, %f4032;
	sub.f32 	%f4034, %f9665, %f4033;
	abs.f32 	%f477, %f4034;
	abs.f32 	%f478, %f9651;
	setp.lt.f32 	%p1126, %f478, 0f00800000;
	mul.f32 	%f4035, %f478, 0f4B800000;
	selp.f32 	%f4036, %f4035, %f478, %p1126;
	selp.f32 	%f4037, 0fC1C00000, 0f00000000, %p1126;
	mov.b32 	%r1489, %f4036;
	add.s32 	%r1490, %r1489, -1060439283;
	and.b32  	%r1491, %r1490, -8388608;
	sub.s32 	%r1492, %r1489, %r1491;
	mov.b32 	%f4038, %r1492;
	cvt.rn.f32.s32 	%f4039, %r1491;
	fma.rn.f32 	%f4040, %f4039, 0f34000000, %f4037;
	add.f32 	%f4041, %f4038, 0fBF800000;
	add.f32 	%f4042, %f4038, 0f3F800000;
	rcp.approx.ftz.f32 	%f4043, %f4042;
	add.f32 	%f4044, %f4041, %f4041;
	mul.f32 	%f4045, %f4044, %f4043;
	mul.f32 	%f4046, %f4045, %f4045;
	sub.f32 	%f4047, %f4041, %f4045;
	add.f32 	%f4048, %f4047, %f4047;
	neg.f32 	%f4049, %f4045;
	fma.rn.f32 	%f4050, %f4049, %f4041, %f4048;
	mul.rn.f32 	%f4051, %f4043, %f4050;
	fma.rn.f32 	%f4052, %f4046, 0f3A2C32E4, 0f3B52E7DB;
	fma.rn.f32 	%f4053, %f4052, %f4046, 0f3C93BB73;
	fma.rn.f32 	%f4054, %f4053, %f4046, 0f3DF6384F;
	mul.rn.f32 	%f4055, %f4054, %f4046;
	fma.rn.f32 	%f4056, %f4045, 0f3FB8AA3B, %f4040;
	sub.f32 	%f4057, %f4040, %f4056;
	fma.rn.f32 	%f4058, %f4045, 0f3FB8AA3B, %f4057;
	fma.rn.f32 	%f4059, %f4051, 0f3FB8AA3B, %f4058;
	fma.rn.f32 	%f4060, %f4045, 0f32A55E34, %f4059;
	mul.f32 	%f4061, %f4055, 0f40400000;
	fma.rn.f32 	%f4062, %f4061, %f4051, %f4060;
	fma.rn.f32 	%f4063, %f4055, %f4045, %f4062;
	add.rn.f32 	%f4064, %f4056, %f4063;
	neg.f32 	%f4065, %f4056;
	add.rn.f32 	%f4066, %f4064, %f4065;
	neg.f32 	%f4067, %f4066;
	add.rn.f32 	%f4068, %f4063, %f4067;
	mul.rn.f32 	%f4069, %f4064, %f9665;
	neg.f32 	%f4070, %f4069;
	fma.rn.f32 	%f4071, %f4064, %f9665, %f4070;
	fma.rn.f32 	%f4072, %f4068, %f9665, %f4071;
	cvt.rni.f32.f32 	%f4073, %f4069;
	sub.f32 	%f4074, %f4069, %f4073;
	add.f32 	%f4075, %f4074, %f4072;
	fma.rn.f32 	%f4076, %f4075, 0f391FCB8E, 0f3AAF85ED;
	fma.rn.f32 	%f4077, %f4076, %f4075, 0f3C1D9856;
	fma.rn.f32 	%f4078, %f4077, %f4075, 0f3D6357BB;
	fma.rn.f32 	%f4079, %f4078, %f4075, 0f3E75FDEC;
	fma.rn.f32 	%f4080, %f4079, %f4075, 0f3F317218;
	fma.rn.f32 	%f4081, %f4080, %f4075, 0f3F800000;
	cvt.rzi.s32.f32 	%r1493, %f4073;
	setp.gt.f32 	%p1127, %f4073, 0f00000000;
	selp.b32 	%r1494, 0, -2097152000, %p1127;
	add.s32 	%r1495, %r1494, 2130706432;
	mov.b32 	%f4082, %r1495;
	mul.f32 	%f4083, %f4081, %f4082;
	shl.b32 	%r1496, %r1493, 23;
	sub.s32 	%r1497, %r1496, %r1494;
	mov.b32 	%f4084, %r1497;
	mul.f32 	%f4085, %f4083, %f4084;
	abs.f32 	%f4086, %f4069;
	setp.gt.f32 	%p1128, %f4086, 0f43180000;
	setp.lt.f32 	%p1129, %f4069, 0f00000000;
	selp.f32 	%f4087, 0f00000000, 0f7F800000, %p1129;
	selp.f32 	%f479, %f4087, %f4085, %p1128;
	setp.eq.f32 	%p1130, %f9651, 0f3F800000;
	setp.eq.f32 	%p1131, %f9665, 0f00000000;
	or.pred  	%p1132, %p1130, %p1131;
	mov.f32 	%f9667, 0f3F800000;
	@%p1132 bra 	$L__BB0_1058;
	setp.num.f32 	%p1133, %f478, %f478;
	abs.f32 	%f4088, %f9665;
	setp.num.f32 	%p1134, %f4088, %f4088;
	and.pred  	%p1135, %p1133, %p1134;
	@%p1135 bra 	$L__BB0_1053;
	add.rn.f32 	%f9667, %f9651, %f9665;
	bra.uni 	$L__BB0_1058;
$L__BB0_1053:
	setp.neu.f32 	%p1136, %f9651, 0f00000000;
	setp.neu.f32 	%p1137, %f478, 0f7F800000;
	and.pred  	%p1138, %p1136, %p1137;
	@%p1138 bra 	$L__BB0_1055;
	setp.neu.f32 	%p1145, %f477, 0f3F800000;
	add.f32 	%f4093, %f9651, %f9651;
	mov.b32 	%r1498, %f4093;
	setp.lt.f32 	%p1146, %f9665, 0f00000000;
	xor.b32  	%r1499, %r1498, 2139095040;
	selp.b32 	%r1500, %r1499, %r1498, %p1146;
	and.b32  	%r1501, %r1500, 2147483647;
	selp.b32 	%r1502, %r1501, %r1500, %p1145;
	mov.b32 	%f9667, %r1502;
	bra.uni 	$L__BB0_1058;
$L__BB0_1055:
	setp.eq.f32 	%p1139, %f9651, 0fBF800000;
	setp.eq.f32 	%p1140, %f4088, 0f7F800000;
	and.pred  	%p1141, %p1139, %p1140;
	@%p1141 bra 	$L__BB0_1058;
	setp.geu.f32 	%p1142, %f9651, 0f00000000;
	mov.f32 	%f9667, %f479;
	@%p1142 bra 	$L__BB0_1058;
	setp.neu.f32 	%p1143, %f477, 0f3F800000;
	neg.f32 	%f4090, %f479;
	selp.f32 	%f4091, %f479, %f4090, %p1143;
	cvt.rmi.f32.f32 	%f4092, %f9665;
	setp.neu.f32 	%p1144, %f9665, %f4092;
	selp.f32 	%f9667, 0f7FFFFFFF, %f4091, %p1144;
$L__BB0_1058:
	abs.f32 	%f4128, %f9667;
	setp.equ.f32 	%p1150, %f4128, 0f7F800000;
	mov.f32 	%f9771, 0fFF800000;
	@%p1150 bra 	$L__BB0_1060;
	ld.param.u32 	%r3180, [_Z16MH_simple_kerneliPiPfP5datumiiS0_S0_i_param_4];
	ld.param.u64 	%rd923, [_Z16MH_simple_kerneliPiPfP5datumiiS0_S0_i_param_3];
	cvta.to.global.u64 	%rd479, %rd923;
	mul.wide.u32 	%rd480, %r3189, 12;
	add.s64 	%rd481, %rd479, %rd480;
	ld.global.f32 	%f4129, [%rd481+4];
	sub.f32 	%f4130, %f9667, %f4129;
	ld.global.f32 	%f4131, [%rd481+8];
	mul.f32 	%f4132, %f4130, %f4130;
	cvt.f64.f32 	%fd31, %f4132;
	cvt.f64.f32 	%fd32, %f4131;
	add.f64 	%fd33, %fd32, %fd32;
	mul.f64 	%fd34, %fd33, %fd32;
	div.rn.f64 	%fd35, %fd31, %fd34;
	setp.lt.f32 	%p1151, %f4131, 0f00800000;
	mul.f32 	%f4133, %f4131, 0f4B000000;
	selp.f32 	%f4134, %f4133, %f4131, %p1151;
	selp.f32 	%f4135, 0fC1B80000, 0f00000000, %p1151;
	mov.b32 	%r1509, %f4134;
	add.s32 	%r1510, %r1509, -1059760811;
	and.b32  	%r1511, %r1510, -8388608;
	sub.s32 	%r1512, %r1509, %r1511;
	mov.b32 	%f4136, %r1512;
	cvt.rn.f32.s32 	%f4137, %r1511;
	fma.rn.f32 	%f4138, %f4137, 0f34000000, %f4135;
	add.f32 	%f4139, %f4136, 0fBF800000;
	fma.rn.f32 	%f4140, %f4139, 0fBE055027, 0f3E1039F6;
	fma.rn.f32 	%f4141, %f4140, %f4139, 0fBDF8CDCC;
	fma.rn.f32 	%f4142, %f4141, %f4139, 0f3E0F2955;
	fma.rn.f32 	%f4143, %f4142, %f4139, 0fBE2AD8B9;
	fma.rn.f32 	%f4144, %f4143, %f4139, 0f3E4CED0B;
	fma.rn.f32 	%f4145, %f4144, %f4139, 0fBE7FFF22;
	fma.rn.f32 	%f4146, %f4145, %f4139, 0f3EAAAA78;
	fma.rn.f32 	%f4147, %f4146, %f4139, 0fBF000000;
	mul.f32 	%f4148, %f4139, %f4147;
	fma.rn.f32 	%f4149, %f4148, %f4139, %f4139;
	fma.rn.f32 	%f4150, %f4138, 0f3F317218, %f4149;
	setp.gt.u32 	%p1152, %r1509, 2139095039;
	fma.rn.f32 	%f4151, %f4134, 0f7F800000, 0f7F800000;
	selp.f32 	%f4152, %f4151, %f4150, %p1152;
	setp.eq.f32 	%p1153, %f4134, 0f00000000;
	selp.f32 	%f4153, 0fFF800000, %f4152, %p1153;
	cvt.f64.f32 	%fd36, %f4153;
	fma.rn.f64 	%fd37, %fd36, 0d4000000000000000, 0d3FFD67F1C0000000;
	mul.f64 	%fd38, %fd37, 0dBFE0000000000000;
	sub.f64 	%fd39, %fd38, %fd35;
	cvt.rn.f32.f64 	%f4154, %fd39;
	add.f32 	%f9637, %f9637, %f4154;
	add.s32 	%r3189, %r3189, 1;
	setp.ne.s32 	%p1154, %r3189, %r3180;
	mov.f32 	%f9771, %f9637;
	@%p1154 bra 	$L__BB0_337;
$L__BB0_1060:
	ld.param.u32 	%r3185, [_Z16MH_simple_kerneliPiPfP5datumiiS0_S0_i_param_5];
	setp.lt.s32 	%p1155, %r3185, 1;
	@%p1155 bra 	$L__BB0_3223;
	ld.param.u32 	%r3187, [_Z16MH_simple_kerneliPiPfP5datumiiS0_S0_i_param_8];
	mov.u32 	%r1514, %ctaid.x;
	mov.u32 	%r1515, %ntid.x;
	mov.u32 	%r1516, %tid.x;
	mad.lo.s32 	%r1517, %r1514, %r1515, %r1516;
	add.s32 	%r3396, %r3187, %r1517;
	add.f32 	%f9772, %f9770, %f9771;
	mov.b32 	%r3250, 0;
	mul.wide.s32 	%rd483, %r1517, 4;
$L__BB0_1062:
	mov.f32 	%f490, %f9770;
	mov.f32 	%f489, %f9771;
	mov.f32 	%f488, %f9772;
	ld.param.u64 	%rd918, [_Z16MH_simple_kerneliPiPfP5datumiiS0_S0_i_param_2];
	ld.param.u64 	%rd915, [_Z16MH_simple_kerneliPiPfP5datumiiS0_S0_i_param_1];
	ld.param.u32 	%r3170, [_Z16MH_simple_kerneliPiPfP5datumiiS0_S0_i_param_0];
	cvta.to.global.u64 	%rd482, %rd918;
	add.s64 	%rd105, %rd482, %rd483;
	cvta.to.global.u64 	%rd484, %rd915;
	add.s64 	%rd106, %rd484, %rd483;
	mul.wide.s32 	%rd107, %r3170, 4;
	add.s64 	%rd108, %rd106, %rd107;
	add.s64 	%rd109, %rd108, %rd107;
	add.s64 	%rd110, %rd109, %rd107;
	add.s64 	%rd111, %rd110, %rd107;
	add.s64 	%rd112, %rd111, %rd107;
	add.s64 	%rd113, %rd112, %rd107;
	add.s64 	%rd114, %rd113, %rd107;
	add.s64 	%rd115, %rd114, %rd107;
	add.s64 	%rd116, %rd115, %rd107;
	add.s64 	%rd117, %rd116, %rd107;
	add.s64 	%rd118, %rd117, %rd107;
	add.s64 	%rd119, %rd118, %rd107;
	add.s64 	%rd120, %rd119, %rd107;
	add.s64 	%rd121, %rd120, %rd107;
	and.b32  	%r1522, %r3250, 1;
	setp.eq.b32 	%p1156, %r1522, 1;
	not.pred 	%p1157, %p1156;
	@%p1157 bra 	$L__BB0_2131;
$L__BB0_1063:
	mad.lo.s32 	%r1523, %r3396, 1103515245, 12345;
	and.b32  	%r3396, %r1523, 2147483647;
	setp.gt.u32 	%p1158, %r3396, 2013265904;
	@%p1158 bra 	$L__BB0_1063;
	ld.param.u32 	%r3171, [_Z16MH_simple_kerneliPiPfP5datumiiS0_S0_i_param_0];
	mul.hi.u32 	%r1524, %r3396, -2147483631;
	shr.u32 	%r212, %r1524, 26;
	mul.lo.s32 	%r1525, %r212, %r3171;
	mul.wide.s32 	%rd485, %r1525, 4;
	add.s64 	%rd122, %rd106, %rd485;
	ld.global.u32 	%r213, [%rd122];
	mov.u32 	%r3253, %r3396;
$L__BB0_1065:
	mad.lo.s32 	%r3396, %r3253, 1103515245, 12345;
	setp.gt.u32 	%p1159, %r3253, 1;
	mov.u32 	%r3253, %r3396;
	@%p1159 bra 	$L__BB0_1065;
	mul.hi.u32 	%r1527, %r3396, 536870917;
	sub.s32 	%r1528, %r3396, %r1527;
	shr.u32 	%r1529, %r1528, 1;
	add.s32 	%r1530, %r1529, %r1527;
	shr.u32 	%r1531, %r1530, 26;
	st.global.u32 	[%rd122], %r1531;
	ld.global.u32 	%r216, [%rd106];
	mov.f32 	%f9672, 0f00000000;
	setp.gt.u32 	%p1160, %r216, 16;
	@%p1160 bra 	$L__BB0_1067;
	bra.uni 	$L__BB0_1070;
$L__BB0_1067:
	setp.lt.u32 	%p1164, %r216, 3;
	@%p1164 bra 	$L__BB0_1076;
	setp.eq.s32 	%p1165, %r216, -99;
	@%p1165 bra 	$L__BB0_1069;
	bra.uni 	$L__BB0_1075;
$L__BB0_1069:
	mov.f32 	%f9672, 0f40000000;
	bra.uni 	$L__BB0_1076;
$L__BB0_1070:
	mov.b32 	%r1532, 1;
	shl.b32 	%r1533, %r1532, %r216;
	and.b32  	%r1534, %r1533, 70624;
	setp.ne.s32 	%p1161, %r1534, 0;
	@%p1161 bra 	$L__BB0_1074;
	mov.b32 	%r1535, 1;
	shl.b32 	%r1536, %r1535, %r216;
	and.b32  	%r1537, %r1536, 60416;
	setp.ne.s32 	%p1162, %r1537, 0;
	@%p1162 bra 	$L__BB0_1069;
	mov.b32 	%r1538, 1;
	shl.b32 	%r1539, %r1538, %r216;
	and.b32  	%r1540, %r1539, 24;
	setp.ne.s32 	%p1163, %r1540, 0;
	@%p1163 bra 	$L__BB0_1073;
	bra.uni 	$L__BB0_1067;
$L__BB0_1073:
	mov.f32 	%f9672, 0f3F800000;
	bra.uni 	$L__BB0_1076;
$L__BB0_1074:
	mov.f32 	%f9672, 0f40400000;
	bra.uni 	$L__BB0_1076;
$L__BB0_1075:
	mov.f32 	%f9672, 0f7FFFFFFF;
$L__BB0_1076:
	ld.global.u32 	%r217, [%rd108];
	mov.f32 	%f9673, 0f00000000;
	setp.gt.u32 	%p1166, %r217, 16;
	@%p1166 bra 	$L__BB0_1077;
	bra.uni 	$L__BB0_1080;
$L__BB0_1077:
	setp.lt.u32 	%p1170, %r217, 3;
	@%p1170 bra 	$L__BB0_1086;
	setp.eq.s32 	%p1171, %r217, -99;
	@%p1171 bra 	$L__BB0_1079;
	bra.uni 	$L__BB0_1085;
$L__BB0_1079:
	mov.f32 	%f9673, 0f40000000;
	bra.uni 	$L__BB0_1086;
$L__BB0_1080:
	mov.b32 	%r1542, 1;
	shl.b32 	%r1543, %r1542, %r217;
	and.b32  	%r1544, %r1543, 70624;
	setp.ne.s32 	%p1167, %r1544, 0;
	@%p1167 bra 	$L__BB0_1084;
	mov.b32 	%r1545, 1;
	shl.b32 	%r1546, %r1545, %r217;
	and.b32  	%r1547, %r1546, 60416;
	setp.ne.s32 	%p1168, %r1547, 0;
	@%p1168 bra 	$L__BB0_1079;
	mov.b32 	%r1548, 1;
	shl.b32 	%r1549, %r1548, %r217;
	and.b32  	%r1550, %r1549, 24;
	setp.ne.s32 	%p1169, %r1550, 0;
	@%p1169 bra 	$L__BB0_1083;
	bra.uni 	$L__BB0_1077;
$L__BB0_1083:
	mov.f32 	%f9673, 0f3F800000;
	bra.uni 	$L__BB0_1086;
$L__BB0_1084:
	mov.f32 	%f9673, 0f40400000;
	bra.uni 	$L__BB0_1086;
$L__BB0_1085:
	mov.f32 	%f9673, 0f7FFFFFFF;
$L__BB0_1086:
	cvt.rzi.s32.f32 	%r1551, %f9673;
	ld.global.u32 	%r218, [%rd109];
	cvt.rzi.s32.f32 	%r1552, %f9672;
	cvt.rn.f32.s32 	%f493, %r1552;
	cvt.rn.f32.s32 	%f494, %r1551;
	mov.f32 	%f9674, 0f00000000;
	setp.gt.s32 	%p1172, %r218, 7;
	@%p1172 bra 	$L__BB0_1099;
	setp.gt.s32 	%p1185, %r218, 2;
	@%p1185 bra 	$L__BB0_1091;
	setp.lt.u32 	%p1192, %r218, 3;
	@%p1192 bra 	$L__BB0_1122;
	setp.eq.s32 	%p1193, %r218, -99;
	@%p1193 bra 	$L__BB0_1090;
	bra.uni 	$L__BB0_1094;
$L__BB0_1090:
	add.f32 	%f9674, %f493, 0f3F800000;
	bra.uni 	$L__BB0_1122;
$L__BB0_1091:
	setp.gt.s32 	%p1186, %r218, 4;
	@%p1186 bra 	$L__BB0_1095;
	setp.eq.s32 	%p1190, %r218, 3;
	mov.f32 	%f9674, %f493;
	@%p1190 bra 	$L__BB0_1122;
	setp.eq.s32 	%p1191, %r218, 4;
	mov.f32 	%f9674, %f494;
	@%p1191 bra 	$L__BB0_1122;
$L__BB0_1094:
	mov.f32 	%f9674, 0f7FFFFFFF;
	bra.uni 	$L__BB0_1122;
$L__BB0_1095:
	setp.eq.s32 	%p1187, %r218, 5;
	@%p1187 bra 	$L__BB0_1115;
	setp.eq.s32 	%p1188, %r218, 6;
	@%p1188 bra 	$L__BB0_1116;
	setp.eq.s32 	%p1189, %r218, 7;
	@%p1189 bra 	$L__BB0_1098;
	bra.uni 	$L__BB0_1094;
$L__BB0_1098:
	add.f32 	%f4170, %f494, 0f3F800000;
	add.f32 	%f9674, %f4170, %f493;
	bra.uni 	$L__BB0_1122;
$L__BB0_1099:
	setp.gt.s32 	%p1173, %r218, 11;
	@%p1173 bra 	$L__BB0_1107;
	setp.gt.s32 	%p1180, %r218, 9;
	@%p1180 bra 	$L__BB0_1104;
	setp.eq.s32 	%p1183, %r218, 8;
	@%p1183 bra 	$L__BB0_1117;
	setp.eq.s32 	%p1184, %r218, 9;
	@%p1184 bra 	$L__BB0_1103;
	bra.uni 	$L__BB0_1094;
$L__BB0_1103:
	add.f32 	%f4168, %f493, 0f3F800000;
	add.f32 	%f9674, %f4168, %f494;
	bra.uni 	$L__BB0_1122;
$L__BB0_1104:
	setp.eq.s32 	%p1181, %r218, 10;
	@%p1181 bra 	$L__BB0_1118;
	setp.eq.s32 	%p1182, %r218, 11;
	@%p1182 bra 	$L__BB0_1106;
	bra.uni 	$L__BB0_1094;
$L__BB0_1106:
	add.f32 	%f9674, %f493, 0f3F800000;
	bra.uni 	$L__BB0_1122;
$L__BB0_1107:
	setp.gt.s32 	%p1174, %r218, 13;
	@%p1174 bra 	$L__BB0_1111;
	setp.eq.s32 	%p1178, %r218, 12;
	@%p1178 bra 	$L__BB0_1121;
	setp.eq.s32 	%p1179, %r218, 13;
	@%p1179 bra 	$L__BB0_1110;
	bra.uni 	$L__BB0_1094;
$L__BB0_1110:
	add.f32 	%f9674, %f493, 0f3F800000;
	bra.uni 	$L__BB0_1122;
$L__BB0_1111:
	setp.eq.s32 	%p1175, %r218, 14;
	@%p1175 bra 	$L__BB0_1119;
	setp.eq.s32 	%p1176, %r218, 15;
	@%p1176 bra 	$L__BB0_1120;
	setp.eq.s32 	%p1177, %r218, 16;
	@%p1177 bra 	$L__BB0_1114;
	bra.uni 	$L__BB0_1094;
$L__BB0_1114:
	add.f32 	%f4166, %f493, 0f3F800000;
	add.f32 	%f9674, %f4166, %f494;
	bra.uni 	$L__BB0_1122;
$L__BB0_1115:
	add.f32 	%f4172, %f493, 0f3F800000;
	add.f32 	%f9674, %f4172, %f494;
	bra.uni 	$L__BB0_1122;
$L__BB0_1116:
	add.f32 	%f4171, %f493, 0f3F800000;
	add.f32 	%f9674, %f4171, %f494;
	bra.uni 	$L__BB0_1122;
$L__BB0_1117:
	add.f32 	%f4169, %f493, 0f3F800000;
	add.f32 	%f9674, %f4169, %f494;
	bra.uni 	$L__BB0_1122;
$L__BB0_1118:
	add.f32 	%f9674, %f493, 0f3F800000;
	bra.uni 	$L__BB0_1122;
$L__BB0_1119:
	add.f32 	%f9674, %f493, 0f3F800000;
	bra.uni 	$L__BB0_1122;
$L__BB0_1120:
	add.f32 	%f9674, %f493, 0f3F800000;
	bra.uni 	$L__BB0_1122;
$L__BB0_1121:
	add.f32 	%f4167, %f493, 0f3F800000;
	add.f32 	%f9674, %f4167, %f494;
$L__BB0_1122:
	ld.global.u32 	%r219, [%rd110];
	mov.f32 	%f9675, 0f00000000;
	setp.gt.u32 	%p1194, %r219, 16;
	@%p1194 bra 	$L__BB0_1123;
	bra.uni 	$L__BB0_1126;
$L__BB0_1123:
	setp.lt.u32 	%p1198, %r219, 3;
	@%p1198 bra 	$L__BB0_1132;
	setp.eq.s32 	%p1199, %r219, -99;
	@%p1199 bra 	$L__BB0_1125;
	bra.uni 	$L__BB0_1131;
$L__BB0_1125:
	mov.f32 	%f9675, 0f40000000;
	bra.uni 	$L__BB0_1132;
$L__BB0_1126:
	mov.b32 	%r1554, 1;
	shl.b32 	%r1555, %r1554, %r219;
	and.b32  	%r1556, %r1555, 70624;
	setp.ne.s32 	%p1195, %r1556, 0;
	@%p1195 bra 	$L__BB0_1130;
	mov.b32 	%r1557, 1;
	shl.b32 	%r1558, %r1557, %r219;
	and.b32  	%r1559, %r1558, 60416;
	setp.ne.s32 	%p1196, %r1559, 0;
	@%p1196 bra 	$L__BB0_1125;
	mov.b32 	%r1560, 1;
	shl.b32 	%r1561, %r1560, %r219;
	and.b32  	%r1562, %r1561, 24;
	setp.ne.s32 	%p1197, %r1562, 0;
	@%p1197 bra 	$L__BB0_1129;
	bra.uni 	$L__BB0_1123;
$L__BB0_1129:
	mov.f32 	%f9675, 0f3F800000;
	bra.uni 	$L__BB0_1132;
$L__BB0_1130:
	mov.f32 	%f9675, 0f40400000;
	bra.uni 	$L__BB0_1132;
$L__BB0_1131:
	mov.f32 	%f9675, 0f7FFFFFFF;
$L__BB0_1132:
	ld.global.u32 	%r220, [%rd111];
	mov.f32 	%f9676, 0f00000000;
	setp.gt.u32 	%p1200, %r220, 16;
	@%p1200 bra 	$L__BB0_1133;
	bra.uni 	$L__BB0_1136;
$L__BB0_1133:
	setp.lt.u32 	%p1204, %r220, 3;
	@%p1204 bra 	$L__BB0_1142;
	setp.eq.s32 	%p1205, %r220, -99;
	@%p1205 bra 	$L__BB0_1135;
	bra.uni 	$L__BB0_1141;
$L__BB0_1135:
	mov.f32 	%f9676, 0f40000000;
	bra.uni 	$L__BB0_1142;
$L__BB0_1136:
	mov.b32 	%r1564, 1;
	shl.b32 	%r1565, %r1564, %r220;
	and.b32  	%r1566, %r1565, 70624;
	setp.ne.s32 	%p1201, %r1566, 0;
	@%p1201 bra 	$L__BB0_1140;
	mov.b32 	%r1567, 1;
	shl.b32 	%r1568, %r1567, %r220;
	and.b32  	%r1569, %r1568, 60416;
	setp.ne.s32 	%p1202, %r1569, 0;
	@%p1202 bra 	$L__BB0_1135;
	mov.b32 	%r1570, 1;
	shl.b32 	%r1571, %r1570, %r220;
	and.b32  	%r1572, %r1571, 24;
	setp.ne.s32 	%p1203, %r1572, 0;
	@%p1203 bra 	$L__BB0_1139;
	bra.uni 	$L__BB0_1133;
$L__BB0_1139:
	mov.f32 	%f9676, 0f3F800000;
	bra.uni 	$L__BB0_1142;
$L__BB0_1140:
	mov.f32 	%f9676, 0f40400000;
	bra.uni 	$L__BB0_1142;
$L__BB0_1141:
	mov.f32 	%f9676, 0f7FFFFFFF;
$L__BB0_1142:
	cvt.rzi.s32.f32 	%r1573, %f9676;
	ld.global.u32 	%r221, [%rd112];
	cvt.rzi.s32.f32 	%r1574, %f9675;
	cvt.rn.f32.s32 	%f511, %r1574;
	cvt.rn.f32.s32 	%f512, %r1573;
	mov.f32 	%f9677, 0f00000000;
	setp.gt.s32 	%p1206, %r221, 7;
	@%p1206 bra 	$L__BB0_1155;
	setp.gt.s32 	%p1219, %r221, 2;
	@%p1219 bra 	$L__BB0_1147;
	setp.lt.u32 	%p1226, %r221, 3;
	@%p1226 bra 	$L__BB0_1178;
	setp.eq.s32 	%p1227, %r221, -99;
	@%p1227 bra 	$L__BB0_1146;
	bra.uni 	$L__BB0_1150;
$L__BB0_1146:
	add.f32 	%f9677, %f511, 0f3F800000;
	bra.uni 	$L__BB0_1178;
$L__BB0_1147:
	setp.gt.s32 	%p1220, %r221, 4;
	@%p1220 bra 	$L__BB0_1151;
	setp.eq.s32 	%p1224, %r221, 3;
	mov.f32 	%f9677, %f511;
	@%p1224 bra 	$L__BB0_1178;
	setp.eq.s32 	%p1225, %r221, 4;
	mov.f32 	%f9677, %f512;
	@%p1225 bra 	$L__BB0_1178;
$L__BB0_1150:
	mov.f32 	%f9677, 0f7FFFFFFF;
	bra.uni 	$L__BB0_1178;
$L__BB0_1151:
	setp.eq.s32 	%p1221, %r221, 5;
	@%p1221 bra 	$L__BB0_1171;
	setp.eq.s32 	%p1222, %r221, 6;
	@%p1222 bra 	$L__BB0_1172;
	setp.eq.s32 	%p1223, %r221, 7;
	@%p1223 bra 	$L__BB0_1154;
	bra.uni 	$L__BB0_1150;
$L__BB0_1154:
	add.f32 	%f4189, %f512, 0f3F800000;
	add.f32 	%f9677, %f4189, %f511;
	bra.uni 	$L__BB0_1178;
$L__BB0_1155:
	setp.gt.s32 	%p1207, %r221, 11;
	@%p1207 bra 	$L__BB0_1163;
	setp.gt.s32 	%p1214, %r221, 9;
	@%p1214 bra 	$L__BB0_1160;
	setp.eq.s32 	%p1217, %r221, 8;
	@%p1217 bra 	$L__BB0_1173;
	setp.eq.s32 	%p1218, %r221, 9;
	@%p1218 bra 	$L__BB0_1159;
	bra.uni 	$L__BB0_1150;
$L__BB0_1159:
	add.f32 	%f4187, %f511, 0f3F800000;
	add.f32 	%f9677, %f4187, %f512;
	bra.uni 	$L__BB0_1178;
$L__BB0_1160:
	setp.eq.s32 	%p1215, %r221, 10;
	@%p1215 bra 	$L__BB0_1174;
	setp.eq.s32 	%p1216, %r221, 11;
	@%p1216 bra 	$L__BB0_1162;
	bra.uni 	$L__BB0_1150;
$L__BB0_1162:
	add.f32 	%f9677, %f511, 0f3F800000;
	bra.uni 	$L__BB0_1178;
$L__BB0_1163:
	setp.gt.s32 	%p1208, %r221, 13;
	@%p1208 bra 	$L__BB0_1167;
	setp.eq.s32 	%p1212, %r221, 12;
	@%p1212 bra 	$L__BB0_1177;
	setp.eq.s32 	%p1213, %r221, 13;
	@%p1213 bra 	$L__BB0_1166;
	bra.uni 	$L__BB0_1150;
$L__BB0_1166:
	add.f32 	%f9677, %f511, 0f3F800000;
	bra.uni 	$L__BB0_1178;
$L__BB0_1167:
	setp.eq.s32 	%p1209, %r221, 14;
	@%p1209 bra 	$L__BB0_1175;
	setp.eq.s32 	%p1210, %r221, 15;
	@%p1210 bra 	$L__BB0_1176;
	setp.eq.s32 	%p1211, %r221, 16;
	@%p1211 bra 	$L__BB0_1170;
	bra.uni 	$L__BB0_1150;
$L__BB0_1170:
	add.f32 	%f4185, %f511, 0f3F800000;
	add.f32 	%f9677, %f4185, %f512;
	bra.uni 	$L__BB0_1178;
$L__BB0_1171:
	add.f32 	%f4191, %f511, 0f3F800000;
	add.f32 	%f9677, %f4191, %f512;
	bra.uni 	$L__BB0_1178;
$L__BB0_1172:
	add.f32 	%f4190, %f511, 0f3F800000;
	add.f32 	%f9677, %f4190, %f512;
	bra.uni 	$L__BB0_1178;
$L__BB0_1173:
	add.f32 	%f4188, %f511, 0f3F800000;
	add.f32 	%f9677, %f4188, %f512;
	bra.uni 	$L__BB0_1178;
$L__BB0_1174:
	add.f32 	%f9677, %f511, 0f3F800000;
	bra.uni 	$L__BB0_1178;
$L__BB0_1175:
	add.f32 	%f9677, %f511, 0f3F800000;
	bra.uni 	$L__BB0_1178;
$L__BB0_1176:
	add.f32 	%f9677, %f511, 0f3F800000;
	bra.uni 	$L__BB0_1178;
$L__BB0_1177:
	add.f32 	%f4186, %f511, 0f3F800000;
	add.f32 	%f9677, %f4186, %f512;
$L__BB0_1178:
	cvt.rzi.s32.f32 	%r1575, %f9677;
	ld.global.u32 	%r222, [%rd113];
	cvt.rzi.s32.f32 	%r1576, %f9674;
	cvt.rn.f32.s32 	%f527, %r1576;
	cvt.rn.f32.s32 	%f528, %r1575;
	mov.f32 	%f9678, 0f00000000;
	setp.gt.s32 	%p1228, %r222, 7;
	@%p1228 bra 	$L__BB0_1191;
	setp.gt.s32 	%p1241, %r222, 2;
	@%p1241 bra 	$L__BB0_1183;
	setp.lt.u32 	%p1248, %r222, 3;
	@%p1248 bra 	$L__BB0_1214;
	setp.eq.s32 	%p1249, %r222, -99;
	@%p1249 bra 	$L__BB0_1182;
	bra.uni 	$L__BB0_1186;
$L__BB0_1182:
	add.f32 	%f9678, %f527, 0f3F800000;
	bra.uni 	$L__BB0_1214;
$L__BB0_1183:
	setp.gt.s32 	%p1242, %r222, 4;
	@%p1242 bra 	$L__BB0_1187;
	setp.eq.s32 	%p1246, %r222, 3;
	mov.f32 	%f9678, %f527;
	@%p1246 bra 	$L__BB0_1214;
	setp.eq.s32 	%p1247, %r222, 4;
	mov.f32 	%f9678, %f528;
	@%p1247 bra 	$L__BB0_1214;
$L__BB0_1186:
	mov.f32 	%f9678, 0f7FFFFFFF;
	bra.uni 	$L__BB0_1214;
$L__BB0_1187:
	setp.eq.s32 	%p1243, %r222, 5;
	@%p1243 bra 	$L__BB0_1207;
	setp.eq.s32 	%p1244, %r222, 6;
	@%p1244 bra 	$L__BB0_1208;
	setp.eq.s32 	%p1245, %r222, 7;
	@%p1245 bra 	$L__BB0_1190;
	bra.uni 	$L__BB0_1186;
$L__BB0_1190:
	add.f32 	%f4198, %f528, 0f3F800000;
	add.f32 	%f9678, %f4198, %f527;
	bra.uni 	$L__BB0_1214;
$L__BB0_1191:
	setp.gt.s32 	%p1229, %r222, 11;
	@%p1229 bra 	$L__BB0_1199;
	setp.gt.s32 	%p1236, %r222, 9;
	@%p1236 bra 	$L__BB0_1196;
	setp.eq.s32 	%p1239, %r222, 8;
	@%p1239 bra 	$L__BB0_1209;
	setp.eq.s32 	%p1240, %r222, 9;
	@%p1240 bra 	$L__BB0_1195;
	bra.uni 	$L__BB0_1186;
$L__BB0_1195:
	add.f32 	%f4196, %f527, 0f3F800000;
	add.f32 	%f9678, %f4196, %f528;
	bra.uni 	$L__BB0_1214;
$L__BB0_1196:
	setp.eq.s32 	%p1237, %r222, 10;
	@%p1237 bra 	$L__BB0_1210;
	setp.eq.s32 	%p1238, %r222, 11;
	@%p1238 bra 	$L__BB0_1198;
	bra.uni 	$L__BB0_1186;
$L__BB0_1198:
	add.f32 	%f9678, %f527, 0f3F800000;
	bra.uni 	$L__BB0_1214;
$L__BB0_1199:
	setp.gt.s32 	%p1230, %r222, 13;
	@%p1230 bra 	$L__BB0_1203;
	setp.eq.s32 	%p1234, %r222, 12;
	@%p1234 bra 	$L__BB0_1213;
	setp.eq.s32 	%p1235, %r222, 13;
	@%p1235 bra 	$L__BB0_1202;
	bra.uni 	$L__BB0_1186;
$L__BB0_1202:
	add.f32 	%f9678, %f527, 0f3F800000;
	bra.uni 	$L__BB0_1214;
$L__BB0_1203:
	setp.eq.s32 	%p1231, %r222, 14;
	@%p1231 bra 	$L__BB0_1211;
	setp.eq.s32 	%p1232, %r222, 15;
	@%p1232 bra 	$L__BB0_1212;
	setp.eq.s32 	%p1233, %r222, 16;
	@%p1233 bra 	$L__BB0_1206;
	bra.uni 	$L__BB0_1186;
$L__BB0_1206:
	add.f32 	%f4194, %f527, 0f3F800000;
	add.f32 	%f9678, %f4194, %f528;
	bra.uni 	$L__BB0_1214;
$L__BB0_1207:
	add.f32 	%f4200, %f527, 0f3F800000;
	add.f32 	%f9678, %f4200, %f528;
	bra.uni 	$L__BB0_1214;
$L__BB0_1208:
	add.f32 	%f4199, %f527, 0f3F800000;
	add.f32 	%f9678, %f4199, %f528;
	bra.uni 	$L__BB0_1214;
$L__BB0_1209:
	add.f32 	%f4197, %f527, 0f3F800000;
	add.f32 	%f9678, %f4197, %f528;
	bra.uni 	$L__BB0_1214;
$L__BB0_1210:
	add.f32 	%f9678, %f527, 0f3F800000;
	bra.uni 	$L__BB0_1214;
$L__BB0_1211:
	add.f32 	%f9678, %f527, 0f3F800000;
	bra.uni 	$L__BB0_1214;
$L__BB0_1212:
	add.f32 	%f9678, %f527, 0f3F800000;
	bra.uni 	$L__BB0_1214;
$L__BB0_1213:
	add.f32 	%f4195, %f527, 0f3F800000;
	add.f32 	%f9678, %f4195, %f528;
$L__BB0_1214:
	ld.global.u32 	%r223, [%rd114];
	mov.f32 	%f9679, 0f00000000;
	setp.gt.u32 	%p1250, %r223, 16;
	@%p1250 bra 	$L__BB0_1215;
	bra.uni 	$L__BB0_1218;
$L__BB0_1215:
	setp.lt.u32 	%p1254, %r223, 3;
	@%p1254 bra 	$L__BB0_1224;
	setp.eq.s32 	%p1255, %r223, -99;
	@%p1255 bra 	$L__BB0_1217;
	bra.uni 	$L__BB0_1223;
$L__BB0_1217:
	mov.f32 	%f9679, 0f40000000;
	bra.uni 	$L__BB0_1224;
$L__BB0_1218:
	mov.b32 	%r1578, 1;
	shl.b32 	%r1579, %r1578, %r223;
	and.b32  	%r1580, %r1579, 70624;
	setp.ne.s32 	%p1251, %r1580, 0;
	@%p1251 bra 	$L__BB0_1222;
	mov.b32 	%r1581, 1;
	shl.b32 	%r1582, %r1581, %r223;
	and.b32  	%r1583, %r1582, 60416;
	setp.ne.s32 	%p1252, %r1583, 0;
	@%p1252 bra 	$L__BB0_1217;
	mov.b32 	%r1584, 1;
	shl.b32 	%r1585, %r1584, %r223;
	and.b32  	%r1586, %r1585, 24;
	setp.ne.s32 	%p1253, %r1586, 0;
	@%p1253 bra 	$L__BB0_1221;
	bra.uni 	$L__BB0_1215;
$L__BB0_1221:
	mov.f32 	%f9679, 0f3F800000;
	bra.uni 	$L__BB0_1224;
$L__BB0_1222:
	mov.f32 	%f9679, 0f40400000;
	bra.uni 	$L__BB0_1224;
$L__BB0_1223:
	mov.f32 	%f9679, 0f7FFFFFFF;
$L__BB0_1224:
	ld.global.u32 	%r224, [%rd115];
	mov.f32 	%f9680, 0f00000000;
	setp.gt.u32 	%p1256, %r224, 16;
	@%p1256 bra 	$L__BB0_1225;
	bra.uni 	$L__BB0_1228;
$L__BB0_1225:
	setp.lt.u32 	%p1260, %r224, 3;
	@%p1260 bra 	$L__BB0_1234;
	setp.eq.s32 	%p1261, %r224, -99;
	@%p1261 bra 	$L__BB0_1227;
	bra.uni 	$L__BB0_1233;
$L__BB0_1227:
	mov.f32 	%f9680, 0f40000000;
	bra.uni 	$L__BB0_1234;
$L__BB0_1228:
	mov.b32 	%r1588, 1;
	shl.b32 	%r1589, %r1588, %r224;
	and.b32  	%r1590, %r1589, 70624;
	setp.ne.s32 	%p1257, %r1590, 0;
	@%p1257 bra 	$L__BB0_1232;
	mov.b32 	%r1591, 1;
	shl.b32 	%r1592, %r1591, %r224;
	and.b32  	%r1593, %r1592, 60416;
	setp.ne.s32 	%p1258, %r1593, 0;
	@%p1258 bra 	$L__BB0_1227;
	mov.b32 	%r1594, 1;
	shl.b32 	%r1595, %r1594, %r224;
	and.b32  	%r1596, %r1595, 24;
	setp.ne.s32 	%p1259, %r1596, 0;
	@%p1259 bra 	$L__BB0_1231;
	bra.uni 	$L__BB0_1225;
$L__BB0_1231:
	mov.f32 	%f9680, 0f3F800000;
	bra.uni 	$L__BB0_1234;
$L__BB0_1232:
	mov.f32 	%f9680, 0f40400000;
	bra.uni 	$L__BB0_1234;
$L__BB0_1233:
	mov.f32 	%f9680, 0f7FFFFFFF;
$L__BB0_1234:
	cvt.rzi.s32.f32 	%r1597, %f9680;
	ld.global.u32 	%r225, [%rd116];
	cvt.rzi.s32.f32 	%r1598, %f9679;
	cvt.rn.f32.s32 	%f545, %r1598;
	cvt.rn.f32.s32 	%f546, %r1597;
	mov.f32 	%f9681, 0f00000000;
	setp.gt.s32 	%p1262, %r225, 7;
	@%p1262 bra 	$L__BB0_1247;
	setp.gt.s32 	%p1275, %r225, 2;
	@%p1275 bra 	$L__BB0_1239;
	setp.lt.u32 	%p1282, %r225, 3;
	@%p1282 bra 	$L__BB0_1270;
	setp.eq.s32 	%p1283, %r225, -99;
	@%p1283 bra 	$L__BB0_1238;
	bra.uni 	$L__BB0_1242;
$L__BB0_1238:
	add.f32 	%f9681, %f545, 0f3F800000;
	bra.uni 	$L__BB0_1270;
$L__BB0_1239:
	setp.gt.s32 	%p1276, %r225, 4;
	@%p1276 bra 	$L__BB0_1243;
	setp.eq.s32 	%p1280, %r225, 3;
	mov.f32 	%f9681, %f545;
	@%p1280 bra 	$L__BB0_1270;
	setp.eq.s32 	%p1281, %r225, 4;
	mov.f32 	%f9681, %f546;
	@%p1281 bra 	$L__BB0_1270;
$L__BB0_1242:
	mov.f32 	%f9681, 0f7FFFFFFF;
	bra.uni 	$L__BB0_1270;
$L__BB0_1243:
	setp.eq.s32 	%p1277, %r225, 5;
	@%p1277 bra 	$L__BB0_1263;
	setp.eq.s32 	%p1278, %r225, 6;
	@%p1278 bra 	$L__BB0_1264;
	setp.eq.s32 	%p1279, %r225, 7;
	@%p1279 bra 	$L__BB0_1246;
	bra.uni 	$L__BB0_1242;
$L__BB0_1246:
	add.f32 	%f4217, %f546, 0f3F800000;
	add.f32 	%f9681, %f4217, %f545;
	bra.uni 	$L__BB0_1270;
$L__BB0_1247:
	setp.gt.s32 	%p1263, %r225, 11;
	@%p1263 bra 	$L__BB0_1255;
	setp.gt.s32 	%p1270, %r225, 9;
	@%p1270 bra 	$L__BB0_1252;
	setp.eq.s32 	%p1273, %r225, 8;
	@%p1273 bra 	$L__BB0_1265;
	setp.eq.s32 	%p1274, %r225, 9;
	@%p1274 bra 	$L__BB0_1251;
	bra.uni 	$L__BB0_1242;
$L__BB0_1251:
	add.f32 	%f4215, %f545, 0f3F800000;
	add.f32 	%f9681, %f4215, %f546;
	bra.uni 	$L__BB0_1270;
$L__BB0_1252:
	setp.eq.s32 	%p1271, %r225, 10;
	@%p1271 bra 	$L__BB0_1266;
	setp.eq.s32 	%p1272, %r225, 11;
	@%p1272 bra 	$L__BB0_1254;
	bra.uni 	$L__BB0_1242;
$L__BB0_1254:
	add.f32 	%f9681, %f545, 0f3F800000;
	bra.uni 	$L__BB0_1270;
$L__BB0_1255:
	setp.gt.s32 	%p1264, %r225, 13;
	@%p1264 bra 	$L__BB0_1259;
	setp.eq.s32 	%p1268, %r225, 12;
	@%p1268 bra 	$L__BB0_1269;
	setp.eq.s32 	%p1269, %r225, 13;
	@%p1269 bra 	$L__BB0_1258;
	bra.uni 	$L__BB0_1242;
$L__BB0_1258:
	add.f32 	%f9681, %f545, 0f3F800000;
	bra.uni 	$L__BB0_1270;
$L__BB0_1259:
	setp.eq.s32 	%p1265, %r225, 14;
	@%p1265 bra 	$L__BB0_1267;
	setp.eq.s32 	%p1266, %r225, 15;
	@%p1266 bra 	$L__BB0_1268;
	setp.eq.s32 	%p1267, %r225, 16;
	@%p1267 bra 	$L__BB0_1262;
	bra.uni 	$L__BB0_1242;
$L__BB0_1262:
	add.f32 	%f4213, %f545, 0f3F800000;
	add.f32 	%f9681, %f4213, %f546;
	bra.uni 	$L__BB0_1270;
$L__BB0_1263:
	add.f32 	%f4219, %f545, 0f3F800000;
	add.f32 	%f9681, %f4219, %f546;
	bra.uni 	$L__BB0_1270;
$L__BB0_1264:
	add.f32 	%f4218, %f545, 0f3F800000;
	add.f32 	%f9681, %f4218, %f546;
	bra.uni 	$L__BB0_1270;
$L__BB0_1265:
	add.f32 	%f4216, %f545, 0f3F800000;
	add.f32 	%f9681, %f4216, %f546;
	bra.uni 	$L__BB0_1270;
$L__BB0_1266:
	add.f32 	%f9681, %f545, 0f3F800000;
	bra.uni 	$L__BB0_1270;
$L__BB0_1267:
	add.f32 	%f9681, %f545, 0f3F800000;
	bra.uni 	$L__BB0_1270;
$L__BB0_1268:
	add.f32 	%f9681, %f545, 0f3F800000;
	bra.uni 	$L__BB0_1270;
$L__BB0_1269:
	add.f32 	%f4214, %f545, 0f3F800000;
	add.f32 	%f9681, %f4214, %f546;
$L__BB0_1270:
	ld.global.u32 	%r226, [%rd117];
	mov.f32 	%f9682, 0f00000000;
	setp.gt.u32 	%p1284, %r226, 16;
	@%p1284 bra 	$L__BB0_1271;
	bra.uni 	$L__BB0_1274;
$L__BB0_1271:
	setp.lt.u32 	%p1288, %r226, 3;
	@%p1288 bra 	$L__BB0_1280;
	setp.eq.s32 	%p1289, %r226, -99;
	@%p1289 bra 	$L__BB0_1273;
	bra.uni 	$L__BB0_1279;
$L__BB0_1273:
	mov.f32 	%f9682, 0f40000000;
	bra.uni 	$L__BB0_1280;
$L__BB0_1274:
	mov.b32 	%r1600, 1;
	shl.b32 	%r1601, %r1600, %r226;
	and.b32  	%r1602, %r1601, 70624;
	setp.ne.s32 	%p1285, %r1602, 0;
	@%p1285 bra 	$L__BB0_1278;
	mov.b32 	%r1603, 1;
	shl.b32 	%r1604, %r1603, %r226;
	and.b32  	%r1605, %r1604, 60416;
	setp.ne.s32 	%p1286, %r1605, 0;
	@%p1286 bra 	$L__BB0_1273;
	mov.b32 	%r1606, 1;
	shl.b32 	%r1607, %r1606, %r226;
	and.b32  	%r1608, %r1607, 24;
	setp.ne.s32 	%p1287, %r1608, 0;
	@%p1287 bra 	$L__BB0_1277;
	bra.uni 	$L__BB0_1271;
$L__BB0_1277:
	mov.f32 	%f9682, 0f3F800000;
	bra.uni 	$L__BB0_1280;
$L__BB0_1278:
	mov.f32 	%f9682, 0f40400000;
	bra.uni 	$L__BB0_1280;
$L__BB0_1279:
	mov.f32 	%f9682, 0f7FFFFFFF;
$L__BB0_1280:
	ld.global.u32 	%r227, [%rd118];
	mov.f32 	%f9683, 0f00000000;
	setp.gt.u32 	%p1290, %r227, 16;
	@%p1290 bra 	$L__BB0_1281;
	bra.uni 	$L__BB0_1284;
$L__BB0_1281:
	setp.lt.u32 	%p1294, %r227, 3;
	@%p1294 bra 	$L__BB0_1290;
	setp.eq.s32 	%p1295, %r227, -99;
	@%p1295 bra 	$L__BB0_1283;
	bra.uni 	$L__BB0_1289;
$L__BB0_1283:
	mov.f32 	%f9683, 0f40000000;
	bra.uni 	$L__BB0_1290;
$L__BB0_1284:
	mov.b32 	%r1610, 1;
	shl.b32 	%r1611, %r1610, %r227;
	and.b32  	%r1612, %r1611, 70624;
	setp.ne.s32 	%p1291, %r1612, 0;
	@%p1291 bra 	$L__BB0_1288;
	mov.b32 	%r1613, 1;
	shl.b32 	%r1614, %r1613, %r227;
	and.b32  	%r1615, %r1614, 60416;
	setp.ne.s32 	%p1292, %r1615, 0;
	@%p1292 bra 	$L__BB0_1283;
	mov.b32 	%r1616, 1;
	shl.b32 	%r1617, %r1616, %r227;
	and.b32  	%r1618, %r1617, 24;
	setp.ne.s32 	%p1293, %r1618, 0;
	@%p1293 bra 	$L__BB0_1287;
	bra.uni 	$L__BB0_1281;
$L__BB0_1287:
	mov.f32 	%f9683, 0f3F800000;
	bra.uni 	$L__BB0_1290;
$L__BB0_1288:
	mov.f32 	%f9683, 0f40400000;
	bra.uni 	$L__BB0_1290;
$L__BB0_1289:
	mov.f32 	%f9683, 0f7FFFFFFF;
$L__BB0_1290:
	cvt.rzi.s32.f32 	%r1619, %f9683;
	ld.global.u32 	%r228, [%rd119];
	cvt.rzi.s32.f32 	%r1620, %f9682;
	cvt.rn.f32.s32 	%f563, %r1620;
	cvt.rn.f32.s32 	%f564, %r1619;
	mov.f32 	%f9684, 0f00000000;
	setp.gt.s32 	%p1296, %r228, 7;
	@%p1296 bra 	$L__BB0_1303;
	setp.gt.s32 	%p1309, %r228, 2;
	@%p1309 bra 	$L__BB0_1295;
	setp.lt.u32 	%p1316, %r228, 3;
	@%p1316 bra 	$L__BB0_1326;
	setp.eq.s32 	%p1317, %r228, -99;
	@%p1317 bra 	$L__BB0_1294;
	bra.uni 	$L__BB0_1298;
$L__BB0_1294:
	add.f32 	%f9684, %f563, 0f3F800000;
	bra.uni 	$L__BB0_1326;
$L__BB0_1295:
	setp.gt.s32 	%p1310, %r228, 4;
	@%p1310 bra 	$L__BB0_1299;
	setp.eq.s32 	%p1314, %r228, 3;
	mov.f32 	%f9684, %f563;
	@%p1314 bra 	$L__BB0_1326;
	setp.eq.s32 	%p1315, %r228, 4;
	mov.f32 	%f9684, %f564;
	@%p1315 bra 	$L__BB0_1326;
$L__BB0_1298:
	mov.f32 	%f9684, 0f7FFFFFFF;
	bra.uni 	$L__BB0_1326;
$L__BB0_1299:
	setp.eq.s32 	%p1311, %r228, 5;
	@%p1311 bra 	$L__BB0_1319;
	setp.eq.s32 	%p1312, %r228, 6;
	@%p1312 bra 	$L__BB0_1320;
	setp.eq.s32 	%p1313, %r228, 7;
	@%p1313 bra 	$L__BB0_1302;
	bra.uni 	$L__BB0_1298;
$L__BB0_1302:
	add.f32 	%f4236, %f564, 0f3F800000;
	add.f32 	%f9684, %f4236, %f563;
	bra.uni 	$L__BB0_1326;
$L__BB0_1303:
	setp.gt.s32 	%p1297, %r228, 11;
	@%p1297 bra 	$L__BB0_1311;
	setp.gt.s32 	%p1304, %r228, 9;
	@%p1304 bra 	$L__BB0_1308;
	setp.eq.s32 	%p1307, %r228, 8;
	@%p1307 bra 	$L__BB0_1321;
	setp.eq.s32 	%p1308, %r228, 9;
	@%p1308 bra 	$L__BB0_1307;
	bra.uni 	$L__BB0_1298;
$L__BB0_1307:
	add.f32 	%f4234, %f563, 0f3F800000;
	add.f32 	%f9684, %f4234, %f564;
	bra.uni 	$L__BB0_1326;
$L__BB0_1308:
	setp.eq.s32 	%p1305, %r228, 10;
	@%p1305 bra 	$L__BB0_1322;
	setp.eq.s32 	%p1306, %r228, 11;
	@%p1306 bra 	$L__BB0_1310;
	bra.uni 	$L__BB0_1298;
$L__BB0_1310:
	add.f32 	%f9684, %f563, 0f3F800000;
	bra.uni 	$L__BB0_1326;
$L__BB0_1311:
	setp.gt.s32 	%p1298, %r228, 13;
	@%p1298 bra 	$L__BB0_1315;
	setp.eq.s32 	%p1302, %r228, 12;
	@%p1302 bra 	$L__BB0_1325;
	setp.eq.s32 	%p1303, %r228, 13;
	@%p1303 bra 	$L__BB0_1314;
	bra.uni 	$L__BB0_1298;
$L__BB0_1314:
	add.f32 	%f9684, %f563, 0f3F800000;
	bra.uni 	$L__BB0_1326;
$L__BB0_1315:
	setp.eq.s32 	%p1299, %r228, 14;
	@%p1299 bra 	$L__BB0_1323;
	setp.eq.s32 	%p1300, %r228, 15;
	@%p1300 bra 	$L__BB0_1324;
	setp.eq.s32 	%p1301, %r228, 16;
	@%p1301 bra 	$L__BB0_1318;
	bra.uni 	$L__BB0_1298;
$L__BB0_1318:
	add.f32 	%f4232, %f563, 0f3F800000;
	add.f32 	%f9684, %f4232, %f564;
	bra.uni 	$L__BB0_1326;
$L__BB0_1319:
	add.f32 	%f4238, %f563, 0f3F800000;
	add.f32 	%f9684, %f4238, %f564;
	bra.uni 	$L__BB0_1326;
$L__BB0_1320:
	add.f32 	%f4237, %f563, 0f3F800000;
	add.f32 	%f9684, %f4237, %f564;
	bra.uni 	$L__BB0_1326;
$L__BB0_1321:
	add.f32 	%f4235, %f563, 0f3F800000;
	add.f32 	%f9684, %f4235, %f564;
	bra.uni 	$L__BB0_1326;
$L__BB0_1322:
	add.f32 	%f9684, %f563, 0f3F800000;
	bra.uni 	$L__BB0_1326;
$L__BB0_1323:
	add.f32 	%f9684, %f563, 0f3F800000;
	bra.uni 	$L__BB0_1326;
$L__BB0_1324:
	add.f32 	%f9684, %f563, 0f3F800000;
	bra.uni 	$L__BB0_1326;
$L__BB0_1325:
	add.f32 	%f4233, %f563, 0f3F800000;
	add.f32 	%f9684, %f4233, %f564;
$L__BB0_1326:
	cvt.rzi.s32.f32 	%r1621, %f9684;
	ld.global.u32 	%r229, [%rd120];
	cvt.rzi.s32.f32 	%r1622, %f9681;
	cvt.rn.f32.s32 	%f579, %r1622;
	cvt.rn.f32.s32 	%f580, %r1621;
	mov.f32 	%f9685, 0f00000000;
	setp.gt.s32 	%p1318, %r229, 7;
	@%p1318 bra 	$L__BB0_1339;
	setp.gt.s32 	%p1331, %r229, 2;
	@%p1331 bra 	$L__BB0_1331;
	setp.lt.u32 	%p1338, %r229, 3;
	@%p1338 bra 	$L__BB0_1362;
	setp.eq.s32 	%p1339, %r229, -99;
	@%p1339 bra 	$L__BB0_1330;
	bra.uni 	$L__BB0_1334;
$L__BB0_1330:
	add.f32 	%f9685, %f579, 0f3F800000;
	bra.uni 	$L__BB0_1362;
$L__BB0_1331:
	setp.gt.s32 	%p1332, %r229, 4;
	@%p1332 bra 	$L__BB0_1335;
	setp.eq.s32 	%p1336, %r229, 3;
	mov.f32 	%f9685, %f579;
	@%p1336 bra 	$L__BB0_1362;
	setp.eq.s32 	%p1337, %r229, 4;
	mov.f32 	%f9685, %f580;
	@%p1337 bra 	$L__BB0_1362;
$L__BB0_1334:
	mov.f32 	%f9685, 0f7FFFFFFF;
	bra.uni 	$L__BB0_1362;
$L__BB0_1335:
	setp.eq.s32 	%p1333, %r229, 5;
	@%p1333 bra 	$L__BB0_1355;
	setp.eq.s32 	%p1334, %r229, 6;
	@%p1334 bra 	$L__BB0_1356;
	setp.eq.s32 	%p1335, %r229, 7;
	@%p1335 bra 	$L__BB0_1338;
	bra.uni 	$L__BB0_1334;
$L__BB0_1338:
	add.f32 	%f4245, %f580, 0f3F800000;
	add.f32 	%f9685, %f4245, %f579;
	bra.uni 	$L__BB0_1362;
$L__BB0_1339:
	setp.gt.s32 	%p1319, %r229, 11;
	@%p1319 bra 	$L__BB0_1347;
	setp.gt.s32 	%p1326, %r229, 9;
	@%p1326 bra 	$L__BB0_1344;
	setp.eq.s32 	%p1329, %r229, 8;
	@%p1329 bra 	$L__BB0_1357;
	setp.eq.s32 	%p1330, %r229, 9;
	@%p1330 bra 	$L__BB0_1343;
	bra.uni 	$L__BB0_1334;
$L__BB0_1343:
	add.f32 	%f4243, %f579, 0f3F800000;
	add.f32 	%f9685, %f4243, %f580;
	bra.uni 	$L__BB0_1362;
$L__BB0_1344:
	setp.eq.s32 	%p1327, %r229, 10;
	@%p1327 bra 	$L__BB0_1358;
	setp.eq.s32 	%p1328, %r229, 11;
	@%p1328 bra 	$L__BB0_1346;
	bra.uni 	$L__BB0_1334;
$L__BB0_1346:
	add.f32 	%f9685, %f579, 0f3F800000;
	bra.uni 	$L__BB0_1362;
$L__BB0_1347:
	setp.gt.s32 	%p1320, %r229, 13;
	@%p1320 bra 	$L__BB0_1351;
	setp.eq.s32 	%p1324, %r229, 12;
	@%p1324 bra 	$L__BB0_1361;
	setp.eq.s32 	%p1325, %r229, 13;
	@%p1325 bra 	$L__BB0_1350;
	bra.uni 	$L__BB0_1334;
$L__BB0_1350:
	add.f32 	%f9685, %f579, 0f3F800000;
	bra.uni 	$L__BB0_1362;
$L__BB0_1351:
	setp.eq.s32 	%p1321, %r229, 14;
	@%p1321 bra 	$L__BB0_1359;
	setp.eq.s32 	%p1322, %r229, 15;
	@%p1322 bra 	$L__BB0_1360;
	setp.eq.s32 	%p1323, %r229, 16;
	@%p1323 bra 	$L__BB0_1354;
	bra.uni 	$L__BB0_1334;
$L__BB0_1354:
	add.f32 	%f4241, %f579, 0f3F800000;
	add.f32 	%f9685, %f4241, %f580;
	bra.uni 	$L__BB0_1362;
$L__BB0_1355:
	add.f32 	%f4247, %f579, 0f3F800000;
	add.f32 	%f9685, %f4247, %f580;
	bra.uni 	$L__BB0_1362;
$L__BB0_1356:
	add.f32 	%f4246, %f579, 0f3F800000;
	add.f32 	%f9685, %f4246, %f580;
	bra.uni 	$L__BB0_1362;
$L__BB0_1357:
	add.f32 	%f4244, %f579, 0f3F800000;
	add.f32 	%f9685, %f4244, %f580;
	bra.uni 	$L__BB0_1362;
$L__BB0_1358:
	add.f32 	%f9685, %f579, 0f3F800000;
	bra.uni 	$L__BB0_1362;
$L__BB0_1359:
	add.f32 	%f9685, %f579, 0f3F800000;
	bra.uni 	$L__BB0_1362;
$L__BB0_1360:
	add.f32 	%f9685, %f579, 0f3F800000;
	bra.uni 	$L__BB0_1362;
$L__BB0_1361:
	add.f32 	%f4242, %f579, 0f3F800000;
	add.f32 	%f9685, %f4242, %f580;
$L__BB0_1362:
	cvt.rzi.s32.f32 	%r1623, %f9685;
	ld.global.u32 	%r230, [%rd121];
	cvt.rzi.s32.f32 	%r1624, %f9678;
	cvt.rn.f32.s32 	%f595, %r1624;
	cvt.rn.f32.s32 	%f596, %r1623;
	mov.f32 	%f9686, 0f00000000;
	setp.gt.s32 	%p1340, %r230, 7;
	@%p1340 bra 	$L__BB0_1375;
	setp.gt.s32 	%p1353, %r230, 2;
	@%p1353 bra 	$L__BB0_1367;
	setp.lt.u32 	%p1360, %r230, 3;
	@%p1360 bra 	$L__BB0_1398;
	setp.eq.s32 	%p1361, %r230, -99;
	@%p1361 bra 	$L__BB0_1366;
	bra.uni 	$L__BB0_1370;
$L__BB0_1366:
	add.f32 	%f9686, %f595, 0f3F800000;
	bra.uni 	$L__BB0_1398;
$L__BB0_1367:
	setp.gt.s32 	%p1354, %r230, 4;
	@%p1354 bra 	$L__BB0_1371;
	setp.eq.s32 	%p1358, %r230, 3;
	mov.f32 	%f9686, %f595;
	@%p1358 bra 	$L__BB0_1398;
	setp.eq.s32 	%p1359, %r230, 4;
	mov.f32 	%f9686, %f596;
	@%p1359 bra 	$L__BB0_1398;
$L__BB0_1370:
	mov.f32 	%f9686, 0f7FFFFFFF;
	bra.uni 	$L__BB0_1398;
$L__BB0_1371:
	setp.eq.s32 	%p1355, %r230, 5;
	@%p1355 bra 	$L__BB0_1391;
	setp.eq.s32 	%p1356, %r230, 6;
	@%p1356 bra 	$L__BB0_1392;
	setp.eq.s32 	%p1357, %r230, 7;
	@%p1357 bra 	$L__BB0_1374;
	bra.uni 	$L__BB0_1370;
$L__BB0_1374:
	add.f32 	%f4254, %f596, 0f3F800000;
	add.f32 	%f9686, %f4254, %f595;
	bra.uni 	$L__BB0_1398;
$L__BB0_1375:
	setp.gt.s32 	%p1341, %r230, 11;
	@%p1341 bra 	$L__BB0_1383;
	setp.gt.s32 	%p1348, %r230, 9;
	@%p1348 bra 	$L__BB0_1380;
	setp.eq.s32 	%p1351, %r230, 8;
	@%p1351 bra 	$L__BB0_1393;
	setp.eq.s32 	%p1352, %r230, 9;
	@%p1352 bra 	$L__BB0_1379;
	bra.uni 	$L__BB0_1370;
$L__BB0_1379:
	add.f32 	%f4252, %f595, 0f3F800000;
	add.f32 	%f9686, %f4252, %f596;
	bra.uni 	$L__BB0_1398;
$L__BB0_1380:
	setp.eq.s32 	%p1349, %r230, 10;
	@%p1349 bra 	$L__BB0_1394;
	setp.eq.s32 	%p1350, %r230, 11;
	@%p1350 bra 	$L__BB0_1382;
	bra.uni 	$L__BB0_1370;
$L__BB0_1382:
	add.f32 	%f9686, %f595, 0f3F800000;
	bra.uni 	$L__BB0_1398;
$L__BB0_1383:
	setp.gt.s32 	%p1342, %r230, 13;
	@%p1342 bra 	$L__BB0_1387;
	setp.eq.s32 	%p1346, %r230, 12;
	@%p1346 bra 	$L__BB0_1397;
	setp.eq.s32 	%p1347, %r230, 13;
	@%p1347 bra 	$L__BB0_1386;
	bra.uni 	$L__BB0_1370;
$L__BB0_1386:
	add.f32 	%f9686, %f595, 0f3F800000;
	bra.uni 	$L__BB0_1398;
$L__BB0_1387:
	setp.eq.s32 	%p1343, %r230, 14;
	@%p1343 bra 	$L__BB0_1395;
	setp.eq.s32 	%p1344, %r230, 15;
	@%p1344 bra 	$L__BB0_1396;
	setp.eq.s32 	%p1345, %r230, 16;
	@%p1345 bra 	$L__BB0_1390;
	bra.uni 	$L__BB0_1370;
$L__BB0_1390:
	add.f32 	%f4250, %f595, 0f3F800000;
	add.f32 	%f9686, %f4250, %f596;
	bra.uni 	$L__BB0_1398;
$L__BB0_1391:
	add.f32 	%f4256, %f595, 0f3F800000;
	add.f32 	%f9686, %f4256, %f596;
	bra.uni 	$L__BB0_1398;
$L__BB0_1392:
	add.f32 	%f4255, %f595, 0f3F800000;
	add.f32 	%f9686, %f4255, %f596;
	bra.uni 	$L__BB0_1398;
$L__BB0_1393:
	add.f32 	%f4253, %f595, 0f3F800000;
	add.f32 	%f9686, %f4253, %f596;
	bra.uni 	$L__BB0_1398;
$L__BB0_1394:
	add.f32 	%f9686, %f595, 0f3F800000;
	bra.uni 	$L__BB0_1398;
$L__BB0_1395:
	add.f32 	%f9686, %f595, 0f3F800000;
	bra.uni 	$L__BB0_1398;
$L__BB0_1396:
	add.f32 	%f9686, %f595, 0f3F800000;
	bra.uni 	$L__BB0_1398;
$L__BB0_1397:
	add.f32 	%f4251, %f595, 0f3F800000;
	add.f32 	%f9686, %f4251, %f596;
$L__BB0_1398:
	cvt.rzi.s32.f32 	%r1626, %f9686;
	cvt.rn.f32.s32 	%f4258, %r1626;
	mul.f32 	%f9770, %f4258, 0fC1200000;
	mov.b32 	%r3254, 0;
	mov.u32 	%r3255, %r3254;
$L__BB0_1399:
	ld.param.u32 	%r3172, [_Z16MH_simple_kerneliPiPfP5datumiiS0_S0_i_param_0];
	mul.wide.s32 	%rd486, %r3254, 4;
	add.s64 	%rd487, %rd105, %rd486;
	ld.global.f32 	%f4259, [%rd487];
	mul.f32 	%f4260, %f4259, %f4259;
	div.rn.f32 	%f4261, %f4260, 0f41200000;
	add.f32 	%f4262, %f4261, 0f3F800000;
	setp.lt.f32 	%p1362, %f4262, 0f00800000;
	mul.f32 	%f4263, %f4262, 0f4B000000;
	selp.f32 	%f4264, %f4263, %f4262, %p1362;
	selp.f32 	%f4265, 0fC1B80000, 0f00000000, %p1362;
	mov.b32 	%r1627, %f4264;
	add.s32 	%r1628, %r1627, -1059760811;
	and.b32  	%r1629, %r1628, -8388608;
	sub.s32 	%r1630, %r1627, %r1629;
	mov.b32 	%f4266, %r1630;
	cvt.rn.f32.s32 	%f4267, %r1629;
	fma.rn.f32 	%f4268, %f4267, 0f34000000, %f4265;
	add.f32 	%f4269, %f4266, 0fBF800000;
	fma.rn.f32 	%f4270, %f4269, 0fBE055027, 0f3E1039F6;
	fma.rn.f32 	%f4271, %f4270, %f4269, 0fBDF8CDCC;
	fma.rn.f32 	%f4272, %f4271, %f4269, 0f3E0F2955;
	fma.rn.f32 	%f4273, %f4272, %f4269, 0fBE2AD8B9;
	fma.rn.f32 	%f4274, %f4273, %f4269, 0f3E4CED0B;
	fma.rn.f32 	%f4275, %f4274, %f4269, 0fBE7FFF22;
	fma.rn.f32 	%f4276, %f4275, %f4269, 0f3EAAAA78;
	fma.rn.f32 	%f4277, %f4276, %f4269, 0fBF000000;
	mul.f32 	%f4278, %f4269, %f4277;
	fma.rn.f32 	%f4279, %f4278, %f4269, %f4269;
	fma.rn.f32 	%f4280, %f4268, 0f3F317218, %f4279;
	setp.gt.u32 	%p1363, %r1627, 2139095039;
	fma.rn.f32 	%f4281, %f4264, 0f7F800000, 0f7F800000;
	selp.f32 	%f4282, %f4281, %f4280, %p1363;
	setp.eq.f32 	%p1364, %f4264, 0f00000000;
	mov.f32 	%f4283, 0fC05CA0CF;
	sub.f32 	%f4284, %f4283, %f4282;
	selp.f32 	%f4285, 0f7F800000, %f4284, %p1364;
	add.f32 	%f4286, %f9770, %f4285;
	add.s64 	%rd488, %rd487, %rd107;
	ld.global.f32 	%f4287, [%rd488];
	mul.f32 	%f4288, %f4287, %f4287;
	div.rn.f32 	%f4289, %f4288, 0f41200000;
	add.f32 	%f4290, %f4289, 0f3F800000;
	setp.lt.f32 	%p1365, %f4290, 0f00800000;
	mul.f32 	%f4291, %f4290, 0f4B000000;
	selp.f32 	%f4292, %f4291, %f4290, %p1365;
	selp.f32 	%f4293, 0fC1B80000, 0f00000000, %p1365;
	mov.b32 	%r1631, %f4292;
	add.s32 	%r1632, %r1631, -1059760811;
	and.b32  	%r1633, %r1632, -8388608;
	sub.s32 	%r1634, %r1631, %r1633;
	mov.b32 	%f4294, %r1634;
	cvt.rn.f32.s32 	%f4295, %r1633;
	fma.rn.f32 	%f4296, %f4295, 0f34000000, %f4293;
	add.f32 	%f4297, %f4294, 0fBF800000;
	fma.rn.f32 	%f4298, %f4297, 0fBE055027, 0f3E1039F6;
	fma.rn.f32 	%f4299, %f4298, %f4297, 0fBDF8CDCC;
	fma.rn.f32 	%f4300, %f4299, %f4297, 0f3E0F2955;
	fma.rn.f32 	%f4301, %f4300, %f4297, 0fBE2AD8B9;
	fma.rn.f32 	%f4302, %f4301, %f4297, 0f3E4CED0B;
	fma.rn.f32 	%f4303, %f4302, %f4297, 0fBE7FFF22;
	fma.rn.f32 	%f4304, %f4303, %f4297, 0f3EAAAA78;
	fma.rn.f32 	%f4305, %f4304, %f4297, 0fBF000000;
	mul.f32 	%f4306, %f4297, %f4305;
	fma.rn.f32 	%f4307, %f4306, %f4297, %f4297;
	fma.rn.f32 	%f4308, %f4296, 0f3F317218, %f4307;
	setp.gt.u32 	%p1366, %r1631, 2139095039;
	fma.rn.f32 	%f4309, %f4292, 0f7F800000, 0f7F800000;
	selp.f32 	%f4310, %f4309, %f4308, %p1366;
	setp.eq.f32 	%p1367, %f4292, 0f00000000;
	sub.f32 	%f4311, %f4283, %f4310;
	selp.f32 	%f4312, 0f7F800000, %f4311, %p1367;
	add.f32 	%f4313, %f4286, %f4312;
	add.s64 	%rd489, %rd488, %rd107;
	ld.global.f32 	%f4314, [%rd489];
	mul.f32 	%f4315, %f4314, %f4314;
	div.rn.f32 	%f4316, %f4315, 0f41200000;
	add.f32 	%f4317, %f4316, 0f3F800000;
	setp.lt.f32 	%p1368, %f4317, 0f00800000;
	mul.f32 	%f4318, %f4317, 0f4B000000;
	selp.f32 	%f4319, %f4318, %f4317, %p1368;
	selp.f32 	%f4320, 0fC1B80000, 0f00000000, %p1368;
	mov.b32 	%r1635, %f4319;
	add.s32 	%r1636, %r1635, -1059760811;
	and.b32  	%r1637, %r1636, -8388608;
	sub.s32 	%r1638, %r1635, %r1637;
	mov.b32 	%f4321, %r1638;
	cvt.rn.f32.s32 	%f4322, %r1637;
	fma.rn.f32 	%f4323, %f4322, 0f34000000, %f4320;
	add.f32 	%f4324, %f4321, 0fBF800000;
	fma.rn.f32 	%f4325, %f4324, 0fBE055027, 0f3E1039F6;
	fma.rn.f32 	%f4326, %f4325, %f4324, 0fBDF8CDCC;
	fma.rn.f32 	%f4327, %f4326, %f4324, 0f3E0F2955;
	fma.rn.f32 	%f4328, %f4327, %f4324, 0fBE2AD8B9;
	fma.rn.f32 	%f4329, %f4328, %f4324, 0f3E4CED0B;
	fma.rn.f32 	%f4330, %f4329, %f4324, 0fBE7FFF22;
	fma.rn.f32 	%f4331, %f4330, %f4324, 0f3EAAAA78;
	fma.rn.f32 	%f4332, %f4331, %f4324, 0fBF000000;
	mul.f32 	%f4333, %f4324, %f4332;
	fma.rn.f32 	%f4334, %f4333, %f4324, %f4324;
	fma.rn.f32 	%f4335, %f4323, 0f3F317218, %f4334;
	setp.gt.u32 	%p1369, %r1635, 2139095039;
	fma.rn.f32 	%f4336, %f4319, 0f7F800000, 0f7F800000;
	selp.f32 	%f4337, %f4336, %f4335, %p1369;
	setp.eq.f32 	%p1370, %f4319, 0f00000000;
	sub.f32 	%f4338, %f4283, %f4337;
	selp.f32 	%f4339, 0f7F800000, %f4338, %p1370;
	add.f32 	%f4340, %f4313, %f4339;
	add.s64 	%rd490, %rd489, %rd107;
	ld.global.f32 	%f4341, [%rd490];
	mul.f32 	%f4342, %f4341, %f4341;
	div.rn.f32 	%f4343, %f4342, 0f41200000;
	add.f32 	%f4344, %f4343, 0f3F800000;
	setp.lt.f32 	%p1371, %f4344, 0f00800000;
	mul.f32 	%f4345, %f4344, 0f4B000000;
	selp.f32 	%f4346, %f4345, %f4344, %p1371;
	selp.f32 	%f4347, 0fC1B80000, 0f00000000, %p1371;
	mov.b32 	%r1639, %f4346;
	add.s32 	%r1640, %r1639, -1059760811;
	and.b32  	%r1641, %r1640, -8388608;
	sub.s32 	%r1642, %r1639, %r1641;
	mov.b32 	%f4348, %r1642;
	cvt.rn.f32.s32 	%f4349, %r1641;
	fma.rn.f32 	%f4350, %f4349, 0f34000000, %f4347;
	add.f32 	%f4351, %f4348, 0fBF800000;
	fma.rn.f32 	%f4352, %f4351, 0fBE055027, 0f3E1039F6;
	fma.rn.f32 	%f4353, %f4352, %f4351, 0fBDF8CDCC;
	fma.rn.f32 	%f4354, %f4353, %f4351, 0f3E0F2955;
	fma.rn.f32 	%f4355, %f4354, %f4351, 0fBE2AD8B9;
	fma.rn.f32 	%f4356, %f4355, %f4351, 0f3E4CED0B;
	fma.rn.f32 	%f4357, %f4356, %f4351, 0fBE7FFF22;
	fma.rn.f32 	%f4358, %f4357, %f4351, 0f3EAAAA78;
	fma.rn.f32 	%f4359, %f4358, %f4351, 0fBF000000;
	mul.f32 	%f4360, %f4351, %f4359;
	fma.rn.f32 	%f4361, %f4360, %f4351, %f4351;
	fma.rn.f32 	%f4362, %f4350, 0f3F317218, %f4361;
	setp.gt.u32 	%p1372, %r1639, 2139095039;
	fma.rn.f32 	%f4363, %f4346, 0f7F800000, 0f7F800000;
	selp.f32 	%f4364, %f4363, %f4362, %p1372;
	setp.eq.f32 	%p1373, %f4346, 0f00000000;
	sub.f32 	%f4365, %f4283, %f4364;
	selp.f32 	%f4366, 0f7F800000, %f4365, %p1373;
	add.f32 	%f9770, %f4340, %f4366;
	add.s32 	%r3255, %r3255, 4;
	shl.b32 	%r1643, %r3172, 2;
	add.s32 	%r3254, %r3254, %r1643;
	setp.eq.s32 	%p1374, %r3255, 16;
	@%p1374 bra 	$L__BB0_1400;
	bra.uni 	$L__BB0_1399;
$L__BB0_1400:
	ld.param.u32 	%r3181, [_Z16MH_simple_kerneliPiPfP5datumiiS0_S0_i_param_4];
	setp.lt.s32 	%p1375, %r3181, 1;
	mov.f32 	%f9771, 0f00000000;
	@%p1375 bra 	$L__BB0_2125;
	ld.param.u64 	%rd919, [_Z16MH_simple_kerneliPiPfP5datumiiS0_S0_i_param_2];
	ld.param.u32 	%r3173, [_Z16MH_simple_kerneliPiPfP5datumiiS0_S0_i_param_0];
	cvta.to.global.u64 	%rd491, %rd919;
	mov.u32 	%r1645, %ctaid.x;
	mov.u32 	%r1646, %ntid.x;
	mov.u32 	%r1647, %tid.x;
	mad.lo.s32 	%r1648, %r1645, %r1646, %r1647;
	mul.wide.s32 	%rd492, %r1648, 4;
	add.s64 	%rd493, %rd491, %rd492;
	ld.global.f32 	%f612, [%rd493];
	mul.wide.s32 	%rd494, %r3173, 4;
	add.s64 	%rd495, %rd493, %rd494;
	ld.global.f32 	%f613, [%rd495];
	div.rn.f32 	%f614, %f612, %f613;
	abs.f32 	%f4369, %f614;
	setp.gt.f32 	%p1376, %f4369, 0f3F800000;
	rcp.approx.ftz.f32 	%f4370, %f4369;
	selp.f32 	%f4371, %f4370, %f4369, %p1376;
	mul.f32 	%f4372, %f4371, %f4371;
	fma.rn.f32 	%f4373, %f4372, 0f3B2090AA, 0fBC6BE14F;
	fma.rn.f32 	%f4374, %f4373, %f4372, 0f3D23397E;
	fma.rn.f32 	%f4375, %f4374, %f4372, 0fBD948A7A;
	fma.rn.f32 	%f4376, %f4375, %f4372, 0f3DD76B21;
	fma.rn.f32 	%f4377, %f4376, %f4372, 0fBE111E88;
	fma.rn.f32 	%f4378, %f4377, %f4372, 0f3E4CAF60;
	fma.rn.f32 	%f4379, %f4378, %f4372, 0fBEAAAA27;
	mul.f32 	%f4380, %f4372, %f4379;
	fma.rn.f32 	%f4381, %f4380, %f4371, %f4371;
	neg.f32 	%f4382, %f4381;
	fma.rn.f32 	%f4383, 0f3F6EE581, 0f3FD774EB, %f4382;
	selp.f32 	%f4384, %f4383, %f4381, %p1376;
	setp.num.f32 	%p1377, %f4369, %f4369;
	copysign.f32 	%f4385, %f614, %f4384;
	selp.f32 	%f615, %f4385, %f4384, %p1377;
	abs.f32 	%f4386, %f612;
	fma.rn.f32 	%f616, %f4386, 0fBF000000, 0f3F000000;
	mul.f32 	%f4388, %f612, 0f3F22F983;
	cvt.rni.s32.f32 	%r1649, %f4388;
	cvt.rn.f32.s32 	%f4389, %r1649;
	fma.rn.f32 	%f4390, %f4389, 0fBFC90FDA, %f612;
	fma.rn.f32 	%f4391, %f4389, 0fB3A22168, %f4390;
	fma.rn.f32 	%f4392, %f4389, 0fA7C234C5, %f4391;
	setp.ltu.f32 	%p1378, %f4386, 0f47CE4780;
	setp.eq.f32 	%p1379, %f4386, 0f7F800000;
	mov.b32 	%r1650, %f612;
	shr.u32 	%r1651, %r1650, 23;
	and.b32  	%r1652, %r1651, 224;
	add.s32 	%r1653, %r1652, -128;
	shr.u32 	%r1654, %r1653, 5;
	and.b32  	%r231, %r1651, 31;
	mul.wide.u32 	%rd496, %r1654, 4;
	sub.s64 	%rd123, %rd33, %rd496;
	mov.f32 	%f9688, 0f00000000;
	mul.rn.f32 	%f4393, %f612, %f9688;
	mul.f32 	%f4394, %f613, 0f3F000000;
	cvt.rzi.f32.f32 	%f4395, %f4394;
	add.f32 	%f4396, %f4395, %f4395;
	sub.f32 	%f4397, %f613, %f4396;
	abs.f32 	%f4398, %f4397;
	setp.neu.f32 	%p1380, %f4398, 0f3F800000;
	setp.lt.f32 	%p1381, %f4386, 0f00800000;
	mul.f32 	%f4399, %f4386, 0f4B800000;
	selp.f32 	%f4400, %f4399, %f4386, %p1381;
	selp.f32 	%f4401, 0fC1C00000, 0f00000000, %p1381;
	mov.b32 	%r1655, %f4400;
	add.s32 	%r1656, %r1655, -1060439283;
	and.b32  	%r1657, %r1656, -8388608;
	sub.s32 	%r1658, %r1655, %r1657;
	mov.b32 	%f4402, %r1658;
	cvt.rn.f32.s32 	%f4403, %r1657;
	fma.rn.f32 	%f4404, %f4403, 0f34000000, %f4401;
	add.f32 	%f4405, %f4402, 0fBF800000;
	add.f32 	%f4406, %f4402, 0f3F800000;
	rcp.approx.ftz.f32 	%f4407, %f4406;
	add.f32 	%f4408, %f4405, %f4405;
	mul.f32 	%f4409, %f4408, %f4407;
	mul.f32 	%f4410, %f4409, %f4409;
	sub.f32 	%f4411, %f4405, %f4409;
	add.f32 	%f4412, %f4411, %f4411;
	neg.f32 	%f4413, %f4409;
	fma.rn.f32 	%f4414, %f4413, %f4405, %f4412;
	mul.rn.f32 	%f4415, %f4407, %f4414;
	fma.rn.f32 	%f4416, %f4410, 0f3A2C32E4, 0f3B52E7DB;
	fma.rn.f32 	%f4417, %f4416, %f4410, 0f3C93BB73;
	fma.rn.f32 	%f4418, %f4417, %f4410, 0f3DF6384F;
	mul.rn.f32 	%f4419, %f4418, %f4410;
	fma.rn.f32 	%f4420, %f4409, 0f3FB8AA3B, %f4404;
	sub.f32 	%f4421, %f4404, %f4420;
	fma.rn.f32 	%f4422, %f4409, 0f3FB8AA3B, %f4421;
	fma.rn.f32 	%f4423, %f4415, 0f3FB8AA3B, %f4422;
	fma.rn.f32 	%f4424, %f4409, 0f32A55E34, %f4423;
	mul.f32 	%f4425, %f4419, 0f40400000;
	fma.rn.f32 	%f4426, %f4425, %f4415, %f4424;
	fma.rn.f32 	%f4427, %f4419, %f4409, %f4426;
	add.rn.f32 	%f4428, %f4420, %f4427;
	neg.f32 	%f4429, %f4420;
	add.rn.f32 	%f4430, %f4428, %f4429;
	neg.f32 	%f4431, %f4430;
	add.rn.f32 	%f4432, %f4427, %f4431;
	mul.rn.f32 	%f4433, %f4428, %f613;
	neg.f32 	%f4434, %f4433;
	fma.rn.f32 	%f4435, %f4428, %f613, %f4434;
	fma.rn.f32 	%f4436, %f4432, %f613, %f4435;
	cvt.rni.f32.f32 	%f4437, %f4433;
	sub.f32 	%f4438, %f4433, %f4437;
	add.f32 	%f4439, %f4438, %f4436;
	fma.rn.f32 	%f4440, %f4439, 0f391FCB8E, 0f3AAF85ED;
	fma.rn.f32 	%f4441, %f4440, %f4439, 0f3C1D9856;
	fma.rn.f32 	%f4442, %f4441, %f4439, 0f3D6357BB;
	fma.rn.f32 	%f4443, %f4442, %f4439, 0f3E75FDEC;
	fma.rn.f32 	%f4444, %f4443, %f4439, 0f3F317218;
	fma.rn.f32 	%f4445, %f4444, %f4439, 0f3F800000;
	cvt.rzi.s32.f32 	%r1659, %f4437;
	setp.gt.f32 	%p1382, %f4437, 0f00000000;
	selp.b32 	%r1660, 0, -2097152000, %p1382;
	add.s32 	%r1661, %r1660, 2130706432;
	mov.b32 	%f4446, %r1661;
	mul.f32 	%f4447, %f4445, %f4446;
	shl.b32 	%r1662, %r1659, 23;
	sub.s32 	%r1663, %r1662, %r1660;
	mov.b32 	%f4448, %r1663;
	mul.f32 	%f4449, %f4447, %f4448;
	abs.f32 	%f4450, %f4433;
	setp.gt.f32 	%p1383, %f4450, 0f43180000;
	setp.lt.f32 	%p1384, %f4433, 0f00000000;
	selp.f32 	%f4451, 0f00000000, 0f7F800000, %p1384;
	selp.f32 	%f4452, %f4451, %f4449, %p1383;
	abs.f32 	%f4453, %f613;
	setp.eq.f32 	%p1385, %f612, 0f00000000;
	setp.eq.f32 	%p1386, %f612, 0fBF800000;
	setp.eq.f32 	%p1387, %f4453, 0f7F800000;
	setp.geu.f32 	%p1388, %f612, 0f00000000;
	neg.f32 	%f4455, %f4452;
	selp.f32 	%f4456, %f4452, %f4455, %p1380;
	cvt.rmi.f32.f32 	%f4457, %f613;
	setp.neu.f32 	%p1389, %f613, %f4457;
	selp.f32 	%f4458, 0f7FFFFFFF, %f4456, %p1389;
	add.f32 	%f4459, %f612, %f612;
	mov.b32 	%r1664, %f4459;
	setp.lt.f32 	%p1390, %f613, 0f00000000;
	xor.b32  	%r1665, %r1664, 2139095040;
	selp.b32 	%r1666, %r1665, %r1664, %p1390;
	and.b32  	%r1667, %r1666, 2147483647;
	selp.b32 	%r1668, %r1667, %r1666, %p1380;
	mov.b32 	%f4460, %r1668;
	fma.rn.f32 	%f4461, %f612, 0f3BBB989D, 0f3F000000;
	cvt.sat.f32.f32 	%f4462, %f4461;
	mov.f32 	%f4463, 0f4B400001;
	mov.f32 	%f4464, 0f437C0000;
	fma.rm.f32 	%f4465, %f4462, %f4464, %f4463;
	add.f32 	%f4466, %f4465, 0fCB40007F;
	neg.f32 	%f4467, %f4466;
	fma.rn.f32 	%f4468, %f612, 0f3FB8AA3B, %f4467;
	fma.rn.f32 	%f617, %f612, 0f32A57060, %f4468;
	mov.b32 	%r1669, %f4465;
	shl.b32 	%r1670, %r1669, 23;
	mov.b32 	%f618, %r1670;
	setp.lt.f32 	%p1391, %f612, 0f00800000;
	mul.f32 	%f4469, %f612, 0f4B000000;
	selp.f32 	%f4470, %f4469, %f612, %p1391;
	selp.f32 	%f4471, 0fC1B80000, 0f00000000, %p1391;
	mov.b32 	%r1671, %f4470;
	add.s32 	%r1672, %r1671, -1059760811;
	and.b32  	%r1673, %r1672, -8388608;
	sub.s32 	%r1674, %r1671, %r1673;
	mov.b32 	%f4472, %r1674;
	cvt.rn.f32.s32 	%f4473, %r1673;
	fma.rn.f32 	%f4474, %f4473, 0f34000000, %f4471;
	add.f32 	%f4475, %f4472, 0fBF800000;
	fma.rn.f32 	%f4476, %f4475, 0fBE055027, 0f3E1039F6;
	fma.rn.f32 	%f4477, %f4476, %f4475, 0fBDF8CDCC;
	fma.rn.f32 	%f4478, %f4477, %f4475, 0f3E0F2955;
	fma.rn.f32 	%f4479, %f4478, %f4475, 0fBE2AD8B9;
	fma.rn.f32 	%f4480, %f4479, %f4475, 0f3E4CED0B;
	fma.rn.f32 	%f4481, %f4480, %f4475, 0fBE7FFF22;
	fma.rn.f32 	%f4482, %f4481, %f4475, 0f3EAAAA78;
	fma.rn.f32 	%f4483, %f4482, %f4475, 0fBF000000;
	mul.f32 	%f4484, %f4475, %f4483;
	fma.rn.f32 	%f4485, %f4484, %f4475, %f4475;
	fma.rn.f32 	%f4486, %f4474, 0f3F317218, %f4485;
	setp.gt.u32 	%p1392, %r1671, 2139095039;
	fma.rn.f32 	%f4487, %f4470, 0f7F800000, 0f7F800000;
	selp.f32 	%f4488, %f4487, %f4486, %p1392;
	setp.eq.f32 	%p1393, %f4470, 0f00000000;
	selp.f32 	%f619, 0fFF800000, %f4488, %p1393;
	div.rn.f32 	%f620, %f613, %f612;
	add.s64 	%rd497, %rd495, %rd494;
	ld.global.f32 	%f621, [%rd497];
	add.s64 	%rd498, %rd497, %rd494;
	ld.global.f32 	%f4489, [%rd498];
	div.rn.f32 	%f623, %f621, %f4489;
	abs.f32 	%f4490, %f623;
	setp.gt.f32 	%p1394, %f4490, 0f3F800000;
	rcp.approx.ftz.f32 	%f4491, %f4490;
	selp.f32 	%f4492, %f4491, %f4490, %p1394;
	mul.f32 	%f4493, %f4492, %f4492;
	fma.rn.f32 	%f4494, %f4493, 0f3B2090AA, 0fBC6BE14F;
	fma.rn.f32 	%f4495, %f4494, %f4493, 0f3D23397E;
	fma.rn.f32 	%f4496, %f4495, %f4493, 0fBD948A7A;
	fma.rn.f32 	%f4497, %f4496, %f4493, 0f3DD76B21;
	fma.rn.f32 	%f4498, %f4497, %f4493, 0fBE111E88;
	fma.rn.f32 	%f4499, %f4498, %f4493, 0f3E4CAF60;
	fma.rn.f32 	%f4500, %f4499, %f4493, 0fBEAAAA27;
	mul.f32 	%f4501, %f4493, %f4500;
	fma.rn.f32 	%f4502, %f4501, %f4492, %f4492;
	neg.f32 	%f4503, %f4502;
	fma.rn.f32 	%f4504, 0f3F6EE581, 0f3FD774EB, %f4503;
	selp.f32 	%f4505, %f4504, %f4502, %p1394;
	setp.num.f32 	%p1395, %f4490, %f4490;
	copysign.f32 	%f4506, %f623, %f4505;
	selp.f32 	%f624, %f4506, %f4505, %p1395;
	abs.f32 	%f4507, %f621;
	fma.rn.f32 	%f625, %f4507, 0fBF000000, 0f3F000000;
	mul.f32 	%f4509, %f621, 0f3F22F983;
	cvt.rni.s32.f32 	%r1675, %f4509;
	cvt.rn.f32.s32 	%f4510, %r1675;
	fma.rn.f32 	%f4511, %f4510, 0fBFC90FDA, %f621;
	fma.rn.f32 	%f4512, %f4510, 0fB3A22168, %f4511;
	fma.rn.f32 	%f4513, %f4510, 0fA7C234C5, %f4512;
	setp.ltu.f32 	%p1396, %f4507, 0f47CE4780;
	setp.eq.f32 	%p1397, %f4507, 0f7F800000;
	mov.b32 	%r1676, %f621;
	shr.u32 	%r1677, %r1676, 23;
	and.b32  	%r1678, %r1677, 224;
	add.s32 	%r1679, %r1678, -128;
	shr.u32 	%r1680, %r1679, 5;
	and.b32  	%r232, %r1677, 31;
	mul.wide.u32 	%rd499, %r1680, 4;
	sub.s64 	%rd124, %rd32, %rd499;
	mul.rn.f32 	%f4514, %f621, %f9688;
	mul.f32 	%f4515, %f4489, 0f3F000000;
	cvt.rzi.f32.f32 	%f4516, %f4515;
	add.f32 	%f4517, %f4516, %f4516;
	sub.f32 	%f4518, %f4489, %f4517;
	abs.f32 	%f4519, %f4518;
	setp.neu.f32 	%p1398, %f4519, 0f3F800000;
	setp.lt.f32 	%p1399, %f4507, 0f00800000;
	mul.f32 	%f4520, %f4507, 0f4B800000;
	selp.f32 	%f4521, %f4520, %f4507, %p1399;
	selp.f32 	%f4522, 0fC1C00000, 0f00000000, %p1399;
	mov.b32 	%r1681, %f4521;
	add.s32 	%r1682, %r1681, -1060439283;
	and.b32  	%r1683, %r1682, -8388608;
	sub.s32 	%r1684, %r1681, %r1683;
	mov.b32 	%f4523, %r1684;
	cvt.rn.f32.s32 	%f4524, %r1683;
	fma.rn.f32 	%f4525, %f4524, 0f34000000, %f4522;
	add.f32 	%f4526, %f4523, 0fBF800000;
	add.f32 	%f4527, %f4523, 0f3F800000;
	rcp.approx.ftz.f32 	%f4528, %f4527;
	add.f32 	%f4529, %f4526, %f4526;
	mul.f32 	%f4530, %f4529, %f4528;
	mul.f32 	%f4531, %f4530, %f4530;
	sub.f32 	%f4532, %f4526, %f4530;
	add.f32 	%f4533, %f4532, %f4532;
	neg.f32 	%f4534, %f4530;
	fma.rn.f32 	%f4535, %f4534, %f4526, %f4533;
	mul.rn.f32 	%f4536, %f4528, %f4535;
	fma.rn.f32 	%f4537, %f4531, 0f3A2C32E4, 0f3B52E7DB;
	fma.rn.f32 	%f4538, %f4537, %f4531, 0f3C93BB73;
	fma.rn.f32 	%f4539, %f4538, %f4531, 0f3DF6384F;
	mul.rn.f32 	%f4540, %f4539, %f4531;
	fma.rn.f32 	%f4541, %f4530, 0f3FB8AA3B, %f4525;
	sub.f32 	%f4542, %f4525, %f4541;
	fma.rn.f32 	%f4543, %f4530, 0f3FB8AA3B, %f4542;
	fma.rn.f32 	%f4544, %f4536, 0f3FB8AA3B, %f4543;
	fma.rn.f32 	%f4545, %f4530, 0f32A55E34, %f4544;
	mul.f32 	%f4546, %f4540, 0f40400000;
	fma.rn.f32 	%f4547, %f4546, %f4536, %f4545;
	fma.rn.f32 	%f4548, %f4540, %f4530, %f4547;
	add.rn.f32 	%f4549, %f4541, %f4548;
	neg.f32 	%f4550, %f4541;
	add.rn.f32 	%f4551, %f4549, %f4550;
	neg.f32 	%f4552, %f4551;
	add.rn.f32 	%f4553, %f4548, %f4552;
	mul.rn.f32 	%f4554, %f4549, %f4489;
	neg.f32 	%f4555, %f4554;
	fma.rn.f32 	%f4556, %f4549, %f4489, %f4555;
	fma.rn.f32 	%f4557, %f4553, %f4489, %f4556;
	cvt.rni.f32.f32 	%f4558, %f4554;
	sub.f32 	%f4559, %f4554, %f4558;
	add.f32 	%f4560, %f4559, %f4557;
	fma.rn.f32 	%f4561, %f4560, 0f391FCB8E, 0f3AAF85ED;
	fma.rn.f32 	%f4562, %f4561, %f4560, 0f3C1D9856;
	fma.rn.f32 	%f4563, %f4562, %f4560, 0f3D6357BB;
	fma.rn.f32 	%f4564, %f4563, %f4560, 0f3E75FDEC;
	fma.rn.f32 	%f4565, %f4564, %f4560, 0f3F317218;
	fma.rn.f32 	%f4566, %f4565, %f4560, 0f3F800000;
	cvt.rzi.s32.f32 	%r1685, %f4558;
	setp.gt.f32 	%p1400, %f4558, 0f00000000;
	selp.b32 	%r1686, 0, -2097152000, %p1400;
	add.s32 	%r1687, %r1686, 2130706432;
	mov.b32 	%f4567, %r1687;
	mul.f32 	%f4568, %f4566, %f4567;
	shl.b32 	%r1688, %r1685, 23;
	sub.s32 	%r1689, %r1688, %r1686;
	mov.b32 	%f4569, %r1689;
	mul.f32 	%f4570, %f4568, %f4569;
	abs.f32 	%f4571, %f4554;
	setp.gt.f32 	%p1401, %f4571, 0f43180000;
	setp.lt.f32 	%p1402, %f4554, 0f00000000;
	selp.f32 	%f4572, 0f00000000, 0f7F800000, %p1402;
	selp.f32 	%f4573, %f4572, %f4570, %p1401;
	setp.eq.f32 	%p1403, %f621, 0f3F800000;
	setp.eq.f32 	%p1404, %f4489, 0f00000000;
	or.pred  	%p1405, %p1403, %p1404;
	setp.nan.f32 	%p1406, %f4507, %f4507;
	abs.f32 	%f4574, %f4489;
	setp.nan.f32 	%p1407, %f4574, %f4574;
	setp.eq.f32 	%p1408, %f621, 0f00000000;
	setp.eq.f32 	%p1409, %f621, 0fBF800000;
	setp.eq.f32 	%p1410, %f4574, 0f7F800000;
	setp.geu.f32 	%p1411, %f621, 0f00000000;
	neg.f32 	%f4576, %f4573;
	selp.f32 	%f4577, %f4573, %f4576, %p1398;
	cvt.rmi.f32.f32 	%f4578, %f4489;
	setp.neu.f32 	%p1412, %f4489, %f4578;
	selp.f32 	%f4579, 0f7FFFFFFF, %f4577, %p1412;
	add.f32 	%f4580, %f621, %f621;
	mov.b32 	%r1690, %f4580;
	setp.lt.f32 	%p1413, %f4489, 0f00000000;
	xor.b32  	%r1691, %r1690, 2139095040;
	selp.b32 	%r1692, %r1691, %r1690, %p1413;
	and.b32  	%r1693, %r1692, 2147483647;
	selp.b32 	%r1694, %r1693, %r1692, %p1398;
	mov.b32 	%f4581, %r1694;
	fma.rn.f32 	%f4582, %f621, 0f3BBB989D, 0f3F000000;
	cvt.sat.f32.f32 	%f4583, %f4582;
	fma.rm.f32 	%f4584, %f4583, %f4464, %f4463;
	add.f32 	%f4585, %f4584, 0fCB40007F;
	neg.f32 	%f4586, %f4585;
	fma.rn.f32 	%f4587, %f621, 0f3FB8AA3B, %f4586;
	fma.rn.f32 	%f626, %f621, 0f32A57060, %f4587;
	mov.b32 	%r1695, %f4584;
	shl.b32 	%r1696, %r1695, 23;
	mov.b32 	%f627, %r1696;
	setp.lt.f32 	%p1414, %f621, 0f00800000;
	mul.f32 	%f4588, %f621, 0f4B000000;
	selp.f32 	%f4589, %f4588, %f621, %p1414;
	selp.f32 	%f4590, 0fC1B80000, 0f00000000, %p1414;
	mov.b32 	%r1697, %f4589;
	add.s32 	%r1698, %r1697, -1059760811;
	and.b32  	%r1699, %r1698, -8388608;
	sub.s32 	%r1700, %r1697, %r1699;
	mov.b32 	%f4591, %r1700;
	cvt.rn.f32.s32 	%f4592, %r1699;
	fma.rn.f32 	%f4593, %f4592, 0f34000000, %f4590;
	add.f32 	%f4594, %f4591, 0fBF800000;
	fma.rn.f32 	%f4595, %f4594, 0fBE055027, 0f3E1039F6;
	fma.rn.f32 	%f4596, %f4595, %f4594, 0fBDF8CDCC;
	fma.rn.f32 	%f4597, %f4596, %f4594, 0f3E0F2955;
	fma.rn.f32 	%f4598, %f4597, %f4594, 0fBE2AD8B9;
	fma.rn.f32 	%f4599, %f4598, %f4594, 0f3E4CED0B;
	fma.rn.f32 	%f4600, %f4599, %f4594, 0fBE7FFF22;
	fma.rn.f32 	%f4601, %f4600, %f4594, 0f3EAAAA78;
	fma.rn.f32 	%f4602, %f4601, %f4594, 0fBF000000;
	mul.f32 	%f4603, %f4594, %f4602;
	fma.rn.f32 	%f4604, %f4603, %f4594, %f4594;
	fma.rn.f32 	%f4605, %f4593, 0f3F317218, %f4604;
	setp.gt.u32 	%p1415, %r1697, 2139095039;
	fma.rn.f32 	%f4606, %f4589, 0f7F800000, 0f7F800000;
	selp.f32 	%f4607, %f4606, %f4605, %p1415;
	setp.eq.f32 	%p1416, %f4589, 0f00000000;
	selp.f32 	%f628, 0fFF800000, %f4607, %p1416;
	div.rn.f32 	%f629, %f4489, %f621;
	add.s64 	%rd500, %rd498, %rd494;
	ld.global.f32 	%f630, [%rd500];
	add.s64 	%rd501, %rd500, %rd494;
	ld.global.f32 	%f4608, [%rd501];
	div.rn.f32 	%f632, %f630, %f4608;
	abs.f32 	%f4609, %f632;
	setp.gt.f32 	%p1417, %f4609, 0f3F800000;
	rcp.approx.ftz.f32 	%f4610, %f4609;
	selp.f32 	%f4611, %f4610, %f4609, %p1417;
	mul.f32 	%f4612, %f4611, %f4611;
	fma.rn.f32 	%f4613, %f4612, 0f3B2090AA, 0fBC6BE14F;
	fma.rn.f32 	%f4614, %f4613, %f4612, 0f3D23397E;
	fma.rn.f32 	%f4615, %f4614, %f4612, 0fBD948A7A;
	fma.rn.f32 	%f4616, %f4615, %f4612, 0f3DD76B21;
	fma.rn.f32 	%f4617, %f4616, %f4612, 0fBE111E88;
	fma.rn.f32 	%f4618, %f4617, %f4612, 0f3E4CAF60;
	fma.rn.f32 	%f4619, %f4618, %f4612, 0fBEAAAA27;
	mul.f32 	%f4620, %f4612, %f4619;
	fma.rn.f32 	%f4621, %f4620, %f4611, %f4611;
	neg.f32 	%f4622, %f4621;
	fma.rn.f32 	%f4623, 0f3F6EE581, 0f3FD774EB, %f4622;
	selp.f32 	%f4624, %f4623, %f4621, %p1417;
	setp.num.f32 	%p1418, %f4609, %f4609;
	copysign.f32 	%f4625, %f632, %f4624;
	selp.f32 	%f633, %f4625, %f4624, %p1418;
	abs.f32 	%f4626, %f630;
	fma.rn.f32 	%f634, %f4626, 0fBF000000, 0f3F000000;
	mul.f32 	%f4628, %f630, 0f3F22F983;
	cvt.rni.s32.f32 	%r1701, %f4628;
	cvt.rn.f32.s32 	%f4629, %r1701;
	fma.rn.f32 	%f4630, %f4629, 0fBFC90FDA, %f630;
	fma.rn.f32 	%f4631, %f4629, 0fB3A22168, %f4630;
	fma.rn.f32 	%f4632, %f4629, 0fA7C234C5, %f4631;
	setp.ltu.f32 	%p1419, %f4626, 0f47CE4780;
	setp.eq.f32 	%p1420, %f4626, 0f7F800000;
	mov.b32 	%r1702, %f630;
	shr.u32 	%r1703, %r1702, 23;
	and.b32  	%r1704, %r1703, 224;
	add.s32 	%r1705, %r1704, -128;
	shr.u32 	%r1706, %r1705, 5;
	and.b32  	%r233, %r1703, 31;
	mul.wide.u32 	%rd502, %r1706, 4;
	sub.s64 	%rd125, %rd30, %rd502;
	mul.rn.f32 	%f4633, %f630, %f9688;
	mul.f32 	%f4634, %f4608, 0f3F000000;
	cvt.rzi.f32.f32 	%f4635, %f4634;
	add.f32 	%f4636, %f4635, %f4635;
	sub.f32 	%f4637, %f4608, %f4636;
	abs.f32 	%f4638, %f4637;
	setp.neu.f32 	%p1421, %f4638, 0f3F800000;
	setp.lt.f32 	%p1422, %f4626, 0f00800000;
	mul.f32 	%f4639, %f4626, 0f4B800000;
	selp.f32 	%f4640, %f4639, %f4626, %p1422;
	selp.f32 	%f4641, 0fC1C00000, 0f00000000, %p1422;
	mov.b32 	%r1707, %f4640;
	add.s32 	%r1708, %r1707, -1060439283;
	and.b32  	%r1709, %r1708, -8388608;
	sub.s32 	%r1710, %r1707, %r1709;
	mov.b32 	%f4642, %r1710;
	cvt.rn.f32.s32 	%f4643, %r1709;
	fma.rn.f32 	%f4644, %f4643, 0f34000000, %f4641;
	add.f32 	%f4645, %f4642, 0fBF800000;
	add.f32 	%f4646, %f4642, 0f3F800000;
	rcp.approx.ftz.f32 	%f4647, %f4646;
	add.f32 	%f4648, %f4645, %f4645;
	mul.f32 	%f4649, %f4648, %f4647;
	mul.f32 	%f4650, %f4649, %f4649;
	sub.f32 	%f4651, %f4645, %f4649;
	add.f32 	%f4652, %f4651, %f4651;
	neg.f32 	%f4653, %f4649;
	fma.rn.f32 	%f4654, %f4653, %f4645, %f4652;
	mul.rn.f32 	%f4655, %f4647, %f4654;
	fma.rn.f32 	%f4656, %f4650, 0f3A2C32E4, 0f3B52E7DB;
	fma.rn.f32 	%f4657, %f4656, %f4650, 0f3C93BB73;
	fma.rn.f32 	%f4658, %f4657, %f4650, 0f3DF6384F;
	mul.rn.f32 	%f4659, %f4658, %f4650;
	fma.rn.f32 	%f4660, %f4649, 0f3FB8AA3B, %f4644;
	sub.f32 	%f4661, %f4644, %f4660;
	fma.rn.f32 	%f4662, %f4649, 0f3FB8AA3B, %f4661;
	fma.rn.f32 	%f4663, %f4655, 0f3FB8AA3B, %f4662;
	fma.rn.f32 	%f4664, %f4649, 0f32A55E34, %f4663;
	mul.f32 	%f4665, %f4659, 0f40400000;
	fma.rn.f32 	%f4666, %f4665, %f4655, %f4664;
	fma.rn.f32 	%f4667, %f4659, %f4649, %f4666;
	add.rn.f32 	%f4668, %f4660, %f4667;
	neg.f32 	%f4669, %f4660;
	add.rn.f32 	%f4670, %f4668, %f4669;
	neg.f32 	%f4671, %f4670;
	add.rn.f32 	%f4672, %f4667, %f4671;
	mul.rn.f32 	%f4673, %f4668, %f4608;
	neg.f32 	%f4674, %f4673;
	fma.rn.f32 	%f4675, %f4668, %f4608, %f4674;
	fma.rn.f32 	%f4676, %f4672, %f4608, %f4675;
	cvt.rni.f32.f32 	%f4677, %f4673;
	sub.f32 	%f4678, %f4673, %f4677;
	add.f32 	%f4679, %f4678, %f4676;
	fma.rn.f32 	%f4680, %f4679, 0f391FCB8E, 0f3AAF85ED;
	fma.rn.f32 	%f4681, %f4680, %f4679, 0f3C1D9856;
	fma.rn.f32 	%f4682, %f4681, %f4679, 0f3D6357BB;
	fma.rn.f32 	%f4683, %f4682, %f4679, 0f3E75FDEC;
	fma.rn.f32 	%f4684, %f4683, %f4679, 0f3F317218;
	fma.rn.f32 	%f4685, %f4684, %f4679, 0f3F800000;
	cvt.rzi.s32.f32 	%r1711, %f4677;
	setp.gt.f32 	%p1423, %f4677, 0f00000000;
	selp.b32 	%r1712, 0, -2097152000, %p1423;
	add.s32 	%r1713, %r1712, 2130706432;
	mov.b32 	%f4686, %r1713;
	mul.f32 	%f4687, %f4685, %f4686;
	shl.b32 	%r1714, %r1711, 23;
	sub.s32 	%r1715, %r1714, %r1712;
	mov.b32 	%f4688, %r1715;
	mul.f32 	%f4689, %f4687, %f4688;
	abs.f32 	%f4690, %f4673;
	setp.gt.f32 	%p1424, %f4690, 0f43180000;
	setp.lt.f32 	%p1425, %f4673, 0f00000000;
	selp.f32 	%f4691, 0f00000000, 0f7F800000, %p1425;
	selp.f32 	%f4692, %f4691, %f4689, %p1424;
	setp.eq.f32 	%p1426, %f630, 0f3F800000;
	setp.eq.f32 	%p1427, %f4608, 0f00000000;
	or.pred  	%p1428, %p1426, %p1427;
	setp.nan.f32 	%p1429, %f4626, %f4626;
	abs.f32 	%f4693, %f4608;
	setp.nan.f32 	%p1430, %f4693, %f4693;
	setp.eq.f32 	%p1431, %f630, 0f00000000;
	setp.eq.f32 	%p1432, %f630, 0fBF800000;
	setp.eq.f32 	%p1433, %f4693, 0f7F800000;
	setp.geu.f32 	%p1434, %f630, 0f00000000;
	neg.f32 	%f4695, %f4692;
	selp.f32 	%f4696, %f4692, %f4695, %p1421;
	cvt.rmi.f32.f32 	%f4697, %f4608;
	setp.neu.f32 	%p1435, %f4608, %f4697;
	selp.f32 	%f4698, 0f7FFFFFFF, %f4696, %p1435;
	add.f32 	%f4699, %f630, %f630;
	mov.b32 	%r1716, %f4699;
	setp.lt.f32 	%p1436, %f4608, 0f00000000;
	xor.b32  	%r1717, %r1716, 2139095040;
	selp.b32 	%r1718, %r1717, %r1716, %p1436;
	and.b32  	%r1719, %r1718, 2147483647;
	selp.b32 	%r1720, %r1719, %r1718, %p1421;
	mov.b32 	%f4700, %r1720;
	fma.rn.f32 	%f4701, %f630, 0f3BBB989D, 0f3F000000;
	cvt.sat.f32.f32 	%f4702, %f4701;
	fma.rm.f32 	%f4703, %f4702, %f4464, %f4463;
	add.f32 	%f4704, %f4703, 0fCB40007F;
	neg.f32 	%f4705, %f4704;
	fma.rn.f32 	%f4706, %f630, 0f3FB8AA3B, %f4705;
	fma.rn.f32 	%f635, %f630, 0f32A57060, %f4706;
	mov.b32 	%r1721, %f4703;
	shl.b32 	%r1722, %r1721, 23;
	mov.b32 	%f636, %r1722;
	setp.lt.f32 	%p1437, %f630, 0f00800000;
	mul.f32 	%f4707, %f630, 0f4B000000;
	selp.f32 	%f4708, %f4707, %f630, %p1437;
	selp.f32 	%f4709, 0fC1B80000, 0f00000000, %p1437;
	mov.b32 	%r1723, %f4708;
	add.s32 	%r1724, %r1723, -1059760811;
	and.b32  	%r1725, %r1724, -8388608;
	sub.s32 	%r1726, %r1723, %r1725;
	mov.b32 	%f4710, %r1726;
	cvt.rn.f32.s32 	%f4711, %r1725;
	fma.rn.f32 	%f4712, %f4711, 0f34000000, %f4709;
	add.f32 	%f4713, %f4710, 0fBF800000;
	fma.rn.f32 	%f4714, %f4713, 0fBE055027, 0f3E1039F6;
	fma.rn.f32 	%f4715, %f4714, %f4713, 0fBDF8CDCC;
	fma.rn.f32 	%f4716, %f4715, %f4713, 0f3E0F2955;
	fma.rn.f32 	%f4717, %f4716, %f4713, 0fBE2AD8B9;
	fma.rn.f32 	%f4718, %f4717, %f4713, 0f3E4CED0B;
	fma.rn.f32 	%f4719, %f4718, %f4713, 0fBE7FFF22;
	fma.rn.f32 	%f4720, %f4719, %f4713, 0f3EAAAA78;
	fma.rn.f32 	%f4721, %f4720, %f4713, 0fBF000000;
	mul.f32 	%f4722, %f4713, %f4721;
	fma.rn.f32 	%f4723, %f4722, %f4713, %f4713;
	fma.rn.f32 	%f4724, %f4712, 0f3F317218, %f4723;
	setp.gt.u32 	%p1438, %r1723, 2139095039;
	fma.rn.f32 	%f4725, %f4708, 0f7F800000, 0f7F800000;
	selp.f32 	%f4726, %f4725, %f4724, %p1438;
	setp.eq.f32 	%p1439, %f4708, 0f00000000;
	selp.f32 	%f637, 0fFF800000, %f4726, %p1439;
	div.rn.f32 	%f638, %f4608, %f630;
	add.s64 	%rd503, %rd501, %rd494;
	ld.global.f32 	%f639, [%rd503];
	add.s64 	%rd504, %rd503, %rd494;
	ld.global.f32 	%f640, [%rd504];
	div.rn.f32 	%f641, %f639, %f640;
	abs.f32 	%f4727, %f641;
	setp.gt.f32 	%p1440, %f4727, 0f3F800000;
	rcp.approx.ftz.f32 	%f4728, %f4727;
	selp.f32 	%f4729, %f4728, %f4727, %p1440;
	mul.f32 	%f4730, %f4729, %f4729;
	fma.rn.f32 	%f4731, %f4730, 0f3B2090AA, 0fBC6BE14F;
	fma.rn.f32 	%f4732, %f4731, %f4730, 0f3D23397E;
	fma.rn.f32 	%f4733, %f4732, %f4730, 0fBD948A7A;
	fma.rn.f32 	%f4734, %f4733, %f4730, 0f3DD76B21;
	fma.rn.f32 	%f4735, %f4734, %f4730, 0fBE111E88;
	fma.rn.f32 	%f4736, %f4735, %f4730, 0f3E4CAF60;
	fma.rn.f32 	%f4737, %f4736, %f4730, 0fBEAAAA27;
	mul.f32 	%f4738, %f4730, %f4737;
	fma.rn.f32 	%f4739, %f4738, %f4729, %f4729;
	neg.f32 	%f4740, %f4739;
	fma.rn.f32 	%f4741, 0f3F6EE581, 0f3FD774EB, %f4740;
	selp.f32 	%f4742, %f4741, %f4739, %p1440;
	setp.num.f32 	%p1441, %f4727, %f4727;
	copysign.f32 	%f4743, %f641, %f4742;
	selp.f32 	%f642, %f4743, %f4742, %p1441;
	abs.f32 	%f4744, %f639;
	fma.rn.f32 	%f643, %f4744, 0fBF000000, 0f3F000000;
	mul.f32 	%f4746, %f639, 0f3F22F983;
	cvt.rni.s32.f32 	%r1727, %f4746;
	cvt.rn.f32.s32 	%f4747, %r1727;
	fma.rn.f32 	%f4748, %f4747, 0fBFC90FDA, %f639;
	fma.rn.f32 	%f4749, %f4747, 0fB3A22168, %f4748;
	fma.rn.f32 	%f4750, %f4747, 0fA7C234C5, %f4749;
	setp.ltu.f32 	%p1442, %f4744, 0f47CE4780;
	setp.eq.f32 	%p1443, %f4744, 0f7F800000;
	mov.b32 	%r1728, %f639;
	shr.u32 	%r1729, %r1728, 23;
	and.b32  	%r1730, %r1729, 224;
	add.s32 	%r1731, %r1730, -128;
	shr.u32 	%r1732, %r1731, 5;
	mul.wide.u32 	%rd505, %r1732, 4;
	sub.s64 	%rd126, %rd29, %rd505;
	mul.rn.f32 	%f4751, %f639, %f9688;
	mul.f32 	%f4752, %f640, 0f3F000000;
	cvt.rzi.f32.f32 	%f4753, %f4752;
	add.f32 	%f4754, %f4753, %f4753;
	sub.f32 	%f4755, %f640, %f4754;
	abs.f32 	%f4756, %f4755;
	setp.neu.f32 	%p1444, %f4756, 0f3F800000;
	setp.lt.f32 	%p1445, %f4744, 0f00800000;
	mul.f32 	%f4757, %f4744, 0f4B800000;
	selp.f32 	%f4758, %f4757, %f4744, %p1445;
	selp.f32 	%f4759, 0fC1C00000, 0f00000000, %p1445;
	mov.b32 	%r1733, %f4758;
	add.s32 	%r1734, %r1733, -1060439283;
	and.b32  	%r1735, %r1734, -8388608;
	sub.s32 	%r1736, %r1733, %r1735;
	mov.b32 	%f4760, %r1736;
	cvt.rn.f32.s32 	%f4761, %r1735;
	fma.rn.f32 	%f4762, %f4761, 0f34000000, %f4759;
	add.f32 	%f4763, %f4760, 0fBF800000;
	add.f32 	%f4764, %f4760, 0f3F800000;
	rcp.approx.ftz.f32 	%f4765, %f4764;
	add.f32 	%f4766, %f4763, %f4763;
	mul.f32 	%f4767, %f4766, %f4765;
	mul.f32 	%f4768, %f4767, %f4767;
	sub.f32 	%f4769, %f4763, %f4767;
	add.f32 	%f4770, %f4769, %f4769;
	neg.f32 	%f4771, %f4767;
	fma.rn.f32 	%f4772, %f4771, %f4763, %f4770;
	mul.rn.f32 	%f4773, %f4765, %f4772;
	fma.rn.f32 	%f4774, %f4768, 0f3A2C32E4, 0f3B52E7DB;
	fma.rn.f32 	%f4775, %f4774, %f4768, 0f3C93BB73;
	fma.rn.f32 	%f4776, %f4775, %f4768, 0f3DF6384F;
	mul.rn.f32 	%f4777, %f4776, %f4768;
	fma.rn.f32 	%f4778, %f4767, 0f3FB8AA3B, %f4762;
	sub.f32 	%f4779, %f4762, %f4778;
	fma.rn.f32 	%f4780, %f4767, 0f3FB8AA3B, %f4779;
	fma.rn.f32 	%f4781, %f4773, 0f3FB8AA3B, %f4780;
	fma.rn.f32 	%f4782, %f4767, 0f32A55E34, %f4781;
	mul.f32 	%f4783, %f4777, 0f40400000;
	fma.rn.f32 	%f4784, %f4783, %f4773, %f4782;
	fma.rn.f32 	%f4785, %f4777, %f4767, %f4784;
	add.rn.f32 	%f4786, %f4778, %f4785;
	neg.f32 	%f4787, %f4778;
	add.rn.f32 	%f4788, %f4786, %f4787;
	neg.f32 	%f4789, %f4788;
	add.rn.f32 	%f4790, %f4785, %f4789;
	mul.rn.f32 	%f4791, %f4786, %f640;
	neg.f32 	%f4792, %f4791;
	fma.rn.f32 	%f4793, %f4786, %f640, %f4792;
	fma.rn.f32 	%f4794, %f4790, %f640, %f4793;
	cvt.rni.f32.f32 	%f4795, %f4791;
	sub.f32 	%f4796, %f4791, %f4795;
	add.f32 	%f4797, %f4796, %f4794;
	fma.rn.f32 	%f4798, %f4797, 0f391FCB8E, 0f3AAF85ED;
	fma.rn.f32 	%f4799, %f4798, %f4797, 0f3C1D9856;
	fma.rn.f32 	%f4800, %f4799, %f4797, 0f3D6357BB;
	fma.rn.f32 	%f4801, %f4800, %f4797, 0f3E75FDEC;
	fma.rn.f32 	%f4802, %f4801, %f4797, 0f3F317218;
	fma.rn.f32 	%f4803, %f4802, %f4797, 0f3F800000;
	cvt.rzi.s32.f32 	%r1737, %f4795;
	setp.gt.f32 	%p1446, %f4795, 0f00000000;
	selp.b32 	%r1738, 0, -2097152000, %p1446;
	add.s32 	%r1739, %r1738, 2130706432;
	mov.b32 	%f4804, %r1739;
	mul.f32 	%f4805, %f4803, %f4804;
	shl.b32 	%r1740, %r1737, 23;
	sub.s32 	%r1741, %r1740, %r1738;
	mov.b32 	%f4806, %r1741;
	mul.f32 	%f4807, %f4805, %f4806;
	abs.f32 	%f4808, %f4791;
	setp.gt.f32 	%p1447, %f4808, 0f43180000;
	setp.lt.f32 	%p1448, %f4791, 0f00000000;
	selp.f32 	%f4809, 0f00000000, 0f7F800000, %p1448;
	selp.f32 	%f4810, %f4809, %f4807, %p1447;
	abs.f32 	%f4811, %f640;
	setp.eq.f32 	%p1449, %f639, 0f00000000;
	setp.eq.f32 	%p1450, %f639, 0fBF800000;
	setp.eq.f32 	%p1451, %f4811, 0f7F800000;
	setp.geu.f32 	%p1452, %f639, 0f00000000;
	neg.f32 	%f4813, %f4810;
	selp.f32 	%f4814, %f4810, %f4813, %p1444;
	cvt.rmi.f32.f32 	%f4815, %f640;
	setp.neu.f32 	%p1453, %f640, %f4815;
	selp.f32 	%f4816, 0f7FFFFFFF, %f4814, %p1453;
	add.f32 	%f4817, %f639, %f639;
	mov.b32 	%r1742, %f4817;
	setp.lt.f32 	%p1454, %f640, 0f00000000;
	xor.b32  	%r1743, %r1742, 2139095040;
	selp.b32 	%r1744, %r1743, %r1742, %p1454;
	and.b32  	%r1745, %r1744, 2147483647;
	selp.b32 	%r1746, %r1745, %r1744, %p1444;
	mov.b32 	%f4818, %r1746;
	fma.rn.f32 	%f4819, %f639, 0f3BBB989D, 0f3F000000;
	cvt.sat.f32.f32 	%f4820, %f4819;
	fma.rm.f32 	%f4821, %f4820, %f4464, %f4463;
	add.f32 	%f4822, %f4821, 0fCB40007F;
	neg.f32 	%f4823, %f4822;
	fma.rn.f32 	%f4824, %f639, 0f3FB8AA3B, %f4823;
	fma.rn.f32 	%f644, %f639, 0f32A57060, %f4824;
	mov.b32 	%r1747, %f4821;
	shl.b32 	%r1748, %r1747, 23;
	mov.b32 	%f645, %r1748;
	setp.lt.f32 	%p1455, %f639, 0f00800000;
	mul.f32 	%f4825, %f639, 0f4B000000;
	selp.f32 	%f4826, %f4825, %f639, %p1455;
	selp.f32 	%f4827, 0fC1B80000, 0f00000000, %p1455;
	mov.b32 	%r1749, %f4826;
	add.s32 	%r1750, %r1749, -1059760811;
	and.b32  	%r1751, %r1750, -8388608;
	sub.s32 	%r1752, %r1749, %r1751;
	mov.b32 	%f4828, %r1752;
	cvt.rn.f32.s32 	%f4829, %r1751;
	fma.rn.f32 	%f4830, %f4829, 0f34000000, %f4827;
	add.f32 	%f4831, %f4828, 0fBF800000;
	fma.rn.f32 	%f4832, %f4831, 0fBE055027, 0f3E1039F6;
	fma.rn.f32 	%f4833, %f4832, %f4831, 0fBDF8CDCC;
	fma.rn.f32 	%f4834, %f4833, %f4831, 0f3E0F2955;
	fma.rn.f32 	%f4835, %f4834, %f4831, 0fBE2AD8B9;
	fma.rn.f32 	%f4836, %f4835, %f4831, 0f3E4CED0B;
	fma.rn.f32 	%f4837, %f4836, %f4831, 0fBE7FFF22;
	fma.rn.f32 	%f4838, %f4837, %f4831, 0f3EAAAA78;
	fma.rn.f32 	%f4839, %f4838, %f4831, 0fBF000000;
	mul.f32 	%f4840, %f4831, %f4839;
	fma.rn.f32 	%f4841, %f4840, %f4831, %f4831;
	fma.rn.f32 	%f4842, %f4830, 0f3F317218, %f4841;
	setp.gt.u32 	%p1456, %r1749, 2139095039;
	fma.rn.f32 	%f4843, %f4826, 0f7F800000, 0f7F800000;
	selp.f32 	%f4844, %f4843, %f4842, %p1456;
	setp.eq.f32 	%p1457, %f4826, 0f00000000;
	selp.f32 	%f646, 0fFF800000, %f4844, %p1457;
	div.rn.f32 	%f647, %f640, %f639;
	add.s64 	%rd506, %rd504, %rd494;
	ld.global.f32 	%f648, [%rd506];
	add.s64 	%rd507, %rd506, %rd494;
	ld.global.f32 	%f649, [%rd507];
	div.rn.f32 	%f650, %f648, %f649;
	abs.f32 	%f4845, %f650;
	setp.gt.f32 	%p1458, %f4845, 0f3F800000;
	rcp.approx.ftz.f32 	%f4846, %f4845;
	selp.f32 	%f4847, %f4846, %f4845, %p1458;
	mul.f32 	%f4848, %f4847, %f4847;
	fma.rn.f32 	%f4849, %f4848, 0f3B2090AA, 0fBC6BE14F;
	fma.rn.f32 	%f4850, %f4849, %f4848, 0f3D23397E;
	fma.rn.f32 	%f4851, %f4850, %f4848, 0fBD948A7A;
	fma.rn.f32 	%f4852, %f4851, %f4848, 0f3DD76B21;
	fma.rn.f32 	%f4853, %f4852, %f4848, 0fBE111E88;
	fma.rn.f32 	%f4854, %f4853, %f4848, 0f3E4CAF60;
	fma.rn.f32 	%f4855, %f4854, %f4848, 0fBEAAAA27;
	mul.f32 	%f4856, %f4848, %f4855;
	fma.rn.f32 	%f4857, %f4856, %f4847, %f4847;
	neg.f32 	%f4858, %f4857;
	fma.rn.f32 	%f4859, 0f3F6EE581, 0f3FD774EB, %f4858;
	selp.f32 	%f4860, %f4859, %f4857, %p1458;
	setp.num.f32 	%p1459, %f4845, %f4845;
	copysign.f32 	%f4861, %f650, %f4860;
	selp.f32 	%f651, %f4861, %f4860, %p1459;
	abs.f32 	%f4862, %f648;
	fma.rn.f32 	%f652, %f4862, 0fBF000000, 0f3F000000;
	mul.f32 	%f4864, %f648, 0f3F22F983;
	cvt.rni.s32.f32 	%r1753, %f4864;
	cvt.rn.f32.s32 	%f4865, %r1753;
	fma.rn.f32 	%f4866, %f4865, 0fBFC90FDA, %f648;
	fma.rn.f32 	%f4867, %f4865, 0fB3A22168, %f4866;
	fma.rn.f32 	%f4868, %f4865, 0fA7C234C5, %f4867;
	setp.ltu.f32 	%p1460, %f4862, 0f47CE4780;
	setp.eq.f32 	%p1461, %f4862, 0f7F800000;
	mov.b32 	%r1754, %f648;
	shr.u32 	%r1755, %r1754, 23;
	and.b32  	%r1756, %r1755, 224;
	add.s32 	%r1757, %r1756, -128;
	shr.u32 	%r1758, %r1757, 5;
	mul.wide.u32 	%rd508, %r1758, 4;
	sub.s64 	%rd127, %rd26, %rd508;
	mul.rn.f32 	%f4869, %f648, %f9688;
	mul.f32 	%f4870, %f649, 0f3F000000;
	cvt.rzi.f32.f32 	%f4871, %f4870;
	add.f32 	%f4872, %f4871, %f4871;
	sub.f32 	%f4873, %f649, %f4872;
	abs.f32 	%f4874, %f4873;
	setp.neu.f32 	%p1462, %f4874, 0f3F800000;
	setp.lt.f32 	%p1463, %f4862, 0f00800000;
	mul.f32 	%f4875, %f4862, 0f4B800000;
	selp.f32 	%f4876, %f4875, %f4862, %p1463;
	selp.f32 	%f4877, 0fC1C00000, 0f00000000, %p1463;
	mov.b32 	%r1759, %f4876;
	add.s32 	%r1760, %r1759, -1060439283;
	and.b32  	%r1761, %r1760, -8388608;
	sub.s32 	%r1762, %r1759, %r1761;
	mov.b32 	%f4878, %r1762;
	cvt.rn.f32.s32 	%f4879, %r1761;
	fma.rn.f32 	%f4880, %f4879, 0f34000000, %f4877;
	add.f32 	%f4881, %f4878, 0fBF800000;
	add.f32 	%f4882, %f4878, 0f3F800000;
	rcp.approx.ftz.f32 	%f4883, %f4882;
	add.f32 	%f4884, %f4881, %f4881;
	mul.f32 	%f4885, %f4884, %f4883;
	mul.f32 	%f4886, %f4885, %f4885;
	sub.f32 	%f4887, %f4881, %f4885;
	add.f32 	%f4888, %f4887, %f4887;
	neg.f32 	%f4889, %f4885;
	fma.rn.f32 	%f4890, %f4889, %f4881, %f4888;
	mul.rn.f32 	%f4891, %f4883, %f4890;
	fma.rn.f32 	%f4892, %f4886, 0f3A2C32E4, 0f3B52E7DB;
	fma.rn.f32 	%f4893, %f4892, %f4886, 0f3C93BB73;
	fma.rn.f32 	%f4894, %f4893, %f4886, 0f3DF6384F;
	mul.rn.f32 	%f4895, %f4894, %f4886;
	fma.rn.f32 	%f4896, %f4885, 0f3FB8AA3B, %f4880;
	sub.f32 	%f4897, %f4880, %f4896;
	fma.rn.f32 	%f4898, %f4885, 0f3FB8AA3B, %f4897;
	fma.rn.f32 	%f4899, %f4891, 0f3FB8AA3B, %f4898;
	fma.rn.f32 	%f4900, %f4885, 0f32A55E34, %f4899;
	mul.f32 	%f4901, %f4895, 0f40400000;
	fma.rn.f32 	%f4902, %f4901, %f4891, %f4900;
	fma.rn.f32 	%f4903, %f4895, %f4885, %f4902;
	add.rn.f32 	%f4904, %f4896, %f4903;
	neg.f32 	%f4905, %f4896;
	add.rn.f32 	%f4906, %f4904, %f4905;
	neg.f32 	%f4907, %f4906;
	add.rn.f32 	%f4908, %f4903, %f4907;
	mul.rn.f32 	%f4909, %f4904, %f649;
	neg.f32 	%f4910, %f4909;
	fma.rn.f32 	%f4911, %f4904, %f649, %f4910;
	fma.rn.f32 	%f4912, %f4908, %f649, %f4911;
	cvt.rni.f32.f32 	%f4913, %f4909;
	sub.f32 	%f4914, %f4909, %f4913;
	add.f32 	%f4915, %f4914, %f4912;
	fma.rn.f32 	%f4916, %f4915, 0f391FCB8E, 0f3AAF85ED;
	fma.rn.f32 	%f4917, %f4916, %f4915, 0f3C1D9856;
	fma.rn.f32 	%f4918, %f4917, %f4915, 0f3D6357BB;
	fma.rn.f32 	%f4919, %f4918, %f4915, 0f3E75FDEC;
	fma.rn.f32 	%f4920, %f4919, %f4915, 0f3F317218;
	fma.rn.f32 	%f4921, %f4920, %f4915, 0f3F800000;
	cvt.rzi.s32.f32 	%r1763, %f4913;
	setp.gt.f32 	%p1464, %f4913, 0f00000000;
	selp.b32 	%r1764, 0, -2097152000, %p1464;
	add.s32 	%r1765, %r1764, 2130706432;
	mov.b32 	%f4922, %r1765;
	mul.f32 	%f4923, %f4921, %f4922;
	shl.b32 	%r1766, %r1763, 23;
	sub.s32 	%r1767, %r1766, %r1764;
	mov.b32 	%f4924, %r1767;
	mul.f32 	%f4925, %f4923, %f4924;
	abs.f32 	%f4926, %f4909;
	setp.gt.f32 	%p1465, %f4926, 0f43180000;
	setp.lt.f32 	%p1466, %f4909, 0f00000000;
	selp.f32 	%f4927, 0f00000000, 0f7F800000, %p1466;
	selp.f32 	%f4928, %f4927, %f4925, %p1465;
	abs.f32 	%f4929, %f649;
	setp.eq.f32 	%p1467, %f648, 0f00000000;
	setp.eq.f32 	%p1468, %f648, 0fBF800000;
	setp.eq.f32 	%p1469, %f4929, 0f7F800000;
	setp.geu.f32 	%p1470, %f648, 0f00000000;
	neg.f32 	%f4931, %f4928;
	selp.f32 	%f4932, %f4928, %f4931, %p1462;
	cvt.rmi.f32.f32 	%f4933, %f649;
	setp.neu.f32 	%p1471, %f649, %f4933;
	selp.f32 	%f4934, 0f7FFFFFFF, %f4932, %p1471;
	add.f32 	%f4935, %f648, %f648;
	mov.b32 	%r1768, %f4935;
	setp.lt.f32 	%p1472, %f649, 0f00000000;
	xor.b32  	%r1769, %r1768, 2139095040;
	selp.b32 	%r1770, %r1769, %r1768, %p1472;
	and.b32  	%r1771, %r1770, 2147483647;
	selp.b32 	%r1772, %r1771, %r1770, %p1462;
	mov.b32 	%f4936, %r1772;
	fma.rn.f32 	%f4937, %f648, 0f3BBB989D, 0f3F000000;
	cvt.sat.f32.f32 	%f4938, %f4937;
	fma.rm.f32 	%f4939, %f4938, %f4464, %f4463;
	add.f32 	%f4940, %f4939, 0fCB40007F;
	neg.f32 	%f4941, %f4940;
	fma.rn.f32 	%f4942, %f648, 0f3FB8AA3B, %f4941;
	fma.rn.f32 	%f653, %f648, 0f32A57060, %f4942;
	mov.b32 	%r1773, %f4939;
	shl.b32 	%r1774, %r1773, 23;
	mov.b32 	%f654, %r1774;
	setp.lt.f32 	%p1473, %f648, 0f00800000;
	mul.f32 	%f4943, %f648, 0f4B000000;
	selp.f32 	%f4944, %f4943, %f648, %p1473;
	selp.f32 	%f4945, 0fC1B80000, 0f00000000, %p1473;
	mov.b32 	%r1775, %f4944;
	add.s32 	%r1776, %r1775, -1059760811;
	and.b32  	%r1777, %r1776, -8388608;
	sub.s32 	%r1778, %r1775, %r1777;
	mov.b32 	%f4946, %r1778;
	cvt.rn.f32.s32 	%f4947, %r1777;
	fma.rn.f32 	%f4948, %f4947, 0f34000000, %f4945;
	add.f32 	%f4949, %f4946, 0fBF800000;
	fma.rn.f32 	%f4950, %f4949, 0fBE055027, 0f3E1039F6;
	fma.rn.f32 	%f4951, %f4950, %f4949, 0fBDF8CDCC;
	fma.rn.f32 	%f4952, %f4951, %f4949, 0f3E0F2955;
	fma.rn.f32 	%f4953, %f4952, %f4949, 0fBE2AD8B9;
	fma.rn.f32 	%f4954, %f4953, %f4949, 0f3E4CED0B;
	fma.rn.f32 	%f4955, %f4954, %f4949, 0fBE7FFF22;
	fma.rn.f32 	%f4956, %f4955, %f4949, 0f3EAAAA78;
	fma.rn.f32 	%f4957, %f4956, %f4949, 0fBF000000;
	mul.f32 	%f4958, %f4949, %f4957;
	fma.rn.f32 	%f4959, %f4958, %f4949, %f4949;
	fma.rn.f32 	%f4960, %f4948, 0f3F317218, %f4959;
	setp.gt.u32 	%p1474, %r1775, 2139095039;
	fma.rn.f32 	%f4961, %f4944, 0f7F800000, 0f7F800000;
	selp.f32 	%f4962, %f4961, %f4960, %p1474;
	setp.eq.f32 	%p1475, %f4944, 0f00000000;
	selp.f32 	%f655, 0fFF800000, %f4962, %p1475;
	div.rn.f32 	%f656, %f649, %f648;
	add.s64 	%rd509, %rd507, %rd494;
	ld.global.f32 	%f657, [%rd509];
	add.s64 	%rd510, %rd509, %rd494;
	ld.global.f32 	%f658, [%rd510];
	div.rn.f32 	%f659, %f657, %f658;
	abs.f32 	%f4963, %f659;
	setp.gt.f32 	%p1476, %f4963, 0f3F800000;
	rcp.approx.ftz.f32 	%f4964, %f4963;
	selp.f32 	%f4965, %f4964, %f4963, %p1476;
	mul.f32 	%f4966, %f4965, %f4965;
	fma.rn.f32 	%f4967, %f4966, 0f3B2090AA, 0fBC6BE14F;
	fma.rn.f32 	%f4968, %f4967, %f4966, 0f3D23397E;
	fma.rn.f32 	%f4969, %f4968, %f4966, 0fBD948A7A;
	fma.rn.f32 	%f4970, %f4969, %f4966, 0f3DD76B21;
	fma.rn.f32 	%f4971, %f4970, %f4966, 0fBE111E88;
	fma.rn.f32 	%f4972, %f4971, %f4966, 0f3E4CAF60;
	fma.rn.f32 	%f4973, %f4972, %f4966, 0fBEAAAA27;
	mul.f32 	%f4974, %f4966, %f4973;
	fma.rn.f32 	%f4975, %f4974, %f4965, %f4965;
	neg.f32 	%f4976, %f4975;
	fma.rn.f32 	%f4977, 0f3F6EE581, 0f3FD774EB, %f4976;
	selp.f32 	%f4978, %f4977, %f4975, %p1476;
	setp.num.f32 	%p1477, %f4963, %f4963;
	copysign.f32 	%f4979, %f659, %f4978;
	selp.f32 	%f660, %f4979, %f4978, %p1477;
	abs.f32 	%f4980, %f657;
	fma.rn.f32 	%f661, %f4980, 0fBF000000, 0f3F000000;
	mul.f32 	%f4982, %f657, 0f3F22F983;
	cvt.rni.s32.f32 	%r1779, %f4982;
	cvt.rn.f32.s32 	%f4983, %r1779;
	fma.rn.f32 	%f4984, %f4983, 0fBFC90FDA, %f657;
	fma.rn.f32 	%f4985, %f4983, 0fB3A22168, %f4984;
	fma.rn.f32 	%f4986, %f4983, 0fA7C234C5, %f4985;
	setp.ltu.f32 	%p1478, %f4980, 0f47CE4780;
	setp.eq.f32 	%p1479, %f4980, 0f7F800000;
	mov.b32 	%r1780, %f657;
	shr.u32 	%r1781, %r1780, 23;
	and.b32  	%r1782, %r1781, 224;
	add.s32 	%r1783, %r1782, -128;
	shr.u32 	%r1784, %r1783, 5;
	mul.wide.u32 	%rd511, %r1784, 4;
	sub.s64 	%rd128, %rd25, %rd511;
	mul.rn.f32 	%f4987, %f657, %f9688;
	mul.f32 	%f4988, %f658, 0f3F000000;
	cvt.rzi.f32.f32 	%f4989, %f4988;
	add.f32 	%f4990, %f4989, %f4989;
	sub.f32 	%f4991, %f658, %f4990;
	abs.f32 	%f4992, %f4991;
	setp.neu.f32 	%p1480, %f4992, 0f3F800000;
	setp.lt.f32 	%p1481, %f4980, 0f00800000;
	mul.f32 	%f4993, %f4980, 0f4B800000;
	selp.f32 	%f4994, %f4993, %f4980, %p1481;
	selp.f32 	%f4995, 0fC1C00000, 0f00000000, %p1481;
	mov.b32 	%r1785, %f4994;
	add.s32 	%r1786, %r1785, -1060439283;
	and.b32  	%r1787, %r1786, -8388608;
	sub.s32 	%r1788, %r1785, %r1787;
	mov.b32 	%f4996, %r1788;
	cvt.rn.f32.s32 	%f4997, %r1787;
	fma.rn.f32 	%f4998, %f4997, 0f34000000, %f4995;
	add.f32 	%f4999, %f4996, 0fBF800000;
	add.f32 	%f5000, %f4996, 0f3F800000;
	rcp.approx.ftz.f32 	%f5001, %f5000;
	add.f32 	%f5002, %f4999, %f4999;
	mul.f32 	%f5003, %f5002, %f5001;
	mul.f32 	%f5004, %f5003, %f5003;
	sub.f32 	%f5005, %f4999, %f5003;
	add.f32 	%f5006, %f5005, %f5005;
	neg.f32 	%f5007, %f5003;
	fma.rn.f32 	%f5008, %f5007, %f4999, %f5006;
	mul.rn.f32 	%f5009, %f5001, %f5008;
	fma.rn.f32 	%f5010, %f5004, 0f3A2C32E4, 0f3B52E7DB;
	fma.rn.f32 	%f5011, %f5010, %f5004, 0f3C93BB73;
	fma.rn.f32 	%f5012, %f5011, %f5004, 0f3DF6384F;
	mul.rn.f32 	%f5013, %f5012, %f5004;
	fma.rn.f32 	%f5014, %f5003, 0f3FB8AA3B, %f4998;
	sub.f32 	%f5015, %f4998, %f5014;
	fma.rn.f32 	%f5016, %f5003, 0f3FB8AA3B, %f5015;
	fma.rn.f32 	%f5017, %f5009, 0f3FB8AA3B, %f5016;
	fma.rn.f32 	%f5018, %f5003, 0f32A55E34, %f5017;
	mul.f32 	%f5019, %f5013, 0f40400000;
	fma.rn.f32 	%f5020, %f5019, %f5009, %f5018;
	fma.rn.f32 	%f5021, %f5013, %f5003, %f5020;
	add.rn.f32 	%f5022, %f5014, %f5021;
	neg.f32 	%f5023, %f5014;
	add.rn.f32 	%f5024, %f5022, %f5023;
	neg.f32 	%f5025, %f5024;
	add.rn.f32 	%f5026, %f5021, %f5025;
	mul.rn.f32 	%f5027, %f5022, %f658;
	neg.f32 	%f5028, %f5027;
	fma.rn.f32 	%f5029, %f5022, %f658, %f5028;
	fma.rn.f32 	%f5030, %f5026, %f658, %f5029;
	cvt.rni.f32.f32 	%f5031, %f5027;
	sub.f32 	%f5032, %f5027, %f5031;
	add.f32 	%f5033, %f5032, %f5030;
	fma.rn.f32 	%f5034, %f5033, 0f391FCB8E, 0f3AAF85ED;
	fma.rn.f32 	%f5035, %f5034, %f5033, 0f3C1D9856;
	fma.rn.f32 	%f5036, %f5035, %f5033, 0f3D6357BB;
	fma.rn.f32 	%f5037, %f5036, %f5033, 0f3E75FDEC;
	fma.rn.f32 	%f5038, %f5037, %f5033, 0f3F317218;
	fma.rn.f32 	%f5039, %f5038, %f5033, 0f3F800000;
	cvt.rzi.s32.f32 	%r1789, %f5031;
	setp.gt.f32 	%p1482, %f5031, 0f00000000;
	selp.b32 	%r1790, 0, -2097152000, %p1482;
	add.s32 	%r1791, %r1790, 2130706432;
	mov.b32 	%f5040, %r1791;
	mul.f32 	%f5041, %f5039, %f5040;
	shl.b32 	%r1792, %r1789, 23;
	sub.s32 	%r1793, %r1792, %r1790;
	mov.b32 	%f5042, %r1793;
	mul.f32 	%f5043, %f5041, %f5042;
	abs.f32 	%f5044, %f5027;
	setp.gt.f32 	%p1483, %f5044, 0f43180000;
	setp.lt.f32 	%p1484, %f5027, 0f00000000;
	selp.f32 	%f5045, 0f00000000, 0f7F800000, %p1484;
	selp.f32 	%f5046, %f5045, %f5043, %p1483;
	abs.f32 	%f5047, %f658;
	setp.eq.f32 	%p1485, %f657, 0f00000000;
	setp.eq.f32 	%p1486, %f657, 0fBF800000;
	setp.eq.f32 	%p1487, %f5047, 0f7F800000;
	setp.geu.f32 	%p1488, %f657, 0f00000000;
	neg.f32 	%f5049, %f5046;
	selp.f32 	%f5050, %f5046, %f5049, %p1480;
	cvt.rmi.f32.f32 	%f5051, %f658;
	setp.neu.f32 	%p1489, %f658, %f5051;
	selp.f32 	%f5052, 0f7FFFFFFF, %f5050, %p1489;
	add.f32 	%f5053, %f657, %f657;
	mov.b32 	%r1794, %f5053;
	setp.lt.f32 	%p1490, %f658, 0f00000000;
	xor.b32  	%r1795, %r1794, 2139095040;
	selp.b32 	%r1796, %r1795, %r1794, %p1490;
	and.b32  	%r1797, %r1796, 2147483647;
	selp.b32 	%r1798, %r1797, %r1796, %p1480;
	mov.b32 	%f5054, %r1798;
	fma.rn.f32 	%f5055, %f657, 0f3BBB989D, 0f3F000000;
	cvt.sat.f32.f32 	%f5056, %f5055;
	fma.rm.f32 	%f5057, %f5056, %f4464, %f4463;
	add.f32 	%f5058, %f5057, 0fCB40007F;
	neg.f32 	%f5059, %f5058;
	fma.rn.f32 	%f5060, %f657, 0f3FB8AA3B, %f5059;
	fma.rn.f32 	%f662, %f657, 0f32A57060, %f5060;
	mov.b32 	%r1799, %f5057;
	shl.b32 	%r1800, %r1799, 23;
	mov.b32 	%f663, %r1800;
	setp.lt.f32 	%p1491, %f657, 0f00800000;
	mul.f32 	%f5061, %f657, 0f4B000000;
	selp.f32 	%f5062, %f5061, %f657, %p1491;
	selp.f32 	%f5063, 0fC1B80000, 0f00000000, %p1491;
	mov.b32 	%r1801, %f5062;
	add.s32 	%r1802, %r1801, -1059760811;
	and.b32  	%r1803, %r1802, -8388608;
	sub.s32 	%r1804, %r1801, %r1803;
	mov.b32 	%f5064, %r1804;
	cvt.rn.f32.s32 	%f5065, %r1803;
	fma.rn.f32 	%f5066, %f5065, 0f34000000, %f5063;
	add.f32 	%f5067, %f5064, 0fBF800000;
	fma.rn.f32 	%f5068, %f5067, 0fBE055027, 0f3E1039F6;
	fma.rn.f32 	%f5069, %f5068, %f5067, 0fBDF8CDCC;
	fma.rn.f32 	%f5070, %f5069, %f5067, 0f3E0F2955;
	fma.rn.f32 	%f5071, %f5070, %f5067, 0fBE2AD8B9;
	fma.rn.f32 	%f5072, %f5071, %f5067, 0f3E4CED0B;
	fma.rn.f32 	%f5073, %f5072, %f5067, 0fBE7FFF22;
	fma.rn.f32 	%f5074, %f5073, %f5067, 0f3EAAAA78;
	fma.rn.f32 	%f5075, %f5074, %f5067, 0fBF000000;
	mul.f32 	%f5076, %f5067, %f5075;
	fma.rn.f32 	%f5077, %f5076, %f5067, %f5067;
	fma.rn.f32 	%f5078, %f5066, 0f3F317218, %f5077;
	setp.gt.u32 	%p1492, %r1801, 2139095039;
	fma.rn.f32 	%f5079, %f5062, 0f7F800000, 0f7F800000;
	selp.f32 	%f5080, %f5079, %f5078, %p1492;
	setp.eq.f32 	%p1493, %f5062, 0f00000000;
	selp.f32 	%f664, 0fFF800000, %f5080, %p1493;
	div.rn.f32 	%f665, %f658, %f657;
	add.s64 	%rd512, %rd510, %rd494;
	ld.global.f32 	%f666, [%rd512];
	add.s64 	%rd513, %rd512, %rd494;
	ld.global.f32 	%f667, [%rd513];
	div.rn.f32 	%f668, %f666, %f667;
	abs.f32 	%f5081, %f668;
	setp.gt.f32 	%p1494, %f5081, 0f3F800000;
	rcp.approx.ftz.f32 	%f5082, %f5081;
	selp.f32 	%f5083, %f5082, %f5081, %p1494;
	mul.f32 	%f5084, %f5083, %f5083;
	fma.rn.f32 	%f5085, %f5084, 0f3B2090AA, 0fBC6BE14F;
	fma.rn.f32 	%f5086, %f5085, %f5084, 0f3D23397E;
	fma.rn.f32 	%f5087, %f5086, %f5084, 0fBD948A7A;
	fma.rn.f32 	%f5088, %f5087, %f5084, 0f3DD76B21;
	fma.rn.f32 	%f5089, %f5088, %f5084, 0fBE111E88;
	fma.rn.f32 	%f5090, %f5089, %f5084, 0f3E4CAF60;
	fma.rn.f32 	%f5091, %f5090, %f5084, 0fBEAAAA27;
	mul.f32 	%f5092, %f5084, %f5091;
	fma.rn.f32 	%f5093, %f5092, %f5083, %f5083;
	neg.f32 	%f5094, %f5093;
	fma.rn.f32 	%f5095, 0f3F6EE581, 0f3FD774EB, %f5094;
	selp.f32 	%f5096, %f5095, %f5093, %p1494;
	setp.num.f32 	%p1495, %f5081, %f5081;
	copysign.f32 	%f5097, %f668, %f5096;
	selp.f32 	%f669, %f5097, %f5096, %p1495;
	abs.f32 	%f5098, %f666;
	fma.rn.f32 	%f670, %f5098, 0fBF000000, 0f3F000000;
	mul.f32 	%f5100, %f666, 0f3F22F983;
	cvt.rni.s32.f32 	%r1805, %f5100;
	cvt.rn.f32.s32 	%f5101, %r1805;
	fma.rn.f32 	%f5102, %f5101, 0fBFC90FDA, %f666;
	fma.rn.f32 	%f5103, %f5101, 0fB3A22168, %f5102;
	fma.rn.f32 	%f5104, %f5101, 0fA7C234C5, %f5103;
	setp.ltu.f32 	%p1496, %f5098, 0f47CE4780;
	setp.eq.f32 	%p1497, %f5098, 0f7F800000;
	mov.b32 	%r1806, %f666;
	shr.u32 	%r1807, %r1806, 23;
	and.b32  	%r1808, %r1807, 224;
	add.s32 	%r1809, %r1808, -128;
	shr.u32 	%r1810, %r1809, 5;
	mul.wide.u32 	%rd514, %r1810, 4;
	sub.s64 	%rd129, %rd23, %rd514;
	mul.rn.f32 	%f5105, %f666, %f9688;
	mul.f32 	%f5106, %f667, 0f3F000000;
	cvt.rzi.f32.f32 	%f5107, %f5106;
	add.f32 	%f5108, %f5107, %f5107;
	sub.f32 	%f5109, %f667, %f5108;
	abs.f32 	%f5110, %f5109;
	setp.neu.f32 	%p1498, %f5110, 0f3F800000;
	setp.lt.f32 	%p1499, %f5098, 0f00800000;
	mul.f32 	%f5111, %f5098, 0f4B800000;
	selp.f32 	%f5112, %f5111, %f5098, %p1499;
	selp.f32 	%f5113, 0fC1C00000, 0f00000000, %p1499;
	mov.b32 	%r1811, %f5112;
	add.s32 	%r1812, %r1811, -1060439283;
	and.b32  	%r1813, %r1812, -8388608;
	sub.s32 	%r1814, %r1811, %r1813;
	mov.b32 	%f5114, %r1814;
	cvt.rn.f32.s32 	%f5115, %r1813;
	fma.rn.f32 	%f5116, %f5115, 0f34000000, %f5113;
	add.f32 	%f5117, %f5114, 0fBF800000;
	add.f32 	%f5118, %f5114, 0f3F800000;
	rcp.approx.ftz.f32 	%f5119, %f5118;
	add.f32 	%f5120, %f5117, %f5117;
	mul.f32 	%f5121, %f5120, %f5119;
	mul.f32 	%f5122, %f5121, %f5121;
	sub.f32 	%f5123, %f5117, %f5121;
	add.f32 	%f5124, %f5123, %f5123;
	neg.f32 	%f5125, %f5121;
	fma.rn.f32 	%f5126, %f5125, %f5117, %f5124;
	mul.rn.f32 	%f5127, %f5119, %f5126;
	fma.rn.f32 	%f5128, %f5122, 0f3A2C32E4, 0f3B52E7DB;
	fma.rn.f32 	%f5129, %f5128, %f5122, 0f3C93BB73;
	fma.rn.f32 	%f5130, %f5129, %f5122, 0f3DF6384F;
	mul.rn.f32 	%f5131, %f5130, %f5122;
	fma.rn.f32 	%f5132, %f5121, 0f3FB8AA3B, %f5116;
	sub.f32 	%f5133, %f5116, %f5132;
	fma.rn.f32 	%f5134, %f5121, 0f3FB8AA3B, %f5133;
	fma.rn.f32 	%f5135, %f5127, 0f3FB8AA3B, %f5134;
	fma.rn.f32 	%f5136, %f5121, 0f32A55E34, %f5135;
	mul.f32 	%f5137, %f5131, 0f40400000;
	fma.rn.f32 	%f5138, %f5137, %f5127, %f5136;
	fma.rn.f32 	%f5139, %f5131, %f5121, %f5138;
	add.rn.f32 	%f5140, %f5132, %f5139;
	neg.f32 	%f5141, %f5132;
	add.rn.f32 	%f5142, %f5140, %f5141;
	neg.f32 	%f5143, %f5142;
	add.rn.f32 	%f5144, %f5139, %f5143;
	mul.rn.f32 	%f5145, %f5140, %f667;
	neg.f32 	%f5146, %f5145;
	fma.rn.f32 	%f5147, %f5140, %f667, %f5146;
	fma.rn.f32 	%f5148, %f5144, %f667, %f5147;
	cvt.rni.f32.f32 	%f5149, %f5145;
	sub.f32 	%f5150, %f5145, %f5149;
	add.f32 	%f5151, %f5150, %f5148;
	fma.rn.f32 	%f5152, %f5151, 0f391FCB8E, 0f3AAF85ED;
	fma.rn.f32 	%f5153, %f5152, %f5151, 0f3C1D9856;
	fma.rn.f32 	%f5154, %f5153, %f5151, 0f3D6357BB;
	fma.rn.f32 	%f5155, %f5154, %f5151, 0f3E75FDEC;
	fma.rn.f32 	%f5156, %f5155, %f5151, 0f3F317218;
	fma.rn.f32 	%f5157, %f5156, %f5151, 0f3F800000;
	cvt.rzi.s32.f32 	%r1815, %f5149;
	setp.gt.f32 	%p1500, %f5149, 0f00000000;
	selp.b32 	%r1816, 0, -2097152000, %p1500;
	add.s32 	%r1817, %r1816, 2130706432;
	mov.b32 	%f5158, %r1817;
	mul.f32 	%f5159, %f5157, %f5158;
	shl.b32 	%r1818, %r1815, 23;
	sub.s32 	%r1819, %r1818, %r1816;
	mov.b32 	%f5160, %r1819;
	mul.f32 	%f5161, %f5159, %f5160;
	abs.f32 	%f5162, %f5145;
	setp.gt.f32 	%p1501, %f5162, 0f43180000;
	setp.lt.f32 	%p1502, %f5145, 0f00000000;
	selp.f32 	%f5163, 0f00000000, 0f7F800000, %p1502;
	selp.f32 	%f5164, %f5163, %f5161, %p1501;
	abs.f32 	%f5165, %f667;
	setp.eq.f32 	%p1503, %f666, 0f00000000;
	setp.eq.f32 	%p1504, %f666, 0fBF800000;
	setp.eq.f32 	%p1505, %f5165, 0f7F800000;
	setp.geu.f32 	%p1506, %f666, 0f00000000;
	neg.f32 	%f5167, %f5164;
	selp.f32 	%f5168, %f5164, %f5167, %p1498;
	cvt.rmi.f32.f32 	%f5169, %f667;
	setp.neu.f32 	%p1507, %f667, %f5169;
	selp.f32 	%f5170, 0f7FFFFFFF, %f5168, %p1507;
	add.f32 	%f5171, %f666, %f666;
	mov.b32 	%r1820, %f5171;
	setp.lt.f32 	%p1508, %f667, 0f00000000;
	xor.b32  	%r1821, %r1820, 2139095040;
	selp.b32 	%r1822, %r1821, %r1820, %p1508;
	and.b32  	%r1823, %r1822, 2147483647;
	selp.b32 	%r1824, %r1823, %r1822, %p1498;
	mov.b32 	%f5172, %r1824;
	fma.rn.f32 	%f5173, %f666, 0f3BBB989D, 0f3F000000;
	cvt.sat.f32.f32 	%f5174, %f5173;
	fma.rm.f32 	%f5175, %f5174, %f4464, %f4463;
	add.f32 	%f5176, %f5175, 0fCB40007F;
	neg.f32 	%f5177, %f5176;
	fma.rn.f32 	%f5178, %f666, 0f3FB8AA3B, %f5177;
	fma.rn.f32 	%f671, %f666, 0f32A57060, %f5178;
	mov.b32 	%r1825, %f5175;
	shl.b32 	%r1826, %r1825, 23;
	mov.b32 	%f672, %r1826;
	setp.lt.f32 	%p1509, %f666, 0f00800000;
	mul.f32 	%f5179, %f666, 0f4B000000;
	selp.f32 	%f5180, %f5179, %f666, %p1509;
	selp.f32 	%f5181, 0fC1B80000, 0f00000000, %p1509;
	mov.b32 	%r1827, %f5180;
	add.s32 	%r1828, %r1827, -1059760811;
	and.b32  	%r1829, %r1828, -8388608;
	sub.s32 	%r1830, %r1827, %r1829;
	mov.b32 	%f5182, %r1830;
	cvt.rn.f32.s32 	%f5183, %r1829;
	fma.rn.f32 	%f5184, %f5183, 0f34000000, %f5181;
	add.f32 	%f5185, %f5182, 0fBF800000;
	fma.rn.f32 	%f5186, %f5185, 0fBE055027, 0f3E1039F6;
	fma.rn.f32 	%f5187, %f5186, %f5185, 0fBDF8CDCC;
	fma.rn.f32 	%f5188, %f5187, %f5185, 0f3E0F2955;
	fma.rn.f32 	%f5189, %f5188, %f5185, 0fBE2AD8B9;
	fma.rn.f32 	%f5190, %f5189, %f5185, 0f3E4CED0B;
	fma.rn.f32 	%f5191, %f5190, %f5185, 0fBE7FFF22;
	fma.rn.f32 	%f5192, %f5191, %f5185, 0f3EAAAA78;
	fma.rn.f32 	%f5193, %f5192, %f5185, 0fBF000000;
	mul.f32 	%f5194, %f5185, %f5193;
	fma.rn.f32 	%f5195, %f5194, %f5185, %f5185;
	fma.rn.f32 	%f5196, %f5184, 0f3F317218, %f5195;
	setp.gt.u32 	%p1510, %r1827, 2139095039;
	fma.rn.f32 	%f5197, %f5180, 0f7F800000, 0f7F800000;
	selp.f32 	%f5198, %f5197, %f5196, %p1510;
	setp.eq.f32 	%p1511, %f5180, 0f00000000;
	selp.f32 	%f673, 0fFF800000, %f5198, %p1511;
	div.rn.f32 	%f674, %f667, %f666;
	add.s64 	%rd515, %rd513, %rd494;
	ld.global.f32 	%f675, [%rd515];
	add.s64 	%rd516, %rd515, %rd494;
	ld.global.f32 	%f5199, [%rd516];
	div.rn.f32 	%f677, %f675, %f5199;
	abs.f32 	%f5200, %f677;
	setp.gt.f32 	%p1512, %f5200, 0f3F800000;
	rcp.approx.ftz.f32 	%f5201, %f5200;
	selp.f32 	%f5202, %f5201, %f5200, %p1512;
	mul.f32 	%f5203, %f5202, %f5202;
	fma.rn.f32 	%f5204, %f5203, 0f3B2090AA, 0fBC6BE14F;
	fma.rn.f32 	%f5205, %f5204, %f5203, 0f3D23397E;
	fma.rn.f32 	%f5206, %f5205, %f5203, 0fBD948A7A;
	fma.rn.f32 	%f5207, %f5206, %f5203, 0f3DD76B21;
	fma.rn.f32 	%f5208, %f5207, %f5203, 0fBE111E88;
	fma.rn.f32 	%f5209, %f5208, %f5203, 0f3E4CAF60;
	fma.rn.f32 	%f5210, %f5209, %f5203, 0fBEAAAA27;
	mul.f32 	%f5211, %f5203, %f5210;
	fma.rn.f32 	%f5212, %f5211, %f5202, %f5202;
	neg.f32 	%f5213, %f5212;
	fma.rn.f32 	%f5214, 0f3F6EE581, 0f3FD774EB, %f5213;
	selp.f32 	%f5215, %f5214, %f5212, %p1512;
	setp.num.f32 	%p1513, %f5200, %f5200;
	copysign.f32 	%f5216, %f677, %f5215;
	selp.f32 	%f678, %f5216, %f5215, %p1513;
	abs.f32 	%f5217, %f675;
	fma.rn.f32 	%f679, %f5217, 0fBF000000, 0f3F000000;
	mul.f32 	%f5219, %f675, 0f3F22F983;
	cvt.rni.s32.f32 	%r1831, %f5219;
	cvt.rn.f32.s32 	%f5220, %r1831;
	fma.rn.f32 	%f5221, %f5220, 0fBFC90FDA, %f675;
	fma.rn.f32 	%f5222, %f5220, 0fB3A22168, %f5221;
	fma.rn.f32 	%f5223, %f5220, 0fA7C234C5, %f5222;
	setp.ltu.f32 	%p1514, %f5217, 0f47CE4780;
	setp.eq.f32 	%p1515, %f5217, 0f7F800000;
	mov.b32 	%r1832, %f675;
	shr.u32 	%r1833, %r1832, 23;
	and.b32  	%r1834, %r1833, 224;
	add.s32 	%r1835, %r1834, -128;
	shr.u32 	%r1836, %r1835, 5;
	and.b32  	%r234, %r1833, 31;
	mul.wide.u32 	%rd517, %r1836, 4;
	sub.s64 	%rd130, %rd22, %rd517;
	mul.rn.f32 	%f5224, %f675, %f9688;
	mul.f32 	%f5225, %f5199, 0f3F000000;
	cvt.rzi.f32.f32 	%f5226, %f5225;
	add.f32 	%f5227, %f5226, %f5226;
	sub.f32 	%f5228, %f5199, %f5227;
	abs.f32 	%f5229, %f5228;
	setp.neu.f32 	%p1516, %f5229, 0f3F800000;
	setp.lt.f32 	%p1517, %f5217, 0f00800000;
	mul.f32 	%f5230, %f5217, 0f4B800000;
	selp.f32 	%f5231, %f5230, %f5217, %p1517;
	selp.f32 	%f5232, 0fC1C00000, 0f00000000, %p1517;
	mov.b32 	%r1837, %f5231;
	add.s32 	%r1838, %r1837, -1060439283;
	and.b32  	%r1839, %r1838, -8388608;
	sub.s32 	%r1840, %r1837, %r1839;
	mov.b32 	%f5233, %r1840;
	cvt.rn.f32.s32 	%f5234, %r1839;
	fma.rn.f32 	%f5235, %f5234, 0f34000000, %f5232;
	add.f32 	%f5236, %f5233, 0fBF800000;
	add.f32 	%f5237, %f5233, 0f3F800000;
	rcp.approx.ftz.f32 	%f5238, %f5237;
	add.f32 	%f5239, %f5236, %f5236;
	mul.f32 	%f5240, %f5239, %f5238;
	mul.f32 	%f5241, %f5240, %f5240;
	sub.f32 	%f5242, %f5236, %f5240;
	add.f32 	%f5243, %f5242, %f5242;
	neg.f32 	%f5244, %f5240;
	fma.rn.f32 	%f5245, %f5244, %f5236, %f5243;
	mul.rn.f32 	%f5246, %f5238, %f5245;
	fma.rn.f32 	%f5247, %f5241, 0f3A2C32E4, 0f3B52E7DB;
	fma.rn.f32 	%f5248, %f5247, %f5241, 0f3C93BB73;
	fma.rn.f32 	%f5249, %f5248, %f5241, 0f3DF6384F;
	mul.rn.f32 	%f5250, %f5249, %f5241;
	fma.rn.f32 	%f5251, %f5240, 0f3FB8AA3B, %f5235;
	sub.f32 	%f5252, %f5235, %f5251;
	fma.rn.f32 	%f5253, %f5240, 0f3FB8AA3B, %f5252;
	fma.rn.f32 	%f5254, %f5246, 0f3FB8AA3B, %f5253;
	fma.rn.f32 	%f5255, %f5240, 0f32A55E34, %f5254;
	mul.f32 	%f5256, %f5250, 0f40400000;
	fma.rn.f32 	%f5257, %f5256, %f5246, %f5255;
	fma.rn.f32 	%f5258, %f5250, %f5240, %f5257;
	add.rn.f32 	%f5259, %f5251, %f5258;
	neg.f32 	%f5260, %f5251;
	add.rn.f32 	%f5261, %f5259, %f5260;
	neg.f32 	%f5262, %f5261;
	add.rn.f32 	%f5263, %f5258, %f5262;
	mul.rn.f32 	%f5264, %f5259, %f5199;
	neg.f32 	%f5265, %f5264;
	fma.rn.f32 	%f5266, %f5259, %f5199, %f5265;
	fma.rn.f32 	%f5267, %f5263, %f5199, %f5266;
	cvt.rni.f32.f32 	%f5268, %f5264;
	sub.f32 	%f5269, %f5264, %f5268;
	add.f32 	%f5270, %f5269, %f5267;
	fma.rn.f32 	%f5271, %f5270, 0f391FCB8E, 0f3AAF85ED;
	fma.rn.f32 	%f5272, %f5271, %f5270, 0f3C1D9856;
	fma.rn.f32 	%f5273, %f5272, %f5270, 0f3D6357BB;
	fma.rn.f32 	%f5274, %f5273, %f5270, 0f3E75FDEC;
	fma.rn.f32 	%f5275, %f5274, %f5270, 0f3F317218;
	fma.rn.f32 	%f5276, %f5275, %f5270, 0f3F800000;
	cvt.rzi.s32.f32 	%r1841, %f5268;
	setp.gt.f32 	%p1518, %f5268, 0f00000000;
	selp.b32 	%r1842, 0, -2097152000, %p1518;
	add.s32 	%r1843, %r1842, 2130706432;
	mov.b32 	%f5277, %r1843;
	mul.f32 	%f5278, %f5276, %f5277;
	shl.b32 	%r1844, %r1841, 23;
	sub.s32 	%r1845, %r1844, %r1842;
	mov.b32 	%f5279, %r1845;
	mul.f32 	%f5280, %f5278, %f5279;
	abs.f32 	%f5281, %f5264;
	setp.gt.f32 	%p1519, %f5281, 0f43180000;
	setp.lt.f32 	%p1520, %f5264, 0f00000000;
	selp.f32 	%f5282, 0f00000000, 0f7F800000, %p1520;
	selp.f32 	%f5283, %f5282, %f5280, %p1519;
	setp.eq.f32 	%p1521, %f675, 0f3F800000;
	setp.eq.f32 	%p1522, %f5199, 0f00000000;
	or.pred  	%p1523, %p1521, %p1522;
	setp.nan.f32 	%p1524, %f5217, %f5217;
	abs.f32 	%f5284, %f5199;
	setp.nan.f32 	%p1525, %f5284, %f5284;
	setp.eq.f32 	%p1526, %f675, 0f00000000;
	setp.eq.f32 	%p1527, %f675, 0fBF800000;
	setp.eq.f32 	%p1528, %f5284, 0f7F800000;
	setp.geu.f32 	%p1529, %f675, 0f00000000;
	neg.f32 	%f5286, %f5283;
	selp.f32 	%f5287, %f5283, %f5286, %p1516;
	cvt.rmi.f32.f32 	%f5288, %f5199;
	setp.neu.f32 	%p1530, %f5199, %f5288;
	selp.f32 	%f5289, 0f7FFFFFFF, %f5287, %p1530;
	add.f32 	%f5290, %f675, %f675;
	mov.b32 	%r1846, %f5290;
	setp.lt.f32 	%p1531, %f5199, 0f00000000;
	xor.b32  	%r1847, %r1846, 2139095040;
	selp.b32 	%r1848, %r1847, %r1846, %p1531;
	and.b32  	%r1849, %r1848, 2147483647;
	selp.b32 	%r1850, %r1849, %r1848, %p1516;
	mov.b32 	%f5291, %r1850;
	fma.rn.f32 	%f5292, %f675, 0f3BBB989D, 0f3F000000;
	cvt.sat.f32.f32 	%f5293, %f5292;
	fma.rm.f32 	%f5294, %f5293, %f4464, %f4463;
	add.f32 	%f5295, %f5294, 0fCB40007F;
	neg.f32 	%f5296, %f5295;
	fma.rn.f32 	%f5297, %f675, 0f3FB8AA3B, %f5296;
	fma.rn.f32 	%f680, %f675, 0f32A57060, %f5297;
	mov.b32 	%r1851, %f5294;
	shl.b32 	%r1852, %r1851, 23;
	mov.b32 	%f681, %r1852;
	setp.lt.f32 	%p1532, %f675, 0f00800000;
	mul.f32 	%f5298, %f675, 0f4B000000;
	selp.f32 	%f5299, %f5298, %f675, %p1532;
	selp.f32 	%f5300, 0fC1B80000, 0f00000000, %p1532;
	mov.b32 	%r1853, %f5299;
	add.s32 	%r1854, %r1853, -1059760811;
	and.b32  	%r1855, %r1854, -8388608;
	sub.s32 	%r1856, %r1853, %r1855;
	mov.b32 	%f5301, %r1856;
	cvt.rn.f32.s32 	%f5302, %r1855;
	fma.rn.f32 	%f5303, %f5302, 0f34000000, %f5300;
	add.f32 	%f5304, %f5301, 0fBF800000;
	fma.rn.f32 	%f5305, %f5304, 0fBE055027, 0f3E1039F6;
	fma.rn.f32 	%f5306, %f5305, %f5304, 0fBDF8CDCC;
	fma.rn.f32 	%f5307, %f5306, %f5304, 0f3E0F2955;
	fma.rn.f32 	%f5308, %f5307, %f5304, 0fBE2AD8B9;
	fma.rn.f32 	%f5309, %f5308, %f5304, 0f3E4CED0B;
	fma.rn.f32 	%f5310, %f5309, %f5304, 0fBE7FFF22;
	fma.rn.f32 	%f5311, %f5310, %f5304, 0f3EAAAA78;
	fma.rn.f32 	%f5312, %f5311, %f5304, 0fBF000000;
	mul.f32 	%f5313, %f5304, %f5312;
	fma.rn.f32 	%f5314, %f5313, %f5304, %f5304;
	fma.rn.f32 	%f5315, %f5303, 0f3F317218, %f5314;
	setp.gt.u32 	%p1533, %r1853, 2139095039;
	fma.rn.f32 	%f5316, %f5299, 0f7F800000, 0f7F800000;
	selp.f32 	%f5317, %f5316, %f5315, %p1533;
	setp.eq.f32 	%p1534, %f5299, 0f00000000;
	selp.f32 	%f682, 0fFF800000, %f5317, %p1534;
	div.rn.f32 	%f683, %f5199, %f675;
	selp.b32 	%r235, %r1649, 0, %p1378;
	selp.f32 	%f684, %f4392, %f4393, %p1378;
	selp.f32 	%f5318, %f4452, %f4458, %p1388;
	selp.f32 	%f5319, 0f3F800000, %f5318, %p1387;
	selp.f32 	%f5320, %f5319, %f5318, %p1386;
	selp.f32 	%f5321, %f4460, %f5320, %p1379;
	selp.f32 	%f685, %f4460, %f5321, %p1385;
	selp.b32 	%r236, %r1675, 0, %p1396;
	selp.f32 	%f686, %f4513, %f4514, %p1396;
	or.pred  	%p1535, %p1405, %p1406;
	or.pred  	%p4, %p1535, %p1407;
	selp.f32 	%f5322, %f4573, %f4579, %p1411;
	selp.f32 	%f5323, 0f3F800000, %f5322, %p1410;
	selp.f32 	%f5324, %f5323, %f5322, %p1409;
	selp.f32 	%f5325, %f4581, %f5324, %p1397;
	selp.f32 	%f687, %f4581, %f5325, %p1408;
	selp.b32 	%r237, %r1701, 0, %p1419;
	selp.f32 	%f688, %f4632, %f4633, %p1419;
	or.pred  	%p1536, %p1428, %p1429;
	or.pred  	%p5, %p1536, %p1430;
	selp.f32 	%f5326, %f4692, %f4698, %p1434;
	selp.f32 	%f5327, 0f3F800000, %f5326, %p1433;
	selp.f32 	%f5328, %f5327, %f5326, %p1432;
	selp.f32 	%f5329, %f4700, %f5328, %p1420;
	selp.f32 	%f689, %f4700, %f5329, %p1431;
	selp.b32 	%r238, %r1727, 0, %p1442;
	selp.f32 	%f690, %f4750, %f4751, %p1442;
	selp.f32 	%f5330, %f4810, %f4816, %p1452;
	selp.f32 	%f5331, 0f3F800000, %f5330, %p1451;
	selp.f32 	%f5332, %f5331, %f5330, %p1450;
	selp.f32 	%f5333, %f4818, %f5332, %p1443;
	selp.f32 	%f691, %f4818, %f5333, %p1449;
	selp.b32 	%r239, %r1753, 0, %p1460;
	selp.f32 	%f692, %f4868, %f4869, %p1460;
	selp.f32 	%f5334, %f4928, %f4934, %p1470;
	selp.f32 	%f5335, 0f3F800000, %f5334, %p1469;
	selp.f32 	%f5336, %f5335, %f5334, %p1468;
	selp.f32 	%f5337, %f4936, %f5336, %p1461;
	selp.f32 	%f693, %f4936, %f5337, %p1467;
	selp.b32 	%r240, %r1779, 0, %p1478;
	selp.f32 	%f694, %f4986, %f4987, %p1478;
	selp.f32 	%f5338, %f5046, %f5052, %p1488;
	selp.f32 	%f5339, 0f3F800000, %f5338, %p1487;
	selp.f32 	%f5340, %f5339, %f5338, %p1486;
	selp.f32 	%f5341, %f5054, %f5340, %p1479;
	selp.f32 	%f695, %f5054, %f5341, %p1485;
	selp.b32 	%r241, %r1805, 0, %p1496;
	selp.f32 	%f696, %f5104, %f5105, %p1496;
	selp.f32 	%f5342, %f5164, %f5170, %p1506;
	selp.f32 	%f5343, 0f3F800000, %f5342, %p1505;
	selp.f32 	%f5344, %f5343, %f5342, %p1504;
	selp.f32 	%f5345, %f5172, %f5344, %p1497;
	selp.f32 	%f697, %f5172, %f5345, %p1503;
	selp.b32 	%r242, %r1831, 0, %p1514;
	selp.f32 	%f698, %f5223, %f5224, %p1514;
	or.pred  	%p1537, %p1523, %p1524;
	or.pred  	%p6, %p1537, %p1525;
	selp.f32 	%f5346, %f5283, %f5289, %p1529;
	selp.f32 	%f5347, 0f3F800000, %f5346, %p1528;
	selp.f32 	%f5348, %f5347, %f5346, %p1527;
	selp.f32 	%f5349, %f5291, %f5348, %p1515;
	selp.f32 	%f699, %f5291, %f5349, %p1526;
	mov.b32 	%r3256, 0;
	ex2.approx.ftz.f32 	%f6328, %f680;
	mul.f32 	%f897, %f6328, %f681;
	ex2.approx.ftz.f32 	%f6286, %f671;
	mul.f32 	%f885, %f6286, %f672;
	ex2.approx.ftz.f32 	%f6084, %f662;
	mul.f32 	%f848, %f6084, %f663;
	ex2.approx.ftz.f32 	%f6037, %f653;
	mul.f32 	%f836, %f6037, %f654;
	ex2.approx.ftz.f32 	%f5680, %f644;
	mul.f32 	%f774, %f5680, %f645;
	ex2.approx.ftz.f32 	%f5633, %f635;
	mul.f32 	%f762, %f5633, %f636;
	ex2.approx.ftz.f32 	%f5436, %f626;
	mul.f32 	%f725, %f5436, %f627;
	ex2.approx.ftz.f32 	%f5394, %f617;
	mul.f32 	%f713, %f5394, %f618;
$L__BB0_1402:
	ld.param.u64 	%rd924, [_Z16MH_simple_kerneliPiPfP5datumiiS0_S0_i_param_3];
	cvta.to.global.u64 	%rd518, %rd924;
	mul.wide.u32 	%rd519, %r3256, 12;
	add.s64 	%rd520, %rd518, %rd519;
	ld.global.f32 	%f703, [%rd520];
	mov.f32 	%f9690, 0f00000000;
	setp.gt.s32 	%p1538, %r216, 7;
	@%p1538 bra 	$L__BB0_1416;
	setp.gt.s32 	%p1551, %r216, 2;
	@%p1551 bra 	$L__BB0_1409;
	setp.gt.s32 	%p1558, %r216, 0;
	@%p1558 bra 	$L__BB0_1407;
	setp.eq.s32 	%p1561, %r216, -99;
	@%p1561 bra 	$L__BB0_1434;
	setp.eq.s32 	%p1562, %r216, 0;
	@%p1562 bra 	$L__BB0_1444;
	bra.uni 	$L__BB0_1430;
$L__BB0_1407:
	setp.eq.s32 	%p1559, %r216, 1;
	@%p1559 bra 	$L__BB0_1431;
	setp.eq.s32 	%p1560, %r216, 2;
	mov.f32 	%f9690, %f703;
	@%p1560 bra 	$L__BB0_1444;
	bra.uni 	$L__BB0_1430;
$L__BB0_1409:
	setp.gt.s32 	%p1552, %r216, 4;
	@%p1552 bra 	$L__BB0_1412;
	setp.eq.s32 	%p1556, %r216, 3;
	mov.f32 	%f9690, %f612;
	@%p1556 bra 	$L__BB0_1444;
	setp.eq.s32 	%p1557, %r216, 4;
	mov.f32 	%f9690, %f613;
	@%p1557 bra 	$L__BB0_1444;
	bra.uni 	$L__BB0_1430;
$L__BB0_1412:
	setp.eq.s32 	%p1553, %r216, 5;
	@%p1553 bra 	$L__BB0_1432;
	setp.eq.s32 	%p1554, %r216, 6;
	@%p1554 bra 	$L__BB0_1433;
	setp.eq.s32 	%p1555, %r216, 7;
	@%p1555 bra 	$L__BB0_1415;
	bra.uni 	$L__BB0_1430;
$L__BB0_1415:
	sub.f32 	%f9690, %f613, %f612;
	bra.uni 	$L__BB0_1444;
$L__BB0_1416:
	setp.gt.s32 	%p1539, %r216, 11;
	@%p1539 bra 	$L__BB0_1423;
	setp.gt.s32 	%p1546, %r216, 9;
	@%p1546 bra 	$L__BB0_1420;
	setp.eq.s32 	%p1549, %r216, 8;
	mov.f32 	%f9690, %f614;
	@%p1549 bra 	$L__BB0_1444;
	setp.eq.s32 	%p1550, %r216, 9;
	mov.f32 	%f9690, %f620;
	@%p1550 bra 	$L__BB0_1444;
	bra.uni 	$L__BB0_1430;
$L__BB0_1420:
	setp.eq.s32 	%p1547, %r216, 10;
	mov.f32 	%f9690, %f619;
	@%p1547 bra 	$L__BB0_1444;
	setp.eq.s32 	%p1548, %r216, 11;
	@%p1548 bra 	$L__BB0_1422;
	bra.uni 	$L__BB0_1430;
$L__BB0_1422:
	mov.f32 	%f9690, %f713;
	bra.uni 	$L__BB0_1444;
$L__BB0_1423:
	setp.gt.s32 	%p1540, %r216, 13;
	@%p1540 bra 	$L__BB0_1427;
	setp.eq.s32 	%p1544, %r216, 12;
	@%p1544 bra 	$L__BB0_1443;
	setp.eq.s32 	%p1545, %r216, 13;
	@%p1545 bra 	$L__BB0_1426;
	bra.uni 	$L__BB0_1430;
$L__BB0_1426:
	sqrt.rn.f32 	%f9690, %f612;
	bra.uni 	$L__BB0_1444;
$L__BB0_1427:
	setp.eq.s32 	%p1541, %r216, 14;
	@%p1541 bra 	$L__BB0_1435;
	setp.eq.s32 	%p1542, %r216, 15;
	@%p1542 bra 	$L__BB0_1442;
	setp.eq.s32 	%p1543, %r216, 16;
	mov.f32 	%f9690, %f615;
	@%p1543 bra 	$L__BB0_1444;
$L__BB0_1430:
	mov.f32 	%f9690, 0f7FFFFFFF;
	bra.uni 	$L__BB0_1444;
$L__BB0_1431:
	mov.f32 	%f9690, 0f3F800000;
	bra.uni 	$L__BB0_1444;
$L__BB0_1432:
	add.f32 	%f9690, %f612, %f613;
	bra.uni 	$L__BB0_1444;
$L__BB0_1433:
	sub.f32 	%f9690, %f612, %f613;
	bra.uni 	$L__BB0_1444;
$L__BB0_1434:
	mul.f32 	%f9690, %f612, %f612;
	bra.uni 	$L__BB0_1444;
$L__BB0_1435:
	abs.f32 	%f5371, %f612;
	setp.ltu.f32 	%p1566, %f5371, 0f47CE4780;
	setp.eq.f32 	%p1567, %f5371, 0f7F800000;
	or.pred  	%p1568, %p1566, %p1567;
	mov.u32 	%r3260, %r235;
	mov.f32 	%f9689, %f684;
	@%p1568 bra 	$L__BB0_1441;
	mov.b64 	%rd945, 0;
	mov.b32 	%r3257, 0;
$L__BB0_1437:
	.pragma "nounroll";
	mul.wide.u32 	%rd522, %r3257, 4;
	mov.u64 	%rd523, __cudart_i2opi_f;
	add.s64 	%rd524, %rd523, %rd522;
	ld.global.nc.u32 	%r1858, [%rd524];
	mov.b32 	%r1859, %f612;
	shl.b32 	%r1860, %r1859, 8;
	or.b32  	%r1861, %r1860, -2147483648;
	mad.wide.u32 	%rd525, %r1858, %r1861, %rd945;
	shr.u64 	%rd945, %rd525, 32;
	add.s64 	%rd526, %rd33, %rd522;
	st.local.u32 	[%rd526], %rd525;
	add.s32 	%r3257, %r3257, 1;
	setp.ne.s32 	%p1569, %r3257, 6;
	@%p1569 bra 	$L__BB0_1437;
	setp.eq.s32 	%p1570, %r231, 0;
	st.local.u32 	[%rd33+24], %rd945;
	ld.local.u32 	%r3258, [%rd123+24];
	ld.local.u32 	%r3259, [%rd123+20];
	@%p1570 bra 	$L__BB0_1440;
	shf.l.wrap.b32 	%r3258, %r3259, %r3258, %r231;
	ld.local.u32 	%r1862, [%rd123+16];
	shf.l.wrap.b32 	%r3259, %r1862, %r3259, %r231;
$L__BB0_1440:
	mov.b32 	%r1863, %f612;
	setp.lt.s32 	%p1571, %r1863, 0;
	shr.u32 	%r1864, %r3258, 30;
	shf.l.wrap.b32 	%r1865, %r3259, %r3258, 2;
	shl.b32 	%r1866, %r3259, 2;
	shr.u32 	%r1867, %r1865, 31;
	add.s32 	%r1868, %r1867, %r1864;
	neg.s32 	%r1869, %r1868;
	selp.b32 	%r3260, %r1869, %r1868, %p1571;
	xor.b32  	%r1870, %r1865, %r1863;
	shr.s32 	%r1871, %r1865, 31;
	xor.b32  	%r1872, %r1871, %r1865;
	xor.b32  	%r1873, %r1871, %r1866;
	cvt.u64.u32 	%rd527, %r1872;
	shl.b64 	%rd528, %rd527, 32;
	cvt.u64.u32 	%rd529, %r1873;
	or.b64  	%rd530, %rd528, %rd529;
	cvt.rn.f64.s64 	%fd40, %rd530;
	mul.f64 	%fd41, %fd40, 0d3BF921FB54442D19;
	cvt.rn.f32.f64 	%f5372, %fd41;
	neg.f32 	%f5373, %f5372;
	setp.lt.s32 	%p1572, %r1870, 0;
	selp.f32 	%f9689, %f5373, %f5372, %p1572;
$L__BB0_1441:
	mul.rn.f32 	%f5374, %f9689, %f9689;
	and.b32  	%r1874, %r3260, 1;
	setp.eq.b32 	%p1573, %r1874, 1;
	selp.f32 	%f5375, 0f3F800000, %f9689, %p1573;
	fma.rn.f32 	%f5376, %f5374, %f5375, 0f00000000;
	fma.rn.f32 	%f5377, %f5374, 0f37CBAC00, 0fBAB607ED;
	selp.f32 	%f5378, %f5377, 0fB94D4153, %p1573;
	selp.f32 	%f5379, 0f3D2AAABB, 0f3C0885E4, %p1573;
	fma.rn.f32 	%f5380, %f5378, %f5374, %f5379;
	selp.f32 	%f5381, 0fBEFFFFFF, 0fBE2AAAA8, %p1573;
	fma.rn.f32 	%f5382, %f5380, %f5374, %f5381;
	fma.rn.f32 	%f5383, %f5382, %f5376, %f5375;
	and.b32  	%r1875, %r3260, 2;
	setp.eq.s32 	%p1574, %r1875, 0;
	mov.f32 	%f5384, 0f00000000;
	sub.f32 	%f5385, %f5384, %f5383;
	selp.f32 	%f9690, %f5383, %f5385, %p1574;
	bra.uni 	$L__BB0_1444;
$L__BB0_1442:
	abs.f32 	%f5351, %f612;
	setp.gt.f32 	%p1563, %f5351, 0f3F0F5C29;
	setp.eq.f32 	%p1564, %f5351, 0f3F800000;
	rsqrt.approx.ftz.f32 	%f5352, %f616;
	mul.f32 	%f5353, %f616, %f5352;
	mul.f32 	%f5354, %f5352, 0f3F000000;
	neg.f32 	%f5355, %f5353;
	fma.rn.f32 	%f5356, %f5355, %f5354, 0f3F000000;
	fma.rn.f32 	%f5357, %f5353, %f5356, %f5353;
	selp.f32 	%f5358, 0f00000000, %f5357, %p1564;
	selp.f32 	%f5359, %f5358, %f5351, %p1563;
	mul.f32 	%f5360, %f5359, %f5359;
	fma.rn.f32 	%f5361, %f5360, 0f3D4DD2F7, 0f3C99CA97;
	fma.rn.f32 	%f5362, %f5361, %f5360, 0f3D3F90E8;
	fma.rn.f32 	%f5363, %f5362, %f5360, 0f3D993CCF;
	fma.rn.f32 	%f5364, %f5363, %f5360, 0f3E2AAC04;
	mul.f32 	%f5365, %f5360, %f5364;
	fma.rn.f32 	%f5366, %f5365, %f5359, %f5359;
	mul.f32 	%f5367, %f5366, 0fC0000000;
	fma.rn.f32 	%f5368, 0f3F6EE581, 0f3FD774EB, %f5367;
	selp.f32 	%f5369, %f5368, %f5366, %p1563;
	setp.num.f32 	%p1565, %f5369, %f5369;
	copysign.f32 	%f5370, %f612, %f5369;
	selp.f32 	%f9690, %f5370, %f5369, %p1565;
	bra.uni 	$L__BB0_1444;
$L__BB0_1443:
	setp.eq.f32 	%p1575, %f612, 0f3F800000;
	setp.eq.f32 	%p1576, %f613, 0f00000000;
	or.pred  	%p1577, %p1575, %p1576;
	add.rn.f32 	%f5386, %f612, %f613;
	selp.f32 	%f5387, 0f3F800000, %f5386, %p1577;
	abs.f32 	%f5388, %f612;
	setp.nan.f32 	%p1578, %f5388, %f5388;
	abs.f32 	%f5390, %f613;
	setp.nan.f32 	%p1579, %f5390, %f5390;
	selp.f32 	%f5392, %f5387, %f685, %p1579;
	selp.f32 	%f5393, %f5387, %f5392, %p1578;
	selp.f32 	%f9690, %f5387, %f5393, %p1577;
$L__BB0_1444:
	mov.f32 	%f9692, 0f00000000;
	setp.gt.s32 	%p1580, %r217, 7;
	@%p1580 bra 	$L__BB0_1458;
	setp.gt.s32 	%p1593, %r217, 2;
	@%p1593 bra 	$L__BB0_1451;
	setp.gt.s32 	%p1600, %r217, 0;
	@%p1600 bra 	$L__BB0_1449;
	setp.eq.s32 	%p1603, %r217, -99;
	@%p1603 bra 	$L__BB0_1476;
	setp.eq.s32 	%p1604, %r217, 0;
	@%p1604 bra 	$L__BB0_1486;
	bra.uni 	$L__BB0_1472;
$L__BB0_1449:
	setp.eq.s32 	%p1601, %r217, 1;
	@%p1601 bra 	$L__BB0_1473;
	setp.eq.s32 	%p1602, %r217, 2;
	mov.f32 	%f9692, %f703;
	@%p1602 bra 	$L__BB0_1486;
	bra.uni 	$L__BB0_1472;
$L__BB0_1451:
	setp.gt.s32 	%p1594, %r217, 4;
	@%p1594 bra 	$L__BB0_1454;
	setp.eq.s32 	%p1598, %r217, 3;
	mov.f32 	%f9692, %f621;
	@%p1598 bra 	$L__BB0_1486;
	setp.eq.s32 	%p1599, %r217, 4;
	mov.f32 	%f9692, %f4489;
	@%p1599 bra 	$L__BB0_1486;
	bra.uni 	$L__BB0_1472;
$L__BB0_1454:
	setp.eq.s32 	%p1595, %r217, 5;
	@%p1595 bra 	$L__BB0_1474;
	setp.eq.s32 	%p1596, %r217, 6;
	@%p1596 bra 	$L__BB0_1475;
	setp.eq.s32 	%p1597, %r217, 7;
	@%p1597 bra 	$L__BB0_1457;
	bra.uni 	$L__BB0_1472;
$L__BB0_1457:
	sub.f32 	%f9692, %f4489, %f621;
	bra.uni 	$L__BB0_1486;
$L__BB0_1458:
	setp.gt.s32 	%p1581, %r217, 11;
	@%p1581 bra 	$L__BB0_1465;
	setp.gt.s32 	%p1588, %r217, 9;
	@%p1588 bra 	$L__BB0_1462;
	setp.eq.s32 	%p1591, %r217, 8;
	mov.f32 	%f9692, %f623;
	@%p1591 bra 	$L__BB0_1486;
	setp.eq.s32 	%p1592, %r217, 9;
	mov.f32 	%f9692, %f629;
	@%p1592 bra 	$L__BB0_1486;
	bra.uni 	$L__BB0_1472;
$L__BB0_1462:
	setp.eq.s32 	%p1589, %r217, 10;
	mov.f32 	%f9692, %f628;
	@%p1589 bra 	$L__BB0_1486;
	setp.eq.s32 	%p1590, %r217, 11;
	@%p1590 bra 	$L__BB0_1464;
	bra.uni 	$L__BB0_1472;
$L__BB0_1464:
	mov.f32 	%f9692, %f725;
	bra.uni 	$L__BB0_1486;
$L__BB0_1465:
	setp.gt.s32 	%p1582, %r217, 13;
	@%p1582 bra 	$L__BB0_1469;
	setp.eq.s32 	%p1586, %r217, 12;
	@%p1586 bra 	$L__BB0_1485;
	setp.eq.s32 	%p1587, %r217, 13;
	@%p1587 bra 	$L__BB0_1468;
	bra.uni 	$L__BB0_1472;
$L__BB0_1468:
	sqrt.rn.f32 	%f9692, %f621;
	bra.uni 	$L__BB0_1486;
$L__BB0_1469:
	setp.eq.s32 	%p1583, %r217, 14;
	@%p1583 bra 	$L__BB0_1477;
	setp.eq.s32 	%p1584, %r217, 15;
	@%p1584 bra 	$L__BB0_1484;
	setp.eq.s32 	%p1585, %r217, 16;
	mov.f32 	%f9692, %f624;
	@%p1585 bra 	$L__BB0_1486;
$L__BB0_1472:
	mov.f32 	%f9692, 0f7FFFFFFF;
	bra.uni 	$L__BB0_1486;
$L__BB0_1473:
	mov.f32 	%f9692, 0f3F800000;
	bra.uni 	$L__BB0_1486;
$L__BB0_1474:
	add.f32 	%f9692, %f621, %f4489;
	bra.uni 	$L__BB0_1486;
$L__BB0_1475:
	sub.f32 	%f9692, %f621, %f4489;
	bra.uni 	$L__BB0_1486;
$L__BB0_1476:
	mul.f32 	%f9692, %f621, %f621;
	bra.uni 	$L__BB0_1486;
$L__BB0_1477:
	abs.f32 	%f5418, %f621;
	setp.ltu.f32 	%p1608, %f5418, 0f47CE4780;
	setp.eq.f32 	%p1609, %f5418, 0f7F800000;
	or.pred  	%p1610, %p1608, %p1609;
	mov.u32 	%r3264, %r236;
	mov.f32 	%f9691, %f686;
	@%p1610 bra 	$L__BB0_1483;
	mov.b64 	%rd946, 0;
	mov.b32 	%r3261, 0;
$L__BB0_1479:
	.pragma "nounroll";
	mul.wide.u32 	%rd532, %r3261, 4;
	mov.u64 	%rd533, __cudart_i2opi_f;
	add.s64 	%rd534, %rd533, %rd532;
	ld.global.nc.u32 	%r1877, [%rd534];
	mov.b32 	%r1878, %f621;
	shl.b32 	%r1879, %r1878, 8;
	or.b32  	%r1880, %r1879, -2147483648;
	mad.wide.u32 	%rd535, %r1877, %r1880, %rd946;
	shr.u64 	%rd946, %rd535, 32;
	add.s64 	%rd536, %rd32, %rd532;
	st.local.u32 	[%rd536], %rd535;
	add.s32 	%r3261, %r3261, 1;
	setp.ne.s32 	%p1611, %r3261, 6;
	@%p1611 bra 	$L__BB0_1479;
	setp.eq.s32 	%p1612, %r232, 0;
	st.local.u32 	[%rd32+24], %rd946;
	ld.local.u32 	%r3262, [%rd124+24];
	ld.local.u32 	%r3263, [%rd124+20];
	@%p1612 bra 	$L__BB0_1482;
	shf.l.wrap.b32 	%r3262, %r3263, %r3262, %r232;
	ld.local.u32 	%r1881, [%rd124+16];
	shf.l.wrap.b32 	%r3263, %r1881, %r3263, %r232;
$L__BB0_1482:
	mov.b32 	%r1882, %f621;
	setp.lt.s32 	%p1613, %r1882, 0;
	shr.u32 	%r1883, %r3262, 30;
	shf.l.wrap.b32 	%r1884, %r3263, %r3262, 2;
	shl.b32 	%r1885, %r3263, 2;
	shr.u32 	%r1886, %r1884, 31;
	add.s32 	%r1887, %r1886, %r1883;
	neg.s32 	%r1888, %r1887;
	selp.b32 	%r3264, %r1888, %r1887, %p1613;
	xor.b32  	%r1889, %r1884, %r1882;
	shr.s32 	%r1890, %r1884, 31;
	xor.b32  	%r1891, %r1890, %r1884;
	xor.b32  	%r1892, %r1890, %r1885;
	cvt.u64.u32 	%rd537, %r1891;
	shl.b64 	%rd538, %rd537, 32;
	cvt.u64.u32 	%rd539, %r1892;
	or.b64  	%rd540, %rd538, %rd539;
	cvt.rn.f64.s64 	%fd42, %rd540;
	mul.f64 	%fd43, %fd42, 0d3BF921FB54442D19;
	cvt.rn.f32.f64 	%f5419, %fd43;
	neg.f32 	%f5420, %f5419;
	setp.lt.s32 	%p1614, %r1889, 0;
	selp.f32 	%f9691, %f5420, %f5419, %p1614;
$L__BB0_1483:
	mul.rn.f32 	%f5421, %f9691, %f9691;
	and.b32  	%r1893, %r3264, 1;
	setp.eq.b32 	%p1615, %r1893, 1;
	selp.f32 	%f5422, 0f3F800000, %f9691, %p1615;
	fma.rn.f32 	%f5423, %f5421, %f5422, 0f00000000;
	fma.rn.f32 	%f5424, %f5421, 0f37CBAC00, 0fBAB607ED;
	selp.f32 	%f5425, %f5424, 0fB94D4153, %p1615;
	selp.f32 	%f5426, 0f3D2AAABB, 0f3C0885E4, %p1615;
	fma.rn.f32 	%f5427, %f5425, %f5421, %f5426;
	selp.f32 	%f5428, 0fBEFFFFFF, 0fBE2AAAA8, %p1615;
	fma.rn.f32 	%f5429, %f5427, %f5421, %f5428;
	fma.rn.f32 	%f5430, %f5429, %f5423, %f5422;
	and.b32  	%r1894, %r3264, 2;
	setp.eq.s32 	%p1616, %r1894, 0;
	mov.f32 	%f5431, 0f00000000;
	sub.f32 	%f5432, %f5431, %f5430;
	selp.f32 	%f9692, %f5430, %f5432, %p1616;
	bra.uni 	$L__BB0_1486;
$L__BB0_1484:
	abs.f32 	%f5398, %f621;
	setp.gt.f32 	%p1605, %f5398, 0f3F0F5C29;
	setp.eq.f32 	%p1606, %f5398, 0f3F800000;
	rsqrt.approx.ftz.f32 	%f5399, %f625;
	mul.f32 	%f5400, %f625, %f5399;
	mul.f32 	%f5401, %f5399, 0f3F000000;
	neg.f32 	%f5402, %f5400;
	fma.rn.f32 	%f5403, %f5402, %f5401, 0f3F000000;
	fma.rn.f32 	%f5404, %f5400, %f5403, %f5400;
	selp.f32 	%f5405, 0f00000000, %f5404, %p1606;
	selp.f32 	%f5406, %f5405, %f5398, %p1605;
	mul.f32 	%f5407, %f5406, %f5406;
	fma.rn.f32 	%f5408, %f5407, 0f3D4DD2F7, 0f3C99CA97;
	fma.rn.f32 	%f5409, %f5408, %f5407, 0f3D3F90E8;
	fma.rn.f32 	%f5410, %f5409, %f5407, 0f3D993CCF;
	fma.rn.f32 	%f5411, %f5410, %f5407, 0f3E2AAC04;
	mul.f32 	%f5412, %f5407, %f5411;
	fma.rn.f32 	%f5413, %f5412, %f5406, %f5406;
	mul.f32 	%f5414, %f5413, 0fC0000000;
	fma.rn.f32 	%f5415, 0f3F6EE581, 0f3FD774EB, %f5414;
	selp.f32 	%f5416, %f5415, %f5413, %p1605;
	setp.num.f32 	%p1607, %f5416, %f5416;
	copysign.f32 	%f5417, %f621, %f5416;
	selp.f32 	%f9692, %f5417, %f5416, %p1607;
	bra.uni 	$L__BB0_1486;
$L__BB0_1485:
	add.rn.f32 	%f5433, %f621, %f4489;
	selp.f32 	%f5434, 0f3F800000, %f5433, %p1404;
	selp.f32 	%f5435, 0f3F800000, %f5434, %p1403;
	selp.f32 	%f9692, %f5435, %f687, %p4;
$L__BB0_1486:
	mov.f32 	%f9694, 0f00000000;
	setp.gt.s32 	%p1619, %r218, 7;
	@%p1619 bra 	$L__BB0_1501;
	setp.gt.s32 	%p1632, %r218, 2;
	@%p1632 bra 	$L__BB0_1493;
	setp.gt.s32 	%p1639, %r218, 0;
	@%p1639 bra 	$L__BB0_1491;
	setp.eq.s32 	%p1642, %r218, -99;
	@%p1642 bra 	$L__BB0_1521;
	setp.eq.s32 	%p1643, %r218, 0;
	@%p1643 bra 	$L__BB0_1541;
	bra.uni 	$L__BB0_1496;
$L__BB0_1491:
	setp.eq.s32 	%p1640, %r218, 1;
	@%p1640 bra 	$L__BB0_1517;
	setp.eq.s32 	%p1641, %r218, 2;
	mov.f32 	%f9694, %f703;
	@%p1641 bra 	$L__BB0_1541;
	bra.uni 	$L__BB0_1496;
$L__BB0_1493:
	setp.gt.s32 	%p1633, %r218, 4;
	@%p1633 bra 	$L__BB0_1497;
	setp.eq.s32 	%p1637, %r218, 3;
	mov.f32 	%f9694, %f9690;
	@%p1637 bra 	$L__BB0_1541;
	setp.eq.s32 	%p1638, %r218, 4;
	mov.f32 	%f9694, %f9692;
	@%p1638 bra 	$L__BB0_1541;
$L__BB0_1496:
	mov.f32 	%f9694, 0f7FFFFFFF;
	bra.uni 	$L__BB0_1541;
$L__BB0_1497:
	setp.eq.s32 	%p1634, %r218, 5;
	@%p1634 bra 	$L__BB0_1518;
	setp.eq.s32 	%p1635, %r218, 6;
	@%p1635 bra 	$L__BB0_1519;
	setp.eq.s32 	%p1636, %r218, 7;
	@%p1636 bra 	$L__BB0_1500;
	bra.uni 	$L__BB0_1496;
$L__BB0_1500:
	sub.f32 	%f9694, %f9692, %f9690;
	bra.uni 	$L__BB0_1541;
$L__BB0_1501:
	setp.gt.s32 	%p1620, %r218, 11;
	@%p1620 bra 	$L__BB0_1509;
	setp.gt.s32 	%p1627, %r218, 9;
	@%p1627 bra 	$L__BB0_1506;
	setp.eq.s32 	%p1630, %r218, 8;
	@%p1630 bra 	$L__BB0_1520;
	setp.eq.s32 	%p1631, %r218, 9;
	@%p1631 bra 	$L__BB0_1505;
	bra.uni 	$L__BB0_1496;
$L__BB0_1505:
	div.rn.f32 	%f9694, %f9692, %f9690;
	bra.uni 	$L__BB0_1541;
$L__BB0_1506:
	setp.eq.s32 	%p1628, %r218, 10;
	@%p1628 bra 	$L__BB0_1522;
	setp.eq.s32 	%p1629, %r218, 11;
	@%p1629 bra 	$L__BB0_1508;
	bra.uni 	$L__BB0_1496;
$L__BB0_1508:
	fma.rn.f32 	%f5561, %f9690, 0f3BBB989D, 0f3F000000;
	cvt.sat.f32.f32 	%f5562, %f5561;
	mov.f32 	%f5563, 0f4B400001;
	mov.f32 	%f5564, 0f437C0000;
	fma.rm.f32 	%f5565, %f5562, %f5564, %f5563;
	add.f32 	%f5566, %f5565, 0fCB40007F;
	neg.f32 	%f5567, %f5566;
	fma.rn.f32 	%f5568, %f9690, 0f3FB8AA3B, %f5567;
	fma.rn.f32 	%f5569, %f9690, 0f32A57060, %f5568;
	mov.b32 	%r1930, %f5565;
	shl.b32 	%r1931, %r1930, 23;
	mov.b32 	%f5570, %r1931;
	ex2.approx.ftz.f32 	%f5571, %f5569;
	mul.f32 	%f9694, %f5571, %f5570;
	bra.uni 	$L__BB0_1541;
$L__BB0_1509:
	setp.gt.s32 	%p1621, %r218, 13;
	@%p1621 bra 	$L__BB0_1513;
	setp.eq.s32 	%p1625, %r218, 12;
	@%p1625 bra 	$L__BB0_1533;
	setp.eq.s32 	%p1626, %r218, 13;
	@%p1626 bra 	$L__BB0_1512;
	bra.uni 	$L__BB0_1496;
$L__BB0_1512:
	sqrt.rn.f32 	%f9694, %f9690;
	bra.uni 	$L__BB0_1541;
$L__BB0_1513:
	setp.eq.s32 	%p1622, %r218, 14;
	@%p1622 bra 	$L__BB0_1523;
	setp.eq.s32 	%p1623, %r218, 15;
	@%p1623 bra 	$L__BB0_1532;
	setp.eq.s32 	%p1624, %r218, 16;
	@%p1624 bra 	$L__BB0_1516;
	bra.uni 	$L__BB0_1496;
$L__BB0_1516:
	div.rn.f32 	%f5440, %f9690, %f9692;
	abs.f32 	%f5441, %f5440;
	setp.gt.f32 	%p1644, %f5441, 0f3F800000;
	rcp.approx.ftz.f32 	%f5442, %f5441;
	selp.f32 	%f5443, %f5442, %f5441, %p1644;
	mul.f32 	%f5444, %f5443, %f5443;
	fma.rn.f32 	%f5445, %f5444, 0f3B2090AA, 0fBC6BE14F;
	fma.rn.f32 	%f5446, %f5445, %f5444, 0f3D23397E;
	fma.rn.f32 	%f5447, %f5446, %f5444, 0fBD948A7A;
	fma.rn.f32 	%f5448, %f5447, %f5444, 0f3DD76B21;
	fma.rn.f32 	%f5449, %f5448, %f5444, 0fBE111E88;
	fma.rn.f32 	%f5450, %f5449, %f5444, 0f3E4CAF60;
	fma.rn.f32 	%f5451, %f5450, %f5444, 0fBEAAAA27;
	mul.f32 	%f5452, %f5444, %f5451;
	fma.rn.f32 	%f5453, %f5452, %f5443, %f5443;
	neg.f32 	%f5454, %f5453;
	fma.rn.f32 	%f5455, 0f3F6EE581, 0f3FD774EB, %f5454;
	selp.f32 	%f5456, %f5455, %f5453, %p1644;
	setp.num.f32 	%p1645, %f5441, %f5441;
	copysign.f32 	%f5457, %f5440, %f5456;
	selp.f32 	%f9694, %f5457, %f5456, %p1645;
	bra.uni 	$L__BB0_1541;
$L__BB0_1517:
	mov.f32 	%f9694, 0f3F800000;
	bra.uni 	$L__BB0_1541;
$L__BB0_1518:
	add.f32 	%f9694, %f9690, %f9692;
	bra.uni 	$L__BB0_1541;
$L__BB0_1519:
	sub.f32 	%f9694, %f9690, %f9692;
	bra.uni 	$L__BB0_1541;
$L__BB0_1520:
	div.rn.f32 	%f9694, %f9690, %f9692;
	bra.uni 	$L__BB0_1541;
$L__BB0_1521:
	mul.f32 	%f9694, %f9690, %f9690;
	bra.uni 	$L__BB0_1541;
$L__BB0_1522:
	setp.lt.f32 	%p1678, %f9690, 0f00800000;
	mul.f32 	%f5572, %f9690, 0f4B000000;
	selp.f32 	%f5573, %f5572, %f9690, %p1678;
	selp.f32 	%f5574, 0fC1B80000, 0f00000000, %p1678;
	mov.b32 	%r1932, %f5573;
	add.s32 	%r1933, %r1932, -1059760811;
	and.b32  	%r1934, %r1933, -8388608;
	sub.s32 	%r1935, %r1932, %r1934;
	mov.b32 	%f5575, %r1935;
	cvt.rn.f32.s32 	%f5576, %r1934;
	fma.rn.f32 	%f5577, %f5576, 0f34000000, %f5574;
	add.f32 	%f5578, %f5575, 0fBF800000;
	fma.rn.f32 	%f5579, %f5578, 0fBE055027, 0f3E1039F6;
	fma.rn.f32 	%f5580, %f5579, %f5578, 0fBDF8CDCC;
	fma.rn.f32 	%f5581, %f5580, %f5578, 0f3E0F2955;
	fma.rn.f32 	%f5582, %f5581, %f5578, 0fBE2AD8B9;
	fma.rn.f32 	%f5583, %f5582, %f5578, 0f3E4CED0B;
	fma.rn.f32 	%f5584, %f5583, %f5578, 0fBE7FFF22;
	fma.rn.f32 	%f5585, %f5584, %f5578, 0f3EAAAA78;
	fma.rn.f32 	%f5586, %f5585, %f5578, 0fBF000000;
	mul.f32 	%f5587, %f5578, %f5586;
	fma.rn.f32 	%f5588, %f5587, %f5578, %f5578;
	fma.rn.f32 	%f5589, %f5577, 0f3F317218, %f5588;
	setp.gt.u32 	%p1679, %r1932, 2139095039;
	fma.rn.f32 	%f5590, %f5573, 0f7F800000, 0f7F800000;
	selp.f32 	%f5591, %f5590, %f5589, %p1679;
	setp.eq.f32 	%p1680, %f5573, 0f00000000;
	selp.f32 	%f9694, 0fFF800000, %f5591, %p1680;
	bra.uni 	$L__BB0_1541;
$L__BB0_1523:
	mul.f32 	%f5478, %f9690, 0f3F22F983;
	cvt.rni.s32.f32 	%r3268, %f5478;
	cvt.rn.f32.s32 	%f5479, %r3268;
	fma.rn.f32 	%f5480, %f5479, 0fBFC90FDA, %f9690;
	fma.rn.f32 	%f5481, %f5479, 0fB3A22168, %f5480;
	fma.rn.f32 	%f9693, %f5479, 0fA7C234C5, %f5481;
	abs.f32 	%f737, %f9690;
	setp.ltu.f32 	%p1649, %f737, 0f47CE4780;
	@%p1649 bra 	$L__BB0_1531;
	setp.neu.f32 	%p1650, %f737, 0f7F800000;
	@%p1650 bra 	$L__BB0_1526;
	mov.f32 	%f5484, 0f00000000;
	mul.rn.f32 	%f9693, %f9690, %f5484;
	mov.b32 	%r3268, 0;
	bra.uni 	$L__BB0_1531;
$L__BB0_1526:
	mov.b32 	%r269, %f9690;
	shl.b32 	%r1896, %r269, 8;
	or.b32  	%r270, %r1896, -2147483648;
	mov.b64 	%rd947, 0;
	mov.b32 	%r3265, 0;
$L__BB0_1527:
	.pragma "nounroll";
	mul.wide.u32 	%rd542, %r3265, 4;
	mov.u64 	%rd543, __cudart_i2opi_f;
	add.s64 	%rd544, %rd543, %rd542;
	ld.global.nc.u32 	%r1897, [%rd544];
	mad.wide.u32 	%rd545, %r1897, %r270, %rd947;
	shr.u64 	%rd947, %rd545, 32;
	add.s64 	%rd546, %rd31, %rd542;
	st.local.u32 	[%rd546], %rd545;
	add.s32 	%r3265, %r3265, 1;
	setp.ne.s32 	%p1651, %r3265, 6;
	@%p1651 bra 	$L__BB0_1527;
	shr.u32 	%r1898, %r269, 23;
	st.local.u32 	[%rd31+24], %rd947;
	and.b32  	%r273, %r1898, 31;
	and.b32  	%r1899, %r1898, 224;
	add.s32 	%r1900, %r1899, -128;
	shr.u32 	%r1901, %r1900, 5;
	mul.wide.u32 	%rd547, %r1901, 4;
	sub.s64 	%rd137, %rd31, %rd547;
	ld.local.u32 	%r3266, [%rd137+24];
	ld.local.u32 	%r3267, [%rd137+20];
	setp.eq.s32 	%p1652, %r273, 0;
	@%p1652 bra 	$L__BB0_1530;
	shf.l.wrap.b32 	%r3266, %r3267, %r3266, %r273;
	ld.local.u32 	%r1902, [%rd137+16];
	shf.l.wrap.b32 	%r3267, %r1902, %r3267, %r273;
$L__BB0_1530:
	shr.u32 	%r1903, %r3266, 30;
	shf.l.wrap.b32 	%r1904, %r3267, %r3266, 2;
	shl.b32 	%r1905, %r3267, 2;
	shr.u32 	%r1906, %r1904, 31;
	add.s32 	%r1907, %r1906, %r1903;
	neg.s32 	%r1908, %r1907;
	setp.lt.s32 	%p1653, %r269, 0;
	selp.b32 	%r3268, %r1908, %r1907, %p1653;
	xor.b32  	%r1909, %r1904, %r269;
	shr.s32 	%r1910, %r1904, 31;
	xor.b32  	%r1911, %r1910, %r1904;
	xor.b32  	%r1912, %r1910, %r1905;
	cvt.u64.u32 	%rd548, %r1911;
	shl.b64 	%rd549, %rd548, 32;
	cvt.u64.u32 	%rd550, %r1912;
	or.b64  	%rd551, %rd549, %rd550;
	cvt.rn.f64.s64 	%fd44, %rd551;
	mul.f64 	%fd45, %fd44, 0d3BF921FB54442D19;
	cvt.rn.f32.f64 	%f5482, %fd45;
	neg.f32 	%f5483, %f5482;
	setp.lt.s32 	%p1654, %r1909, 0;
	selp.f32 	%f9693, %f5483, %f5482, %p1654;
$L__BB0_1531:
	mul.rn.f32 	%f5485, %f9693, %f9693;
	and.b32  	%r1914, %r3268, 1;
	setp.eq.b32 	%p1655, %r1914, 1;
	selp.f32 	%f5486, 0f3F800000, %f9693, %p1655;
	fma.rn.f32 	%f5487, %f5485, %f5486, 0f00000000;
	fma.rn.f32 	%f5488, %f5485, 0f37CBAC00, 0fBAB607ED;
	selp.f32 	%f5489, %f5488, 0fB94D4153, %p1655;
	selp.f32 	%f5490, 0f3D2AAABB, 0f3C0885E4, %p1655;
	fma.rn.f32 	%f5491, %f5489, %f5485, %f5490;
	selp.f32 	%f5492, 0fBEFFFFFF, 0fBE2AAAA8, %p1655;
	fma.rn.f32 	%f5493, %f5491, %f5485, %f5492;
	fma.rn.f32 	%f5494, %f5493, %f5487, %f5486;
	and.b32  	%r1915, %r3268, 2;
	setp.eq.s32 	%p1656, %r1915, 0;
	mov.f32 	%f5495, 0f00000000;
	sub.f32 	%f5496, %f5495, %f5494;
	selp.f32 	%f9694, %f5494, %f5496, %p1656;
	bra.uni 	$L__BB0_1541;
$L__BB0_1532:
	abs.f32 	%f5458, %f9690;
	fma.rn.f32 	%f5459, %f5458, 0fBF000000, 0f3F000000;
	rsqrt.approx.ftz.f32 	%f5460, %f5459;
	mul.f32 	%f5461, %f5459, %f5460;
	mul.f32 	%f5462, %f5460, 0fBF000000;
	fma.rn.f32 	%f5463, %f5461, %f5462, 0f3F000000;
	fma.rn.f32 	%f5464, %f5461, %f5463, %f5461;
	setp.eq.f32 	%p1646, %f5458, 0f3F800000;
	selp.f32 	%f5465, 0f00000000, %f5464, %p1646;
	setp.gt.f32 	%p1647, %f5458, 0f3F0F5C29;
	selp.f32 	%f5466, %f5465, %f5458, %p1647;
	mul.f32 	%f5467, %f5466, %f5466;
	fma.rn.f32 	%f5468, %f5467, 0f3D4DD2F7, 0f3C99CA97;
	fma.rn.f32 	%f5469, %f5468, %f5467, 0f3D3F90E8;
	fma.rn.f32 	%f5470, %f5469, %f5467, 0f3D993CCF;
	fma.rn.f32 	%f5471, %f5470, %f5467, 0f3E2AAC04;
	mul.f32 	%f5472, %f5467, %f5471;
	fma.rn.f32 	%f5473, %f5472, %f5466, %f5466;
	mul.f32 	%f5474, %f5473, 0fC0000000;
	fma.rn.f32 	%f5475, 0f3F6EE581, 0f3FD774EB, %f5474;
	selp.f32 	%f5476, %f5475, %f5473, %p1647;
	setp.num.f32 	%p1648, %f5476, %f5476;
	copysign.f32 	%f5477, %f9690, %f5476;
	selp.f32 	%f9694, %f5477, %f5476, %p1648;
	bra.uni 	$L__BB0_1541;
$L__BB0_1533:
	mul.f32 	%f5498, %f9692, 0f3F000000;
	cvt.rzi.f32.f32 	%f5499, %f5498;
	add.f32 	%f5500, %f5499, %f5499;
	sub.f32 	%f5501, %f9692, %f5500;
	abs.f32 	%f745, %f5501;
	abs.f32 	%f746, %f9690;
	setp.lt.f32 	%p1657, %f746, 0f00800000;
	mul.f32 	%f5502, %f746, 0f4B800000;
	selp.f32 	%f5503, %f5502, %f746, %p1657;
	selp.f32 	%f5504, 0fC1C00000, 0f00000000, %p1657;
	mov.b32 	%r1916, %f5503;
	add.s32 	%r1917, %r1916, -1060439283;
	and.b32  	%r1918, %r1917, -8388608;
	sub.s32 	%r1919, %r1916, %r1918;
	mov.b32 	%f5505, %r1919;
	cvt.rn.f32.s32 	%f5506, %r1918;
	fma.rn.f32 	%f5507, %f5506, 0f34000000, %f5504;
	add.f32 	%f5508, %f5505, 0fBF800000;
	add.f32 	%f5509, %f5505, 0f3F800000;
	rcp.approx.ftz.f32 	%f5510, %f5509;
	add.f32 	%f5511, %f5508, %f5508;
	mul.f32 	%f5512, %f5511, %f5510;
	mul.f32 	%f5513, %f5512, %f5512;
	sub.f32 	%f5514, %f5508, %f5512;
	add.f32 	%f5515, %f5514, %f5514;
	neg.f32 	%f5516, %f5512;
	fma.rn.f32 	%f5517, %f5516, %f5508, %f5515;
	mul.rn.f32 	%f5518, %f5510, %f5517;
	fma.rn.f32 	%f5519, %f5513, 0f3A2C32E4, 0f3B52E7DB;
	fma.rn.f32 	%f5520, %f5519, %f5513, 0f3C93BB73;
	fma.rn.f32 	%f5521, %f5520, %f5513, 0f3DF6384F;
	mul.rn.f32 	%f5522, %f5521, %f5513;
	fma.rn.f32 	%f5523, %f5512, 0f3FB8AA3B, %f5507;
	sub.f32 	%f5524, %f5507, %f5523;
	fma.rn.f32 	%f5525, %f5512, 0f3FB8AA3B, %f5524;
	fma.rn.f32 	%f5526, %f5518, 0f3FB8AA3B, %f5525;
	fma.rn.f32 	%f5527, %f5512, 0f32A55E34, %f5526;
	mul.f32 	%f5528, %f5522, 0f40400000;
	fma.rn.f32 	%f5529, %f5528, %f5518, %f5527;
	fma.rn.f32 	%f5530, %f5522, %f5512, %f5529;
	add.rn.f32 	%f5531, %f5523, %f5530;
	neg.f32 	%f5532, %f5523;
	add.rn.f32 	%f5533, %f5531, %f5532;
	neg.f32 	%f5534, %f5533;
	add.rn.f32 	%f5535, %f5530, %f5534;
	mul.rn.f32 	%f5536, %f5531, %f9692;
	neg.f32 	%f5537, %f5536;
	fma.rn.f32 	%f5538, %f5531, %f9692, %f5537;
	fma.rn.f32 	%f5539, %f5535, %f9692, %f5538;
	cvt.rni.f32.f32 	%f5540, %f5536;
	sub.f32 	%f5541, %f5536, %f5540;
	add.f32 	%f5542, %f5541, %f5539;
	fma.rn.f32 	%f5543, %f5542, 0f391FCB8E, 0f3AAF85ED;
	fma.rn.f32 	%f5544, %f5543, %f5542, 0f3C1D9856;
	fma.rn.f32 	%f5545, %f5544, %f5542, 0f3D6357BB;
	fma.rn.f32 	%f5546, %f5545, %f5542, 0f3E75FDEC;
	fma.rn.f32 	%f5547, %f5546, %f5542, 0f3F317218;
	fma.rn.f32 	%f5548, %f5547, %f5542, 0f3F800000;
	cvt.rzi.s32.f32 	%r1920, %f5540;
	setp.gt.f32 	%p1658, %f5540, 0f00000000;
	selp.b32 	%r1921, 0, -2097152000, %p1658;
	add.s32 	%r1922, %r1921, 2130706432;
	mov.b32 	%f5549, %r1922;
	mul.f32 	%f5550, %f5548, %f5549;
	shl.b32 	%r1923, %r1920, 23;
	sub.s32 	%r1924, %r1923, %r1921;
	mov.b32 	%f5551, %r1924;
	mul.f32 	%f5552, %f5550, %f5551;
	abs.f32 	%f5553, %f5536;
	setp.gt.f32 	%p1659, %f5553, 0f43180000;
	setp.lt.f32 	%p1660, %f5536, 0f00000000;
	selp.f32 	%f5554, 0f00000000, 0f7F800000, %p1660;
	selp.f32 	%f747, %f5554, %f5552, %p1659;
	setp.eq.f32 	%p1661, %f9690, 0f3F800000;
	setp.eq.f32 	%p1662, %f9692, 0f00000000;
	or.pred  	%p1663, %p1661, %p1662;
	mov.f32 	%f9694, 0f3F800000;
	@%p1663 bra 	$L__BB0_1541;
	setp.num.f32 	%p1664, %f746, %f746;
	abs.f32 	%f5555, %f9692;
	setp.num.f32 	%p1665, %f5555, %f5555;
	and.pred  	%p1666, %p1664, %p1665;
	@%p1666 bra 	$L__BB0_1536;
	add.rn.f32 	%f9694, %f9690, %f9692;
	bra.uni 	$L__BB0_1541;
$L__BB0_1536:
	setp.neu.f32 	%p1667, %f9690, 0f00000000;
	setp.neu.f32 	%p1668, %f746, 0f7F800000;
	and.pred  	%p1669, %p1667, %p1668;
	@%p1669 bra 	$L__BB0_1538;
	setp.neu.f32 	%p1676, %f745, 0f3F800000;
	add.f32 	%f5560, %f9690, %f9690;
	mov.b32 	%r1925, %f5560;
	setp.lt.f32 	%p1677, %f9692, 0f00000000;
	xor.b32  	%r1926, %r1925, 2139095040;
	selp.b32 	%r1927, %r1926, %r1925, %p1677;
	and.b32  	%r1928, %r1927, 2147483647;
	selp.b32 	%r1929, %r1928, %r1927, %p1676;
	mov.b32 	%f9694, %r1929;
	bra.uni 	$L__BB0_1541;
$L__BB0_1538:
	setp.eq.f32 	%p1670, %f9690, 0fBF800000;
	setp.eq.f32 	%p1671, %f5555, 0f7F800000;
	and.pred  	%p1672, %p1670, %p1671;
	@%p1672 bra 	$L__BB0_1541;
	setp.geu.f32 	%p1673, %f9690, 0f00000000;
	mov.f32 	%f9694, %f747;
	@%p1673 bra 	$L__BB0_1541;
	setp.neu.f32 	%p1674, %f745, 0f3F800000;
	neg.f32 	%f5557, %f747;
	selp.f32 	%f5558, %f747, %f5557, %p1674;
	cvt.rmi.f32.f32 	%f5559, %f9692;
	setp.neu.f32 	%p1675, %f9692, %f5559;
	selp.f32 	%f9694, 0f7FFFFFFF, %f5558, %p1675;
$L__BB0_1541:
	mov.f32 	%f9696, 0f00000000;
	setp.gt.s32 	%p1681, %r219, 7;
	@%p1681 bra 	$L__BB0_1555;
	setp.gt.s32 	%p1694, %r219, 2;
	@%p1694 bra 	$L__BB0_1548;
	setp.gt.s32 	%p1701, %r219, 0;
	@%p1701 bra 	$L__BB0_1546;
	setp.eq.s32 	%p1704, %r219, -99;
	@%p1704 bra 	$L__BB0_1573;
	setp.eq.s32 	%p1705, %r219, 0;
	@%p1705 bra 	$L__BB0_1583;
	bra.uni 	$L__BB0_1569;
$L__BB0_1546:
	setp.eq.s32 	%p1702, %r219, 1;
	@%p1702 bra 	$L__BB0_1570;
	setp.eq.s32 	%p1703, %r219, 2;
	mov.f32 	%f9696, %f703;
	@%p1703 bra 	$L__BB0_1583;
	bra.uni 	$L__BB0_1569;
$L__BB0_1548:
	setp.gt.s32 	%p1695, %r219, 4;
	@%p1695 bra 	$L__BB0_1551;
	setp.eq.s32 	%p1699, %r219, 3;
	mov.f32 	%f9696, %f630;
	@%p1699 bra 	$L__BB0_1583;
	setp.eq.s32 	%p1700, %r219, 4;
	mov.f32 	%f9696, %f4608;
	@%p1700 bra 	$L__BB0_1583;
	bra.uni 	$L__BB0_1569;
$L__BB0_1551:
	setp.eq.s32 	%p1696, %r219, 5;
	@%p1696 bra 	$L__BB0_1571;
	setp.eq.s32 	%p1697, %r219, 6;
	@%p1697 bra 	$L__BB0_1572;
	setp.eq.s32 	%p1698, %r219, 7;
	@%p1698 bra 	$L__BB0_1554;
	bra.uni 	$L__BB0_1569;
$L__BB0_1554:
	sub.f32 	%f9696, %f4608, %f630;
	bra.uni 	$L__BB0_1583;
$L__BB0_1555:
	setp.gt.s32 	%p1682, %r219, 11;
	@%p1682 bra 	$L__BB0_1562;
	setp.gt.s32 	%p1689, %r219, 9;
	@%p1689 bra 	$L__BB0_1559;
	setp.eq.s32 	%p1692, %r219, 8;
	mov.f32 	%f9696, %f632;
	@%p1692 bra 	$L__BB0_1583;
	setp.eq.s32 	%p1693, %r219, 9;
	mov.f32 	%f9696, %f638;
	@%p1693 bra 	$L__BB0_1583;
	bra.uni 	$L__BB0_1569;
$L__BB0_1559:
	setp.eq.s32 	%p1690, %r219, 10;
	mov.f32 	%f9696, %f637;
	@%p1690 bra 	$L__BB0_1583;
	setp.eq.s32 	%p1691, %r219, 11;
	@%p1691 bra 	$L__BB0_1561;
	bra.uni 	$L__BB0_1569;
$L__BB0_1561:
	mov.f32 	%f9696, %f762;
	bra.uni 	$L__BB0_1583;
$L__BB0_1562:
	setp.gt.s32 	%p1683, %r219, 13;
	@%p1683 bra 	$L__BB0_1566;
	setp.eq.s32 	%p1687, %r219, 12;
	@%p1687 bra 	$L__BB0_1582;
	setp.eq.s32 	%p1688, %r219, 13;
	@%p1688 bra 	$L__BB0_1565;
	bra.uni 	$L__BB0_1569;
$L__BB0_1565:
	sqrt.rn.f32 	%f9696, %f630;
	bra.uni 	$L__BB0_1583;
$L__BB0_1566:
	setp.eq.s32 	%p1684, %r219, 14;
	@%p1684 bra 	$L__BB0_1574;
	setp.eq.s32 	%p1685, %r219, 15;
	@%p1685 bra 	$L__BB0_1581;
	setp.eq.s32 	%p1686, %r219, 16;
	mov.f32 	%f9696, %f633;
	@%p1686 bra 	$L__BB0_1583;
$L__BB0_1569:
	mov.f32 	%f9696, 0f7FFFFFFF;
	bra.uni 	$L__BB0_1583;
$L__BB0_1570:
	mov.f32 	%f9696, 0f3F800000;
	bra.uni 	$L__BB0_1583;
$L__BB0_1571:
	add.f32 	%f9696, %f630, %f4608;
	bra.uni 	$L__BB0_1583;
$L__BB0_1572:
	sub.f32 	%f9696, %f630, %f4608;
	bra.uni 	$L__BB0_1583;
$L__BB0_1573:
	mul.f32 	%f9696, %f630, %f630;
	bra.uni 	$L__BB0_1583;
$L__BB0_1574:
	abs.f32 	%f5615, %f630;
	setp.ltu.f32 	%p1709, %f5615, 0f47CE4780;
	setp.eq.f32 	%p1710, %f5615, 0f7F800000;
	or.pred  	%p1711, %p1709, %p1710;
	mov.u32 	%r3272, %r237;
	mov.f32 	%f9695, %f688;
	@%p1711 bra 	$L__BB0_1580;
	mov.b64 	%rd948, 0;
	mov.b32 	%r3269, 0;
$L__BB0_1576:
	.pragma "nounroll";
	mul.wide.u32 	%rd553, %r3269, 4;
	mov.u64 	%rd554, __cudart_i2opi_f;
	add.s64 	%rd555, %rd554, %rd553;
	ld.global.nc.u32 	%r1937, [%rd555];
	mov.b32 	%r1938, %f630;
	shl.b32 	%r1939, %r1938, 8;
	or.b32  	%r1940, %r1939, -2147483648;
	mad.wide.u32 	%rd556, %r1937, %r1940, %rd948;
	shr.u64 	%rd948, %rd556, 32;
	add.s64 	%rd557, %rd30, %rd553;
	st.local.u32 	[%rd557], %rd556;
	add.s32 	%r3269, %r3269, 1;
	setp.ne.s32 	%p1712, %r3269, 6;
	@%p1712 bra 	$L__BB0_1576;
	setp.eq.s32 	%p1713, %r233, 0;
	st.local.u32 	[%rd30+24], %rd948;
	ld.local.u32 	%r3270, [%rd125+24];
	ld.local.u32 	%r3271, [%rd125+20];
	@%p1713 bra 	$L__BB0_1579;
	shf.l.wrap.b32 	%r3270, %r3271, %r3270, %r233;
	ld.local.u32 	%r1941, [%rd125+16];
	shf.l.wrap.b32 	%r3271, %r1941, %r3271, %r233;
$L__BB0_1579:
	mov.b32 	%r1942, %f630;
	setp.lt.s32 	%p1714, %r1942, 0;
	shr.u32 	%r1943, %r3270, 30;
	shf.l.wrap.b32 	%r1944, %r3271, %r3270, 2;
	shl.b32 	%r1945, %r3271, 2;
	shr.u32 	%r1946, %r1944, 31;
	add.s32 	%r1947, %r1946, %r1943;
	neg.s32 	%r1948, %r1947;
	selp.b32 	%r3272, %r1948, %r1947, %p1714;
	xor.b32  	%r1949, %r1944, %r1942;
	shr.s32 	%r1950, %r1944, 31;
	xor.b32  	%r1951, %r1950, %r1944;
	xor.b32  	%r1952, %r1950, %r1945;
	cvt.u64.u32 	%rd558, %r1951;
	shl.b64 	%rd559, %rd558, 32;
	cvt.u64.u32 	%rd560, %r1952;
	or.b64  	%rd561, %rd559, %rd560;
	cvt.rn.f64.s64 	%fd46, %rd561;
	mul.f64 	%fd47, %fd46, 0d3BF921FB54442D19;
	cvt.rn.f32.f64 	%f5616, %fd47;
	neg.f32 	%f5617, %f5616;
	setp.lt.s32 	%p1715, %r1949, 0;
	selp.f32 	%f9695, %f5617, %f5616, %p1715;
$L__BB0_1580:
	mul.rn.f32 	%f5618, %f9695, %f9695;
	and.b32  	%r1953, %r3272, 1;
	setp.eq.b32 	%p1716, %r1953, 1;
	selp.f32 	%f5619, 0f3F800000, %f9695, %p1716;
	fma.rn.f32 	%f5620, %f5618, %f5619, 0f00000000;
	fma.rn.f32 	%f5621, %f5618, 0f37CBAC00, 0fBAB607ED;
	selp.f32 	%f5622, %f5621, 0fB94D4153, %p1716;
	selp.f32 	%f5623, 0f3D2AAABB, 0f3C0885E4, %p1716;
	fma.rn.f32 	%f5624, %f5622, %f5618, %f5623;
	selp.f32 	%f5625, 0fBEFFFFFF, 0fBE2AAAA8, %p1716;
	fma.rn.f32 	%f5626, %f5624, %f5618, %f5625;
	fma.rn.f32 	%f5627, %f5626, %f5620, %f5619;
	and.b32  	%r1954, %r3272, 2;
	setp.eq.s32 	%p1717, %r1954, 0;
	mov.f32 	%f5628, 0f00000000;
	sub.f32 	%f5629, %f5628, %f5627;
	selp.f32 	%f9696, %f5627, %f5629, %p1717;
	bra.uni 	$L__BB0_1583;
$L__BB0_1581:
	abs.f32 	%f5595, %f630;
	setp.gt.f32 	%p1706, %f5595, 0f3F0F5C29;
	setp.eq.f32 	%p1707, %f5595, 0f3F800000;
	rsqrt.approx.ftz.f32 	%f5596, %f634;
	mul.f32 	%f5597, %f634, %f5596;
	mul.f32 	%f5598, %f5596, 0f3F000000;
	neg.f32 	%f5599, %f5597;
	fma.rn.f32 	%f5600, %f5599, %f5598, 0f3F000000;
	fma.rn.f32 	%f5601, %f5597, %f5600, %f5597;
	selp.f32 	%f5602, 0f00000000, %f5601, %p1707;
	selp.f32 	%f5603, %f5602, %f5595, %p1706;
	mul.f32 	%f5604, %f5603, %f5603;
	fma.rn.f32 	%f5605, %f5604, 0f3D4DD2F7, 0f3C99CA97;
	fma.rn.f32 	%f5606, %f5605, %f5604, 0f3D3F90E8;
	fma.rn.f32 	%f5607, %f5606, %f5604, 0f3D993CCF;
	fma.rn.f32 	%f5608, %f5607, %f5604, 0f3E2AAC04;
	mul.f32 	%f5609, %f5604, %f5608;
	fma.rn.f32 	%f5610, %f5609, %f5603, %f5603;
	mul.f32 	%f5611, %f5610, 0fC0000000;
	fma.rn.f32 	%f5612, 0f3F6EE581, 0f3FD774EB, %f5611;
	selp.f32 	%f5613, %f5612, %f5610, %p1706;
	setp.num.f32 	%p1708, %f5613, %f5613;
	copysign.f32 	%f5614, %f630, %f5613;
	selp.f32 	%f9696, %f5614, %f5613, %p1708;
	bra.uni 	$L__BB0_1583;
$L__BB0_1582:
	setp.eq.f32 	%p1718, %f630, 0f3F800000;
	setp.eq.f32 	%p1719, %f4608, 0f00000000;
	add.rn.f32 	%f5630, %f630, %f4608;
	selp.f32 	%f5631, 0f3F800000, %f5630, %p1719;
	selp.f32 	%f5632, 0f3F800000, %f5631, %p1718;
	selp.f32 	%f9696, %f5632, %f689, %p5;
$L__BB0_1583:
	mov.f32 	%f9698, 0f00000000;
	setp.gt.s32 	%p1720, %r220, 7;
	@%p1720 bra 	$L__BB0_1597;
	setp.gt.s32 	%p1733, %r220, 2;
	@%p1733 bra 	$L__BB0_1590;
	setp.gt.s32 	%p1740, %r220, 0;
	@%p1740 bra 	$L__BB0_1588;
	setp.eq.s32 	%p1743, %r220, -99;
	@%p1743 bra 	$L__BB0_1615;
	setp.eq.s32 	%p1744, %r220, 0;
	@%p1744 bra 	$L__BB0_1625;
	bra.uni 	$L__BB0_1611;
$L__BB0_1588:
	setp.eq.s32 	%p1741, %r220, 1;
	@%p1741 bra 	$L__BB0_1612;
	setp.eq.s32 	%p1742, %r220, 2;
	mov.f32 	%f9698, %f703;
	@%p1742 bra 	$L__BB0_1625;
	bra.uni 	$L__BB0_1611;
$L__BB0_1590:
	setp.gt.s32 	%p1734, %r220, 4;
	@%p1734 bra 	$L__BB0_1593;
	setp.eq.s32 	%p1738, %r220, 3;
	mov.f32 	%f9698, %f639;
	@%p1738 bra 	$L__BB0_1625;
	setp.eq.s32 	%p1739, %r220, 4;
	mov.f32 	%f9698, %f640;
	@%p1739 bra 	$L__BB0_1625;
	bra.uni 	$L__BB0_1611;
$L__BB0_1593:
	setp.eq.s32 	%p1735, %r220, 5;
	@%p1735 bra 	$L__BB0_1613;
	setp.eq.s32 	%p1736, %r220, 6;
	@%p1736 bra 	$L__BB0_1614;
	setp.eq.s32 	%p1737, %r220, 7;
	@%p1737 bra 	$L__BB0_1596;
	bra.uni 	$L__BB0_1611;
$L__BB0_1596:
	sub.f32 	%f9698, %f640, %f639;
	bra.uni 	$L__BB0_1625;
$L__BB0_1597:
	setp.gt.s32 	%p1721, %r220, 11;
	@%p1721 bra 	$L__BB0_1604;
	setp.gt.s32 	%p1728, %r220, 9;
	@%p1728 bra 	$L__BB0_1601;
	setp.eq.s32 	%p1731, %r220, 8;
	mov.f32 	%f9698, %f641;
	@%p1731 bra 	$L__BB0_1625;
	setp.eq.s32 	%p1732, %r220, 9;
	mov.f32 	%f9698, %f647;
	@%p1732 bra 	$L__BB0_1625;
	bra.uni 	$L__BB0_1611;
$L__BB0_1601:
	setp.eq.s32 	%p1729, %r220, 10;
	mov.f32 	%f9698, %f646;
	@%p1729 bra 	$L__BB0_1625;
	setp.eq.s32 	%p1730, %r220, 11;
	@%p1730 bra 	$L__BB0_1603;
	bra.uni 	$L__BB0_1611;
$L__BB0_1603:
	mov.f32 	%f9698, %f774;
	bra.uni 	$L__BB0_1625;
$L__BB0_1604:
	setp.gt.s32 	%p1722, %r220, 13;
	@%p1722 bra 	$L__BB0_1608;
	setp.eq.s32 	%p1726, %r220, 12;
	@%p1726 bra 	$L__BB0_1624;
	setp.eq.s32 	%p1727, %r220, 13;
	@%p1727 bra 	$L__BB0_1607;
	bra.uni 	$L__BB0_1611;
$L__BB0_1607:
	sqrt.rn.f32 	%f9698, %f639;
	bra.uni 	$L__BB0_1625;
$L__BB0_1608:
	setp.eq.s32 	%p1723, %r220, 14;
	@%p1723 bra 	$L__BB0_1616;
	setp.eq.s32 	%p1724, %r220, 15;
	@%p1724 bra 	$L__BB0_1623;
	setp.eq.s32 	%p1725, %r220, 16;
	mov.f32 	%f9698, %f642;
	@%p1725 bra 	$L__BB0_1625;
$L__BB0_1611:
	mov.f32 	%f9698, 0f7FFFFFFF;
	bra.uni 	$L__BB0_1625;
$L__BB0_1612:
	mov.f32 	%f9698, 0f3F800000;
	bra.uni 	$L__BB0_1625;
$L__BB0_1613:
	add.f32 	%f9698, %f639, %f640;
	bra.uni 	$L__BB0_1625;
$L__BB0_1614:
	sub.f32 	%f9698, %f639, %f640;
	bra.uni 	$L__BB0_1625;
$L__BB0_1615:
	mul.f32 	%f9698, %f639, %f639;
	bra.uni 	$L__BB0_1625;
$L__BB0_1616:
	abs.f32 	%f5657, %f639;
	setp.ltu.f32 	%p1748, %f5657, 0f47CE4780;
	setp.eq.f32 	%p1749, %f5657, 0f7F800000;
	or.pred  	%p1750, %p1748, %p1749;
	mov.u32 	%r3276, %r238;
	mov.f32 	%f9697, %f690;
	@%p1750 bra 	$L__BB0_1622;
	mov.b64 	%rd949, 0;
	mov.b32 	%r3273, 0;
$L__BB0_1618:
	.pragma "nounroll";
	mul.wide.u32 	%rd563, %r3273, 4;
	mov.u64 	%rd564, __cudart_i2opi_f;
	add.s64 	%rd565, %rd564, %rd563;
	ld.global.nc.u32 	%r1956, [%rd565];
	mov.b32 	%r1957, %f639;
	shl.b32 	%r1958, %r1957, 8;
	or.b32  	%r1959, %r1958, -2147483648;
	mad.wide.u32 	%rd566, %r1956, %r1959, %rd949;
	shr.u64 	%rd949, %rd566, 32;
	add.s64 	%rd567, %rd29, %rd563;
	st.local.u32 	[%rd567], %rd566;
	add.s32 	%r3273, %r3273, 1;
	setp.ne.s32 	%p1751, %r3273, 6;
	@%p1751 bra 	$L__BB0_1618;
	mov.b32 	%r1960, %f639;
	shr.u32 	%r1961, %r1960, 23;
	and.b32  	%r294, %r1961, 31;
	setp.eq.s32 	%p1752, %r294, 0;
	st.local.u32 	[%rd29+24], %rd949;
	ld.local.u32 	%r3274, [%rd126+24];
	ld.local.u32 	%r3275, [%rd126+20];
	@%p1752 bra 	$L__BB0_1621;
	shf.l.wrap.b32 	%r3274, %r3275, %r3274, %r294;
	ld.local.u32 	%r1962, [%rd126+16];
	shf.l.wrap.b32 	%r3275, %r1962, %r3275, %r294;
$L__BB0_1621:
	mov.b32 	%r1963, %f639;
	setp.lt.s32 	%p1753, %r1963, 0;
	shr.u32 	%r1964, %r3274, 30;
	shf.l.wrap.b32 	%r1965, %r3275, %r3274, 2;
	shl.b32 	%r1966, %r3275, 2;
	shr.u32 	%r1967, %r1965, 31;
	add.s32 	%r1968, %r1967, %r1964;
	neg.s32 	%r1969, %r1968;
	selp.b32 	%r3276, %r1969, %r1968, %p1753;
	xor.b32  	%r1970, %r1965, %r1963;
	shr.s32 	%r1971, %r1965, 31;
	xor.b32  	%r1972, %r1971, %r1965;
	xor.b32  	%r1973, %r1971, %r1966;
	cvt.u64.u32 	%rd568, %r1972;
	shl.b64 	%rd569, %rd568, 32;
	cvt.u64.u32 	%rd570, %r1973;
	or.b64  	%rd571, %rd569, %rd570;
	cvt.rn.f64.s64 	%fd48, %rd571;
	mul.f64 	%fd49, %fd48, 0d3BF921FB54442D19;
	cvt.rn.f32.f64 	%f5658, %fd49;
	neg.f32 	%f5659, %f5658;
	setp.lt.s32 	%p1754, %r1970, 0;
	selp.f32 	%f9697, %f5659, %f5658, %p1754;
$L__BB0_1622:
	mul.rn.f32 	%f5660, %f9697, %f9697;
	and.b32  	%r1974, %r3276, 1;
	setp.eq.b32 	%p1755, %r1974, 1;
	selp.f32 	%f5661, 0f3F800000, %f9697, %p1755;
	fma.rn.f32 	%f5662, %f5660, %f5661, 0f00000000;
	fma.rn.f32 	%f5663, %f5660, 0f37CBAC00, 0fBAB607ED;
	selp.f32 	%f5664, %f5663, 0fB94D4153, %p1755;
	selp.f32 	%f5665, 0f3D2AAABB, 0f3C0885E4, %p1755;
	fma.rn.f32 	%f5666, %f5664, %f5660, %f5665;
	selp.f32 	%f5667, 0fBEFFFFFF, 0fBE2AAAA8, %p1755;
	fma.rn.f32 	%f5668, %f5666, %f5660, %f5667;
	fma.rn.f32 	%f5669, %f5668, %f5662, %f5661;
	and.b32  	%r1975, %r3276, 2;
	setp.eq.s32 	%p1756, %r1975, 0;
	mov.f32 	%f5670, 0f00000000;
	sub.f32 	%f5671, %f5670, %f5669;
	selp.f32 	%f9698, %f5669, %f5671, %p1756;
	bra.uni 	$L__BB0_1625;
$L__BB0_1623:
	abs.f32 	%f5637, %f639;
	setp.gt.f32 	%p1745, %f5637, 0f3F0F5C29;
	setp.eq.f32 	%p1746, %f5637, 0f3F800000;
	rsqrt.approx.ftz.f32 	%f5638, %f643;
	mul.f32 	%f5639, %f643, %f5638;
	mul.f32 	%f5640, %f5638, 0f3F000000;
	neg.f32 	%f5641, %f5639;
	fma.rn.f32 	%f5642, %f5641, %f5640, 0f3F000000;
	fma.rn.f32 	%f5643, %f5639, %f5642, %f5639;
	selp.f32 	%f5644, 0f00000000, %f5643, %p1746;
	selp.f32 	%f5645, %f5644, %f5637, %p1745;
	mul.f32 	%f5646, %f5645, %f5645;
	fma.rn.f32 	%f5647, %f5646, 0f3D4DD2F7, 0f3C99CA97;
	fma.rn.f32 	%f5648, %f5647, %f5646, 0f3D3F90E8;
	fma.rn.f32 	%f5649, %f5648, %f5646, 0f3D993CCF;
	fma.rn.f32 	%f5650, %f5649, %f5646, 0f3E2AAC04;
	mul.f32 	%f5651, %f5646, %f5650;
	fma.rn.f32 	%f5652, %f5651, %f5645, %f5645;
	mul.f32 	%f5653, %f5652, 0fC0000000;
	fma.rn.f32 	%f5654, 0f3F6EE581, 0f3FD774EB, %f5653;
	selp.f32 	%f5655, %f5654, %f5652, %p1745;
	setp.num.f32 	%p1747, %f5655, %f5655;
	copysign.f32 	%f5656, %f639, %f5655;
	selp.f32 	%f9698, %f5656, %f5655, %p1747;
	bra.uni 	$L__BB0_1625;
$L__BB0_1624:
	setp.eq.f32 	%p1757, %f639, 0f3F800000;
	setp.eq.f32 	%p1758, %f640, 0f00000000;
	or.pred  	%p1759, %p1757, %p1758;
	add.rn.f32 	%f5672, %f639, %f640;
	selp.f32 	%f5673, 0f3F800000, %f5672, %p1759;
	abs.f32 	%f5674, %f639;
	setp.nan.f32 	%p1760, %f5674, %f5674;
	abs.f32 	%f5676, %f640;
	setp.nan.f32 	%p1761, %f5676, %f5676;
	selp.f32 	%f5678, %f5673, %f691, %p1761;
	selp.f32 	%f5679, %f5673, %f5678, %p1760;
	selp.f32 	%f9698, %f5673, %f5679, %p1759;
$L__BB0_1625:
	mov.f32 	%f9700, 0f00000000;
	setp.gt.s32 	%p1762, %r221, 7;
	@%p1762 bra 	$L__BB0_1640;
	setp.gt.s32 	%p1775, %r221, 2;
	@%p1775 bra 	$L__BB0_1632;
	setp.gt.s32 	%p1782, %r221, 0;
	@%p1782 bra 	$L__BB0_1630;
	setp.eq.s32 	%p1785, %r221, -99;
	@%p1785 bra 	$L__BB0_1660;
	setp.eq.s32 	%p1786, %r221, 0;
	@%p1786 bra 	$L__BB0_1680;
	bra.uni 	$L__BB0_1635;
$L__BB0_1630:
	setp.eq.s32 	%p1783, %r221, 1;
	@%p1783 bra 	$L__BB0_1656;
	setp.eq.s32 	%p1784, %r221, 2;
	mov.f32 	%f9700, %f703;
	@%p1784 bra 	$L__BB0_1680;
	bra.uni 	$L__BB0_1635;
$L__BB0_1632:
	setp.gt.s32 	%p1776, %r221, 4;
	@%p1776 bra 	$L__BB0_1636;
	setp.eq.s32 	%p1780, %r221, 3;
	mov.f32 	%f9700, %f9696;
	@%p1780 bra 	$L__BB0_1680;
	setp.eq.s32 	%p1781, %r221, 4;
	mov.f32 	%f9700, %f9698;
	@%p1781 bra 	$L__BB0_1680;
$L__BB0_1635:
	mov.f32 	%f9700, 0f7FFFFFFF;
	bra.uni 	$L__BB0_1680;
$L__BB0_1636:
	setp.eq.s32 	%p1777, %r221, 5;
	@%p1777 bra 	$L__BB0_1657;
	setp.eq.s32 	%p1778, %r221, 6;
	@%p1778 bra 	$L__BB0_1658;
	setp.eq.s32 	%p1779, %r221, 7;
	@%p1779 bra 	$L__BB0_1639;
	bra.uni 	$L__BB0_1635;
$L__BB0_1639:
	sub.f32 	%f9700, %f9698, %f9696;
	bra.uni 	$L__BB0_1680;
$L__BB0_1640:
	setp.gt.s32 	%p1763, %r221, 11;
	@%p1763 bra 	$L__BB0_1648;
	setp.gt.s32 	%p1770, %r221, 9;
	@%p1770 bra 	$L__BB0_1645;
	setp.eq.s32 	%p1773, %r221, 8;
	@%p1773 bra 	$L__BB0_1659;
	setp.eq.s32 	%p1774, %r221, 9;
	@%p1774 bra 	$L__BB0_1644;
	bra.uni 	$L__BB0_1635;
$L__BB0_1644:
	div.rn.f32 	%f9700, %f9698, %f9696;
	bra.uni 	$L__BB0_1680;
$L__BB0_1645:
	setp.eq.s32 	%p1771, %r221, 10;
	@%p1771 bra 	$L__BB0_1661;
	setp.eq.s32 	%p1772, %r221, 11;
	@%p1772 bra 	$L__BB0_1647;
	bra.uni 	$L__BB0_1635;
$L__BB0_1647:
	fma.rn.f32 	%f5805, %f9696, 0f3BBB989D, 0f3F000000;
	cvt.sat.f32.f32 	%f5806, %f5805;
	mov.f32 	%f5807, 0f4B400001;
	mov.f32 	%f5808, 0f437C0000;
	fma.rm.f32 	%f5809, %f5806, %f5808, %f5807;
	add.f32 	%f5810, %f5809, 0fCB40007F;
	neg.f32 	%f5811, %f5810;
	fma.rn.f32 	%f5812, %f9696, 0f3FB8AA3B, %f5811;
	fma.rn.f32 	%f5813, %f9696, 0f32A57060, %f5812;
	mov.b32 	%r2011, %f5809;
	shl.b32 	%r2012, %r2011, 23;
	mov.b32 	%f5814, %r2012;
	ex2.approx.ftz.f32 	%f5815, %f5813;
	mul.f32 	%f9700, %f5815, %f5814;
	bra.uni 	$L__BB0_1680;
$L__BB0_1648:
	setp.gt.s32 	%p1764, %r221, 13;
	@%p1764 bra 	$L__BB0_1652;
	setp.eq.s32 	%p1768, %r221, 12;
	@%p1768 bra 	$L__BB0_1672;
	setp.eq.s32 	%p1769, %r221, 13;
	@%p1769 bra 	$L__BB0_1651;
	bra.uni 	$L__BB0_1635;
$L__BB0_1651:
	sqrt.rn.f32 	%f9700, %f9696;
	bra.uni 	$L__BB0_1680;
$L__BB0_1652:
	setp.eq.s32 	%p1765, %r221, 14;
	@%p1765 bra 	$L__BB0_1662;
	setp.eq.s32 	%p1766, %r221, 15;
	@%p1766 bra 	$L__BB0_1671;
	setp.eq.s32 	%p1767, %r221, 16;
	@%p1767 bra 	$L__BB0_1655;
	bra.uni 	$L__BB0_1635;
$L__BB0_1655:
	div.rn.f32 	%f5684, %f9696, %f9698;
	abs.f32 	%f5685, %f5684;
	setp.gt.f32 	%p1787, %f5685, 0f3F800000;
	rcp.approx.ftz.f32 	%f5686, %f5685;
	selp.f32 	%f5687, %f5686, %f5685, %p1787;
	mul.f32 	%f5688, %f5687, %f5687;
	fma.rn.f32 	%f5689, %f5688, 0f3B2090AA, 0fBC6BE14F;
	fma.rn.f32 	%f5690, %f5689, %f5688, 0f3D23397E;
	fma.rn.f32 	%f5691, %f5690, %f5688, 0fBD948A7A;
	fma.rn.f32 	%f5692, %f5691, %f5688, 0f3DD76B21;
	fma.rn.f32 	%f5693, %f5692, %f5688, 0fBE111E88;
	fma.rn.f32 	%f5694, %f5693, %f5688, 0f3E4CAF60;
	fma.rn.f32 	%f5695, %f5694, %f5688, 0fBEAAAA27;
	mul.f32 	%f5696, %f5688, %f5695;
	fma.rn.f32 	%f5697, %f5696, %f5687, %f5687;
	neg.f32 	%f5698, %f5697;
	fma.rn.f32 	%f5699, 0f3F6EE581, 0f3FD774EB, %f5698;
	selp.f32 	%f5700, %f5699, %f5697, %p1787;
	setp.num.f32 	%p1788, %f5685, %f5685;
	copysign.f32 	%f5701, %f5684, %f5700;
	selp.f32 	%f9700, %f5701, %f5700, %p1788;
	bra.uni 	$L__BB0_1680;
$L__BB0_1656:
	mov.f32 	%f9700, 0f3F800000;
	bra.uni 	$L__BB0_1680;
$L__BB0_1657:
	add.f32 	%f9700, %f9696, %f9698;
	bra.uni 	$L__BB0_1680;
$L__BB0_1658:
	sub.f32 	%f9700, %f9696, %f9698;
	bra.uni 	$L__BB0_1680;
$L__BB0_1659:
	div.rn.f32 	%f9700, %f9696, %f9698;
	bra.uni 	$L__BB0_1680;
$L__BB0_1660:
	mul.f32 	%f9700, %f9696, %f9696;
	bra.uni 	$L__BB0_1680;
$L__BB0_1661:
	setp.lt.f32 	%p1821, %f9696, 0f00800000;
	mul.f32 	%f5816, %f9696, 0f4B000000;
	selp.f32 	%f5817, %f5816, %f9696, %p1821;
	selp.f32 	%f5818, 0fC1B80000, 0f00000000, %p1821;
	mov.b32 	%r2013, %f5817;
	add.s32 	%r2014, %r2013, -1059760811;
	and.b32  	%r2015, %r2014, -8388608;
	sub.s32 	%r2016, %r2013, %r2015;
	mov.b32 	%f5819, %r2016;
	cvt.rn.f32.s32 	%f5820, %r2015;
	fma.rn.f32 	%f5821, %f5820, 0f34000000, %f5818;
	add.f32 	%f5822, %f5819, 0fBF800000;
	fma.rn.f32 	%f5823, %f5822, 0fBE055027, 0f3E1039F6;
	fma.rn.f32 	%f5824, %f5823, %f5822, 0fBDF8CDCC;
	fma.rn.f32 	%f5825, %f5824, %f5822, 0f3E0F2955;
	fma.rn.f32 	%f5826, %f5825, %f5822, 0fBE2AD8B9;
	fma.rn.f32 	%f5827, %f5826, %f5822, 0f3E4CED0B;
	fma.rn.f32 	%f5828, %f5827, %f5822, 0fBE7FFF22;
	fma.rn.f32 	%f5829, %f5828, %f5822, 0f3EAAAA78;
	fma.rn.f32 	%f5830, %f5829, %f5822, 0fBF000000;
	mul.f32 	%f5831, %f5822, %f5830;
	fma.rn.f32 	%f5832, %f5831, %f5822, %f5822;
	fma.rn.f32 	%f5833, %f5821, 0f3F317218, %f5832;
	setp.gt.u32 	%p1822, %r2013, 2139095039;
	fma.rn.f32 	%f5834, %f5817, 0f7F800000, 0f7F800000;
	selp.f32 	%f5835, %f5834, %f5833, %p1822;
	setp.eq.f32 	%p1823, %f5817, 0f00000000;
	selp.f32 	%f9700, 0fFF800000, %f5835, %p1823;
	bra.uni 	$L__BB0_1680;
$L__BB0_1662:
	mul.f32 	%f5722, %f9696, 0f3F22F983;
	cvt.rni.s32.f32 	%r3280, %f5722;
	cvt.rn.f32.s32 	%f5723, %r3280;
	fma.rn.f32 	%f5724, %f5723, 0fBFC90FDA, %f9696;
	fma.rn.f32 	%f5725, %f5723, 0fB3A22168, %f5724;
	fma.rn.f32 	%f9699, %f5723, 0fA7C234C5, %f5725;
	abs.f32 	%f786, %f9696;
	setp.ltu.f32 	%p1792, %f786, 0f47CE4780;
	@%p1792 bra 	$L__BB0_1670;
	setp.neu.f32 	%p1793, %f786, 0f7F800000;
	@%p1793 bra 	$L__BB0_1665;
	mov.f32 	%f5728, 0f00000000;
	mul.rn.f32 	%f9699, %f9696, %f5728;
	mov.b32 	%r3280, 0;
	bra.uni 	$L__BB0_1670;
$L__BB0_1665:
	mov.b32 	%r304, %f9696;
	shl.b32 	%r1977, %r304, 8;
	or.b32  	%r305, %r1977, -2147483648;
	mov.b64 	%rd950, 0;
	mov.b32 	%r3277, 0;
$L__BB0_1666:
	.pragma "nounroll";
	mul.wide.u32 	%rd573, %r3277, 4;
	mov.u64 	%rd574, __cudart_i2opi_f;
	add.s64 	%rd575, %rd574, %rd573;
	ld.global.nc.u32 	%r1978, [%rd575];
	mad.wide.u32 	%rd576, %r1978, %r305, %rd950;
	shr.u64 	%rd950, %rd576, 32;
	add.s64 	%rd577, %rd28, %rd573;
	st.local.u32 	[%rd577], %rd576;
	add.s32 	%r3277, %r3277, 1;
	setp.ne.s32 	%p1794, %r3277, 6;
	@%p1794 bra 	$L__BB0_1666;
	shr.u32 	%r1979, %r304, 23;
	st.local.u32 	[%rd28+24], %rd950;
	and.b32  	%r308, %r1979, 31;
	and.b32  	%r1980, %r1979, 224;
	add.s32 	%r1981, %r1980, -128;
	shr.u32 	%r1982, %r1981, 5;
	mul.wide.u32 	%rd578, %r1982, 4;
	sub.s64 	%rd144, %rd28, %rd578;
	ld.local.u32 	%r3278, [%rd144+24];
	ld.local.u32 	%r3279, [%rd144+20];
	setp.eq.s32 	%p1795, %r308, 0;
	@%p1795 bra 	$L__BB0_1669;
	shf.l.wrap.b32 	%r3278, %r3279, %r3278, %r308;
	ld.local.u32 	%r1983, [%rd144+16];
	shf.l.wrap.b32 	%r3279, %r1983, %r3279, %r308;
$L__BB0_1669:
	shr.u32 	%r1984, %r3278, 30;
	shf.l.wrap.b32 	%r1985, %r3279, %r3278, 2;
	shl.b32 	%r1986, %r3279, 2;
	shr.u32 	%r1987, %r1985, 31;
	add.s32 	%r1988, %r1987, %r1984;
	neg.s32 	%r1989, %r1988;
	setp.lt.s32 	%p1796, %r304, 0;
	selp.b32 	%r3280, %r1989, %r1988, %p1796;
	xor.b32  	%r1990, %r1985, %r304;
	shr.s32 	%r1991, %r1985, 31;
	xor.b32  	%r1992, %r1991, %r1985;
	xor.b32  	%r1993, %r1991, %r1986;
	cvt.u64.u32 	%rd579, %r1992;
	shl.b64 	%rd580, %rd579, 32;
	cvt.u64.u32 	%rd581, %r1993;
	or.b64  	%rd582, %rd580, %rd581;
	cvt.rn.f64.s64 	%fd50, %rd582;
	mul.f64 	%fd51, %fd50, 0d3BF921FB54442D19;
	cvt.rn.f32.f64 	%f5726, %fd51;
	neg.f32 	%f5727, %f5726;
	setp.lt.s32 	%p1797, %r1990, 0;
	selp.f32 	%f9699, %f5727, %f5726, %p1797;
$L__BB0_1670:
	mul.rn.f32 	%f5729, %f9699, %f9699;
	and.b32  	%r1995, %r3280, 1;
	setp.eq.b32 	%p1798, %r1995, 1;
	selp.f32 	%f5730, 0f3F800000, %f9699, %p1798;
	fma.rn.f32 	%f5731, %f5729, %f5730, 0f00000000;
	fma.rn.f32 	%f5732, %f5729, 0f37CBAC00, 0fBAB607ED;
	selp.f32 	%f5733, %f5732, 0fB94D4153, %p1798;
	selp.f32 	%f5734, 0f3D2AAABB, 0f3C0885E4, %p1798;
	fma.rn.f32 	%f5735, %f5733, %f5729, %f5734;
	selp.f32 	%f5736, 0fBEFFFFFF, 0fBE2AAAA8, %p1798;
	fma.rn.f32 	%f5737, %f5735, %f5729, %f5736;
	fma.rn.f32 	%f5738, %f5737, %f5731, %f5730;
	and.b32  	%r1996, %r3280, 2;
	setp.eq.s32 	%p1799, %r1996, 0;
	mov.f32 	%f5739, 0f00000000;
	sub.f32 	%f5740, %f5739, %f5738;
	selp.f32 	%f9700, %f5738, %f5740, %p1799;
	bra.uni 	$L__BB0_1680;
$L__BB0_1671:
	abs.f32 	%f5702, %f9696;
	fma.rn.f32 	%f5703, %f5702, 0fBF000000, 0f3F000000;
	rsqrt.approx.ftz.f32 	%f5704, %f5703;
	mul.f32 	%f5705, %f5703, %f5704;
	mul.f32 	%f5706, %f5704, 0fBF000000;
	fma.rn.f32 	%f5707, %f5705, %f5706, 0f3F000000;
	fma.rn.f32 	%f5708, %f5705, %f5707, %f5705;
	setp.eq.f32 	%p1789, %f5702, 0f3F800000;
	selp.f32 	%f5709, 0f00000000, %f5708, %p1789;
	setp.gt.f32 	%p1790, %f5702, 0f3F0F5C29;
	selp.f32 	%f5710, %f5709, %f5702, %p1790;
	mul.f32 	%f5711, %f5710, %f5710;
	fma.rn.f32 	%f5712, %f5711, 0f3D4DD2F7, 0f3C99CA97;
	fma.rn.f32 	%f5713, %f5712, %f5711, 0f3D3F90E8;
	fma.rn.f32 	%f5714, %f5713, %f5711, 0f3D993CCF;
	fma.rn.f32 	%f5715, %f5714, %f5711, 0f3E2AAC04;
	mul.f32 	%f5716, %f5711, %f5715;
	fma.rn.f32 	%f5717, %f5716, %f5710, %f5710;
	mul.f32 	%f5718, %f5717, 0fC0000000;
	fma.rn.f32 	%f5719, 0f3F6EE581, 0f3FD774EB, %f5718;
	selp.f32 	%f5720, %f5719, %f5717, %p1790;
	setp.num.f32 	%p1791, %f5720, %f5720;
	copysign.f32 	%f5721, %f9696, %f5720;
	selp.f32 	%f9700, %f5721, %f5720, %p1791;
	bra.uni 	$L__BB0_1680;
$L__BB0_1672:
	mul.f32 	%f5742, %f9698, 0f3F000000;
	cvt.rzi.f32.f32 	%f5743, %f5742;
	add.f32 	%f5744, %f5743, %f5743;
	sub.f32 	%f5745, %f9698, %f5744;
	abs.f32 	%f794, %f5745;
	abs.f32 	%f795, %f9696;
	setp.lt.f32 	%p1800, %f795, 0f00800000;
	mul.f32 	%f5746, %f795, 0f4B800000;
	selp.f32 	%f5747, %f5746, %f795, %p1800;
	selp.f32 	%f5748, 0fC1C00000, 0f00000000, %p1800;
	mov.b32 	%r1997, %f5747;
	add.s32 	%r1998, %r1997, -1060439283;
	and.b32  	%r1999, %r1998, -8388608;
	sub.s32 	%r2000, %r1997, %r1999;
	mov.b32 	%f5749, %r2000;
	cvt.rn.f32.s32 	%f5750, %r1999;
	fma.rn.f32 	%f5751, %f5750, 0f34000000, %f5748;
	add.f32 	%f5752, %f5749, 0fBF800000;
	add.f32 	%f5753, %f5749, 0f3F800000;
	rcp.approx.ftz.f32 	%f5754, %f5753;
	add.f32 	%f5755, %f5752, %f5752;
	mul.f32 	%f5756, %f5755, %f5754;
	mul.f32 	%f5757, %f5756, %f5756;
	sub.f32 	%f5758, %f5752, %f5756;
	add.f32 	%f5759, %f5758, %f5758;
	neg.f32 	%f5760, %f5756;
	fma.rn.f32 	%f5761, %f5760, %f5752, %f5759;
	mul.rn.f32 	%f5762, %f5754, %f5761;
	fma.rn.f32 	%f5763, %f5757, 0f3A2C32E4, 0f3B52E7DB;
	fma.rn.f32 	%f5764, %f5763, %f5757, 0f3C93BB73;
	fma.rn.f32 	%f5765, %f5764, %f5757, 0f3DF6384F;
	mul.rn.f32 	%f5766, %f5765, %f5757;
	fma.rn.f32 	%f5767, %f5756, 0f3FB8AA3B, %f5751;
	sub.f32 	%f5768, %f5751, %f5767;
	fma.rn.f32 	%f5769, %f5756, 0f3FB8AA3B, %f5768;
	fma.rn.f32 	%f5770, %f5762, 0f3FB8AA3B, %f5769;
	fma.rn.f32 	%f5771, %f5756, 0f32A55E34, %f5770;
	mul.f32 	%f5772, %f5766, 0f40400000;
	fma.rn.f32 	%f5773, %f5772, %f5762, %f5771;
	fma.rn.f32 	%f5774, %f5766, %f5756, %f5773;
	add.rn.f32 	%f5775, %f5767, %f5774;
	neg.f32 	%f5776, %f5767;
	add.rn.f32 	%f5777, %f5775, %f5776;
	neg.f32 	%f5778, %f5777;
	add.rn.f32 	%f5779, %f5774, %f5778;
	mul.rn.f32 	%f5780, %f5775, %f9698;
	neg.f32 	%f5781, %f5780;
	fma.rn.f32 	%f5782, %f5775, %f9698, %f5781;
	fma.rn.f32 	%f5783, %f5779, %f9698, %f5782;
	cvt.rni.f32.f32 	%f5784, %f5780;
	sub.f32 	%f5785, %f5780, %f5784;
	add.f32 	%f5786, %f5785, %f5783;
	fma.rn.f32 	%f5787, %f5786, 0f391FCB8E, 0f3AAF85ED;
	fma.rn.f32 	%f5788, %f5787, %f5786, 0f3C1D9856;
	fma.rn.f32 	%f5789, %f5788, %f5786, 0f3D6357BB;
	fma.rn.f32 	%f5790, %f5789, %f5786, 0f3E75FDEC;
	fma.rn.f32 	%f5791, %f5790, %f5786, 0f3F317218;
	fma.rn.f32 	%f5792, %f5791, %f5786, 0f3F800000;
	cvt.rzi.s32.f32 	%r2001, %f5784;
	setp.gt.f32 	%p1801, %f5784, 0f00000000;
	selp.b32 	%r2002, 0, -2097152000, %p1801;
	add.s32 	%r2003, %r2002, 2130706432;
	mov.b32 	%f5793, %r2003;
	mul.f32 	%f5794, %f5792, %f5793;
	shl.b32 	%r2004, %r2001, 23;
	sub.s32 	%r2005, %r2004, %r2002;
	mov.b32 	%f5795, %r2005;
	mul.f32 	%f5796, %f5794, %f5795;
	abs.f32 	%f5797, %f5780;
	setp.gt.f32 	%p1802, %f5797, 0f43180000;
	setp.lt.f32 	%p1803, %f5780, 0f00000000;
	selp.f32 	%f5798, 0f00000000, 0f7F800000, %p1803;
	selp.f32 	%f796, %f5798, %f5796, %p1802;
	setp.eq.f32 	%p1804, %f9696, 0f3F800000;
	setp.eq.f32 	%p1805, %f9698, 0f00000000;
	or.pred  	%p1806, %p1804, %p1805;
	mov.f32 	%f9700, 0f3F800000;
	@%p1806 bra 	$L__BB0_1680;
	setp.num.f32 	%p1807, %f795, %f795;
	abs.f32 	%f5799, %f9698;
	setp.num.f32 	%p1808, %f5799, %f5799;
	and.pred  	%p1809, %p1807, %p1808;
	@%p1809 bra 	$L__BB0_1675;
	add.rn.f32 	%f9700, %f9696, %f9698;
	bra.uni 	$L__BB0_1680;
$L__BB0_1675:
	setp.neu.f32 	%p1810, %f9696, 0f00000000;
	setp.neu.f32 	%p1811, %f795, 0f7F800000;
	and.pred  	%p1812, %p1810, %p1811;
	@%p1812 bra 	$L__BB0_1677;
	setp.neu.f32 	%p1819, %f794, 0f3F800000;
	add.f32 	%f5804, %f9696, %f9696;
	mov.b32 	%r2006, %f5804;
	setp.lt.f32 	%p1820, %f9698, 0f00000000;
	xor.b32  	%r2007, %r2006, 2139095040;
	selp.b32 	%r2008, %r2007, %r2006, %p1820;
	and.b32  	%r2009, %r2008, 2147483647;
	selp.b32 	%r2010, %r2009, %r2008, %p1819;
	mov.b32 	%f9700, %r2010;
	bra.uni 	$L__BB0_1680;
$L__BB0_1677:
	setp.eq.f32 	%p1813, %f9696, 0fBF800000;
	setp.eq.f32 	%p1814, %f5799, 0f7F800000;
	and.pred  	%p1815, %p1813, %p1814;
	@%p1815 bra 	$L__BB0_1680;
	setp.geu.f32 	%p1816, %f9696, 0f00000000;
	mov.f32 	%f9700, %f796;
	@%p1816 bra 	$L__BB0_1680;
	setp.neu.f32 	%p1817, %f794, 0f3F800000;
	neg.f32 	%f5801, %f796;
	selp.f32 	%f5802, %f796, %f5801, %p1817;
	cvt.rmi.f32.f32 	%f5803, %f9698;
	setp.neu.f32 	%p1818, %f9698, %f5803;
	selp.f32 	%f9700, 0f7FFFFFFF, %f5802, %p1818;
$L__BB0_1680:
	mov.f32 	%f9702, 0f00000000;
	setp.gt.s32 	%p1824, %r222, 7;
	@%p1824 bra 	$L__BB0_1695;
	setp.gt.s32 	%p1837, %r222, 2;
	@%p1837 bra 	$L__BB0_1687;
	setp.gt.s32 	%p1844, %r222, 0;
	@%p1844 bra 	$L__BB0_1685;
	setp.eq.s32 	%p1847, %r222, -99;
	@%p1847 bra 	$L__BB0_1715;
	setp.eq.s32 	%p1848, %r222, 0;
	@%p1848 bra 	$L__BB0_1735;
	bra.uni 	$L__BB0_1690;
$L__BB0_1685:
	setp.eq.s32 	%p1845, %r222, 1;
	@%p1845 bra 	$L__BB0_1711;
	setp.eq.s32 	%p1846, %r222, 2;
	mov.f32 	%f9702, %f703;
	@%p1846 bra 	$L__BB0_1735;
	bra.uni 	$L__BB0_1690;
$L__BB0_1687:
	setp.gt.s32 	%p1838, %r222, 4;
	@%p1838 bra 	$L__BB0_1691;
	setp.eq.s32 	%p1842, %r222, 3;
	mov.f32 	%f9702, %f9694;
	@%p1842 bra 	$L__BB0_1735;
	setp.eq.s32 	%p1843, %r222, 4;
	mov.f32 	%f9702, %f9700;
	@%p1843 bra 	$L__BB0_1735;
$L__BB0_1690:
	mov.f32 	%f9702, 0f7FFFFFFF;
	bra.uni 	$L__BB0_1735;
$L__BB0_1691:
	setp.eq.s32 	%p1839, %r222, 5;
	@%p1839 bra 	$L__BB0_1712;
	setp.eq.s32 	%p1840, %r222, 6;
	@%p1840 bra 	$L__BB0_1713;
	setp.eq.s32 	%p1841, %r222, 7;
	@%p1841 bra 	$L__BB0_1694;
	bra.uni 	$L__BB0_1690;
$L__BB0_1694:
	sub.f32 	%f9702, %f9700, %f9694;
	bra.uni 	$L__BB0_1735;
$L__BB0_1695:
	setp.gt.s32 	%p1825, %r222, 11;
	@%p1825 bra 	$L__BB0_1703;
	setp.gt.s32 	%p1832, %r222, 9;
	@%p1832 bra 	$L__BB0_1700;
	setp.eq.s32 	%p1835, %r222, 8;
	@%p1835 bra 	$L__BB0_1714;
	setp.eq.s32 	%p1836, %r222, 9;
	@%p1836 bra 	$L__BB0_1699;
	bra.uni 	$L__BB0_1690;
$L__BB0_1699:
	div.rn.f32 	%f9702, %f9700, %f9694;
	bra.uni 	$L__BB0_1735;
$L__BB0_1700:
	setp.eq.s32 	%p1833, %r222, 10;
	@%p1833 bra 	$L__BB0_1716;
	setp.eq.s32 	%p1834, %r222, 11;
	@%p1834 bra 	$L__BB0_1702;
	bra.uni 	$L__BB0_1690;
$L__BB0_1702:
	fma.rn.f32 	%f5960, %f9694, 0f3BBB989D, 0f3F000000;
	cvt.sat.f32.f32 	%f5961, %f5960;
	mov.f32 	%f5962, 0f4B400001;
	mov.f32 	%f5963, 0f437C0000;
	fma.rm.f32 	%f5964, %f5961, %f5963, %f5962;
	add.f32 	%f5965, %f5964, 0fCB40007F;
	neg.f32 	%f5966, %f5965;
	fma.rn.f32 	%f5967, %f9694, 0f3FB8AA3B, %f5966;
	fma.rn.f32 	%f5968, %f9694, 0f32A57060, %f5967;
	mov.b32 	%r2052, %f5964;
	shl.b32 	%r2053, %r2052, 23;
	mov.b32 	%f5969, %r2053;
	ex2.approx.ftz.f32 	%f5970, %f5968;
	mul.f32 	%f9702, %f5970, %f5969;
	bra.uni 	$L__BB0_1735;
$L__BB0_1703:
	setp.gt.s32 	%p1826, %r222, 13;
	@%p1826 bra 	$L__BB0_1707;
	setp.eq.s32 	%p1830, %r222, 12;
	@%p1830 bra 	$L__BB0_1727;
	setp.eq.s32 	%p1831, %r222, 13;
	@%p1831 bra 	$L__BB0_1706;
	bra.uni 	$L__BB0_1690;
$L__BB0_1706:
	sqrt.rn.f32 	%f9702, %f9694;
	bra.uni 	$L__BB0_1735;
$L__BB0_1707:
	setp.eq.s32 	%p1827, %r222, 14;
	@%p1827 bra 	$L__BB0_1717;
	setp.eq.s32 	%p1828, %r222, 15;
	@%p1828 bra 	$L__BB0_1726;
	setp.eq.s32 	%p1829, %r222, 16;
	@%p1829 bra 	$L__BB0_1710;
	bra.uni 	$L__BB0_1690;
$L__BB0_1710:
	div.rn.f32 	%f5839, %f9694, %f9700;
	abs.f32 	%f5840, %f5839;
	setp.gt.f32 	%p1849, %f5840, 0f3F800000;
	rcp.approx.ftz.f32 	%f5841, %f5840;
	selp.f32 	%f5842, %f5841, %f5840, %p1849;
	mul.f32 	%f5843, %f5842, %f5842;
	fma.rn.f32 	%f5844, %f5843, 0f3B2090AA, 0fBC6BE14F;
	fma.rn.f32 	%f5845, %f5844, %f5843, 0f3D23397E;
	fma.rn.f32 	%f5846, %f5845, %f5843, 0fBD948A7A;
	fma.rn.f32 	%f5847, %f5846, %f5843, 0f3DD76B21;
	fma.rn.f32 	%f5848, %f5847, %f5843, 0fBE111E88;
	fma.rn.f32 	%f5849, %f5848, %f5843, 0f3E4CAF60;
	fma.rn.f32 	%f5850, %f5849, %f5843, 0fBEAAAA27;
	mul.f32 	%f5851, %f5843, %f5850;
	fma.rn.f32 	%f5852, %f5851, %f5842, %f5842;
	neg.f32 	%f5853, %f5852;
	fma.rn.f32 	%f5854, 0f3F6EE581, 0f3FD774EB, %f5853;
	selp.f32 	%f5855, %f5854, %f5852, %p1849;
	setp.num.f32 	%p1850, %f5840, %f5840;
	copysign.f32 	%f5856, %f5839, %f5855;
	selp.f32 	%f9702, %f5856, %f5855, %p1850;
	bra.uni 	$L__BB0_1735;
$L__BB0_1711:
	mov.f32 	%f9702, 0f3F800000;
	bra.uni 	$L__BB0_1735;
$L__BB0_1712:
	add.f32 	%f9702, %f9694, %f9700;
	bra.uni 	$L__BB0_1735;
$L__BB0_1713:
	sub.f32 	%f9702, %f9694, %f9700;
	bra.uni 	$L__BB0_1735;
$L__BB0_1714:
	div.rn.f32 	%f9702, %f9694, %f9700;
	bra.uni 	$L__BB0_1735;
$L__BB0_1715:
	mul.f32 	%f9702, %f9694, %f9694;
	bra.uni 	$L__BB0_1735;
$L__BB0_1716:
	setp.lt.f32 	%p1883, %f9694, 0f00800000;
	mul.f32 	%f5971, %f9694, 0f4B000000;
	selp.f32 	%f5972, %f5971, %f9694, %p1883;
	selp.f32 	%f5973, 0fC1B80000, 0f00000000, %p1883;
	mov.b32 	%r2054, %f5972;
	add.s32 	%r2055, %r2054, -1059760811;
	and.b32  	%r2056, %r2055, -8388608;
	sub.s32 	%r2057, %r2054, %r2056;
	mov.b32 	%f5974, %r2057;
	cvt.rn.f32.s32 	%f5975, %r2056;
	fma.rn.f32 	%f5976, %f5975, 0f34000000, %f5973;
	add.f32 	%f5977, %f5974, 0fBF800000;
	fma.rn.f32 	%f5978, %f5977, 0fBE055027, 0f3E1039F6;
	fma.rn.f32 	%f5979, %f5978, %f5977, 0fBDF8CDCC;
	fma.rn.f32 	%f5980, %f5979, %f5977, 0f3E0F2955;
	fma.rn.f32 	%f5981, %f5980, %f5977, 0fBE2AD8B9;
	fma.rn.f32 	%f5982, %f5981, %f5977, 0f3E4CED0B;
	fma.rn.f32 	%f5983, %f5982, %f5977, 0fBE7FFF22;
	fma.rn.f32 	%f5984, %f5983, %f5977, 0f3EAAAA78;
	fma.rn.f32 	%f5985, %f5984, %f5977, 0fBF000000;
	mul.f32 	%f5986, %f5977, %f5985;
	fma.rn.f32 	%f5987, %f5986, %f5977, %f5977;
	fma.rn.f32 	%f5988, %f5976, 0f3F317218, %f5987;
	setp.gt.u32 	%p1884, %r2054, 2139095039;
	fma.rn.f32 	%f5989, %f5972, 0f7F800000, 0f7F800000;
	selp.f32 	%f5990, %f5989, %f5988, %p1884;
	setp.eq.f32 	%p1885, %f5972, 0f00000000;
	selp.f32 	%f9702, 0fFF800000, %f5990, %p1885;
	bra.uni 	$L__BB0_1735;
$L__BB0_1717:
	mul.f32 	%f5877, %f9694, 0f3F22F983;
	cvt.rni.s32.f32 	%r3284, %f5877;
	cvt.rn.f32.s32 	%f5878, %r3284;
	fma.rn.f32 	%f5879, %f5878, 0fBFC90FDA, %f9694;
	fma.rn.f32 	%f5880, %f5878, 0fB3A22168, %f5879;
	fma.rn.f32 	%f9701, %f5878, 0fA7C234C5, %f5880;
	abs.f32 	%f811, %f9694;
	setp.ltu.f32 	%p1854, %f811, 0f47CE4780;
	@%p1854 bra 	$L__BB0_1725;
	setp.neu.f32 	%p1855, %f811, 0f7F800000;
	@%p1855 bra 	$L__BB0_1720;
	mov.f32 	%f5883, 0f00000000;
	mul.rn.f32 	%f9701, %f9694, %f5883;
	mov.b32 	%r3284, 0;
	bra.uni 	$L__BB0_1725;
$L__BB0_1720:
	mov.b32 	%r318, %f9694;
	shl.b32 	%r2018, %r318, 8;
	or.b32  	%r319, %r2018, -2147483648;
	mov.b64 	%rd951, 0;
	mov.b32 	%r3281, 0;
$L__BB0_1721:
	.pragma "nounroll";
	mul.wide.u32 	%rd584, %r3281, 4;
	mov.u64 	%rd585, __cudart_i2opi_f;
	add.s64 	%rd586, %rd585, %rd584;
	ld.global.nc.u32 	%r2019, [%rd586];
	mad.wide.u32 	%rd587, %r2019, %r319, %rd951;
	shr.u64 	%rd951, %rd587, 32;
	add.s64 	%rd588, %rd27, %rd584;
	st.local.u32 	[%rd588], %rd587;
	add.s32 	%r3281, %r3281, 1;
	setp.ne.s32 	%p1856, %r3281, 6;
	@%p1856 bra 	$L__BB0_1721;
	shr.u32 	%r2020, %r318, 23;
	st.local.u32 	[%rd27+24], %rd951;
	and.b32  	%r322, %r2020, 31;
	and.b32  	%r2021, %r2020, 224;
	add.s32 	%r2022, %r2021, -128;
	shr.u32 	%r2023, %r2022, 5;
	mul.wide.u32 	%rd589, %r2023, 4;
	sub.s64 	%rd147, %rd27, %rd589;
	ld.local.u32 	%r3282, [%rd147+24];
	ld.local.u32 	%r3283, [%rd147+20];
	setp.eq.s32 	%p1857, %r322, 0;
	@%p1857 bra 	$L__BB0_1724;
	shf.l.wrap.b32 	%r3282, %r3283, %r3282, %r322;
	ld.local.u32 	%r2024, [%rd147+16];
	shf.l.wrap.b32 	%r3283, %r2024, %r3283, %r322;
$L__BB0_1724:
	shr.u32 	%r2025, %r3282, 30;
	shf.l.wrap.b32 	%r2026, %r3283, %r3282, 2;
	shl.b32 	%r2027, %r3283, 2;
	shr.u32 	%r2028, %r2026, 31;
	add.s32 	%r2029, %r2028, %r2025;
	neg.s32 	%r2030, %r2029;
	setp.lt.s32 	%p1858, %r318, 0;
	selp.b32 	%r3284, %r2030, %r2029, %p1858;
	xor.b32  	%r2031, %r2026, %r318;
	shr.s32 	%r2032, %r2026, 31;
	xor.b32  	%r2033, %r2032, %r2026;
	xor.b32  	%r2034, %r2032, %r2027;
	cvt.u64.u32 	%rd590, %r2033;
	shl.b64 	%rd591, %rd590, 32;
	cvt.u64.u32 	%rd592, %r2034;
	or.b64  	%rd593, %rd591, %rd592;
	cvt.rn.f64.s64 	%fd52, %rd593;
	mul.f64 	%fd53, %fd52, 0d3BF921FB54442D19;
	cvt.rn.f32.f64 	%f5881, %fd53;
	neg.f32 	%f5882, %f5881;
	setp.lt.s32 	%p1859, %r2031, 0;
	selp.f32 	%f9701, %f5882, %f5881, %p1859;
$L__BB0_1725:
	mul.rn.f32 	%f5884, %f9701, %f9701;
	and.b32  	%r2036, %r3284, 1;
	setp.eq.b32 	%p1860, %r2036, 1;
	selp.f32 	%f5885, 0f3F800000, %f9701, %p1860;
	fma.rn.f32 	%f5886, %f5884, %f5885, 0f00000000;
	fma.rn.f32 	%f5887, %f5884, 0f37CBAC00, 0fBAB607ED;
	selp.f32 	%f5888, %f5887, 0fB94D4153, %p1860;
	selp.f32 	%f5889, 0f3D2AAABB, 0f3C0885E4, %p1860;
	fma.rn.f32 	%f5890, %f5888, %f5884, %f5889;
	selp.f32 	%f5891, 0fBEFFFFFF, 0fBE2AAAA8, %p1860;
	fma.rn.f32 	%f5892, %f5890, %f5884, %f5891;
	fma.rn.f32 	%f5893, %f5892, %f5886, %f5885;
	and.b32  	%r2037, %r3284, 2;
	setp.eq.s32 	%p1861, %r2037, 0;
	mov.f32 	%f5894, 0f00000000;
	sub.f32 	%f5895, %f5894, %f5893;
	selp.f32 	%f9702, %f5893, %f5895, %p1861;
	bra.uni 	$L__BB0_1735;
$L__BB0_1726:
	abs.f32 	%f5857, %f9694;
	fma.rn.f32 	%f5858, %f5857, 0fBF000000, 0f3F000000;
	rsqrt.approx.ftz.f32 	%f5859, %f5858;
	mul.f32 	%f5860, %f5858, %f5859;
	mul.f32 	%f5861, %f5859, 0fBF000000;
	fma.rn.f32 	%f5862, %f5860, %f5861, 0f3F000000;
	fma.rn.f32 	%f5863, %f5860, %f5862, %f5860;
	setp.eq.f32 	%p1851, %f5857, 0f3F800000;
	selp.f32 	%f5864, 0f00000000, %f5863, %p1851;
	setp.gt.f32 	%p1852, %f5857, 0f3F0F5C29;
	selp.f32 	%f5865, %f5864, %f5857, %p1852;
	mul.f32 	%f5866, %f5865, %f5865;
	fma.rn.f32 	%f5867, %f5866, 0f3D4DD2F7, 0f3C99CA97;
	fma.rn.f32 	%f5868, %f5867, %f5866, 0f3D3F90E8;
	fma.rn.f32 	%f5869, %f5868, %f5866, 0f3D993CCF;
	fma.rn.f32 	%f5870, %f5869, %f5866, 0f3E2AAC04;
	mul.f32 	%f5871, %f5866, %f5870;
	fma.rn.f32 	%f5872, %f5871, %f5865, %f5865;
	mul.f32 	%f5873, %f5872, 0fC0000000;
	fma.rn.f32 	%f5874, 0f3F6EE581, 0f3FD774EB, %f5873;
	selp.f32 	%f5875, %f5874, %f5872, %p1852;
	setp.num.f32 	%p1853, %f5875, %f5875;
	copysign.f32 	%f5876, %f9694, %f5875;
	selp.f32 	%f9702, %f5876, %f5875, %p1853;
	bra.uni 	$L__BB0_1735;
$L__BB0_1727:
	mul.f32 	%f5897, %f9700, 0f3F000000;
	cvt.rzi.f32.f32 	%f5898, %f5897;
	add.f32 	%f5899, %f5898, %f5898;
	sub.f32 	%f5900, %f9700, %f5899;
	abs.f32 	%f819, %f5900;
	abs.f32 	%f820, %f9694;
	setp.lt.f32 	%p1862, %f820, 0f00800000;
	mul.f32 	%f5901, %f820, 0f4B800000;
	selp.f32 	%f5902, %f5901, %f820, %p1862;
	selp.f32 	%f5903, 0fC1C00000, 0f00000000, %p1862;
	mov.b32 	%r2038, %f5902;
	add.s32 	%r2039, %r2038, -1060439283;
	and.b32  	%r2040, %r2039, -8388608;
	sub.s32 	%r2041, %r2038, %r2040;
	mov.b32 	%f5904, %r2041;
	cvt.rn.f32.s32 	%f5905, %r2040;
	fma.rn.f32 	%f5906, %f5905, 0f34000000, %f5903;
	add.f32 	%f5907, %f5904, 0fBF800000;
	add.f32 	%f5908, %f5904, 0f3F800000;
	rcp.approx.ftz.f32 	%f5909, %f5908;
	add.f32 	%f5910, %f5907, %f5907;
	mul.f32 	%f5911, %f5910, %f5909;
	mul.f32 	%f5912, %f5911, %f5911;
	sub.f32 	%f5913, %f5907, %f5911;
	add.f32 	%f5914, %f5913, %f5913;
	neg.f32 	%f5915, %f5911;
	fma.rn.f32 	%f5916, %f5915, %f5907, %f5914;
	mul.rn.f32 	%f5917, %f5909, %f5916;
	fma.rn.f32 	%f5918, %f5912, 0f3A2C32E4, 0f3B52E7DB;
	fma.rn.f32 	%f5919, %f5918, %f5912, 0f3C93BB73;
	fma.rn.f32 	%f5920, %f5919, %f5912, 0f3DF6384F;
	mul.rn.f32 	%f5921, %f5920, %f5912;
	fma.rn.f32 	%f5922, %f5911, 0f3FB8AA3B, %f5906;
	sub.f32 	%f5923, %f5906, %f5922;
	fma.rn.f32 	%f5924, %f5911, 0f3FB8AA3B, %f5923;
	fma.rn.f32 	%f5925, %f5917, 0f3FB8AA3B, %f5924;
	fma.rn.f32 	%f5926, %f5911, 0f32A55E34, %f5925;
	mul.f32 	%f5927, %f5921, 0f40400000;
	fma.rn.f32 	%f5928, %f5927, %f5917, %f5926;
	fma.rn.f32 	%f5929, %f5921, %f5911, %f5928;
	add.rn.f32 	%f5930, %f5922, %f5929;
	neg.f32 	%f5931, %f5922;
	add.rn.f32 	%f5932, %f5930, %f5931;
	neg.f32 	%f5933, %f5932;
	add.rn.f32 	%f5934, %f5929, %f5933;
	mul.rn.f32 	%f5935, %f5930, %f9700;
	neg.f32 	%f5936, %f5935;
	fma.rn.f32 	%f5937, %f5930, %f9700, %f5936;
	fma.rn.f32 	%f5938, %f5934, %f9700, %f5937;
	cvt.rni.f32.f32 	%f5939, %f5935;
	sub.f32 	%f5940, %f5935, %f5939;
	add.f32 	%f5941, %f5940, %f5938;
	fma.rn.f32 	%f5942, %f5941, 0f391FCB8E, 0f3AAF85ED;
	fma.rn.f32 	%f5943, %f5942, %f5941, 0f3C1D9856;
	fma.rn.f32 	%f5944, %f5943, %f5941, 0f3D6357BB;
	fma.rn.f32 	%f5945, %f5944, %f5941, 0f3E75FDEC;
	fma.rn.f32 	%f5946, %f5945, %f5941, 0f3F317218;
	fma.rn.f32 	%f5947, %f5946, %f5941, 0f3F800000;
	cvt.rzi.s32.f32 	%r2042, %f5939;
	setp.gt.f32 	%p1863, %f5939, 0f00000000;
	selp.b32 	%r2043, 0, -2097152000, %p1863;
	add.s32 	%r2044, %r2043, 2130706432;
	mov.b32 	%f5948, %r2044;
	mul.f32 	%f5949, %f5947, %f5948;
	shl.b32 	%r2045, %r2042, 23;
	sub.s32 	%r2046, %r2045, %r2043;
	mov.b32 	%f5950, %r2046;
	mul.f32 	%f5951, %f5949, %f5950;
	abs.f32 	%f5952, %f5935;
	setp.gt.f32 	%p1864, %f5952, 0f43180000;
	setp.lt.f32 	%p1865, %f5935, 0f00000000;
	selp.f32 	%f5953, 0f00000000, 0f7F800000, %p1865;
	selp.f32 	%f821, %f5953, %f5951, %p1864;
	setp.eq.f32 	%p1866, %f9694, 0f3F800000;
	setp.eq.f32 	%p1867, %f9700, 0f00000000;
	or.pred  	%p1868, %p1866, %p1867;
	mov.f32 	%f9702, 0f3F800000;
	@%p1868 bra 	$L__BB0_1735;
	setp.num.f32 	%p1869, %f820, %f820;
	abs.f32 	%f5954, %f9700;
	setp.num.f32 	%p1870, %f5954, %f5954;
	and.pred  	%p1871, %p1869, %p1870;
	@%p1871 bra 	$L__BB0_1730;
	add.rn.f32 	%f9702, %f9694, %f9700;
	bra.uni 	$L__BB0_1735;
$L__BB0_1730:
	setp.neu.f32 	%p1872, %f9694, 0f00000000;
	setp.neu.f32 	%p1873, %f820, 0f7F800000;
	and.pred  	%p1874, %p1872, %p1873;
	@%p1874 bra 	$L__BB0_1732;
	setp.neu.f32 	%p1881, %f819, 0f3F800000;
	add.f32 	%f5959, %f9694, %f9694;
	mov.b32 	%r2047, %f5959;
	setp.lt.f32 	%p1882, %f9700, 0f00000000;
	xor.b32  	%r2048, %r2047, 2139095040;
	selp.b32 	%r2049, %r2048, %r2047, %p1882;
	and.b32  	%r2050, %r2049, 2147483647;
	selp.b32 	%r2051, %r2050, %r2049, %p1881;
	mov.b32 	%f9702, %r2051;
	bra.uni 	$L__BB0_1735;
$L__BB0_1732:
	setp.eq.f32 	%p1875, %f9694, 0fBF800000;
	setp.eq.f32 	%p1876, %f5954, 0f7F800000;
	and.pred  	%p1877, %p1875, %p1876;
	@%p1877 bra 	$L__BB0_1735;
	setp.geu.f32 	%p1878, %f9694, 0f00000000;
	mov.f32 	%f9702, %f821;
	@%p1878 bra 	$L__BB0_1735;
	setp.neu.f32 	%p1879, %f819, 0f3F800000;
	neg.f32 	%f5956, %f821;
	selp.f32 	%f5957, %f821, %f5956, %p1879;
	cvt.rmi.f32.f32 	%f5958, %f9700;
	setp.neu.f32 	%p1880, %f9700, %f5958;
	selp.f32 	%f9702, 0f7FFFFFFF, %f5957, %p1880;
$L__BB0_1735:
	mov.f32 	%f9704, 0f00000000;
	setp.gt.s32 	%p1886, %r223, 7;
	@%p1886 bra 	$L__BB0_1749;
	setp.gt.s32 	%p1899, %r223, 2;
	@%p1899 bra 	$L__BB0_1742;
	setp.gt.s32 	%p1906, %r223, 0;
	@%p1906 bra 	$L__BB0_1740;
	setp.eq.s32 	%p1909, %r223, -99;
	@%p1909 bra 	$L__BB0_1767;
	setp.eq.s32 	%p1910, %r223, 0;
	@%p1910 bra 	$L__BB0_1777;
	bra.uni 	$L__BB0_1763;
$L__BB0_1740:
	setp.eq.s32 	%p1907, %r223, 1;
	@%p1907 bra 	$L__BB0_1764;
	setp.eq.s32 	%p1908, %r223, 2;
	mov.f32 	%f9704, %f703;
	@%p1908 bra 	$L__BB0_1777;
	bra.uni 	$L__BB0_1763;
$L__BB0_1742:
	setp.gt.s32 	%p1900, %r223, 4;
	@%p1900 bra 	$L__BB0_1745;
	setp.eq.s32 	%p1904, %r223, 3;
	mov.f32 	%f9704, %f648;
	@%p1904 bra 	$L__BB0_1777;
	setp.eq.s32 	%p1905, %r223, 4;
	mov.f32 	%f9704, %f649;
	@%p1905 bra 	$L__BB0_1777;
	bra.uni 	$L__BB0_1763;
$L__BB0_1745:
	setp.eq.s32 	%p1901, %r223, 5;
	@%p1901 bra 	$L__BB0_1765;
	setp.eq.s32 	%p1902, %r223, 6;
	@%p1902 bra 	$L__BB0_1766;
	setp.eq.s32 	%p1903, %r223, 7;
	@%p1903 bra 	$L__BB0_1748;
	bra.uni 	$L__BB0_1763;
$L__BB0_1748:
	sub.f32 	%f9704, %f649, %f648;
	bra.uni 	$L__BB0_1777;
$L__BB0_1749:
	setp.gt.s32 	%p1887, %r223, 11;
	@%p1887 bra 	$L__BB0_1756;
	setp.gt.s32 	%p1894, %r223, 9;
	@%p1894 bra 	$L__BB0_1753;
	setp.eq.s32 	%p1897, %r223, 8;
	mov.f32 	%f9704, %f650;
	@%p1897 bra 	$L__BB0_1777;
	setp.eq.s32 	%p1898, %r223, 9;
	mov.f32 	%f9704, %f656;
	@%p1898 bra 	$L__BB0_1777;
	bra.uni 	$L__BB0_1763;
$L__BB0_1753:
	setp.eq.s32 	%p1895, %r223, 10;
	mov.f32 	%f9704, %f655;
	@%p1895 bra 	$L__BB0_1777;
	setp.eq.s32 	%p1896, %r223, 11;
	@%p1896 bra 	$L__BB0_1755;
	bra.uni 	$L__BB0_1763;
$L__BB0_1755:
	mov.f32 	%f9704, %f836;
	bra.uni 	$L__BB0_1777;
$L__BB0_1756:
	setp.gt.s32 	%p1888, %r223, 13;
	@%p1888 bra 	$L__BB0_1760;
	setp.eq.s32 	%p1892, %r223, 12;
	@%p1892 bra 	$L__BB0_1776;
	setp.eq.s32 	%p1893, %r223, 13;
	@%p1893 bra 	$L__BB0_1759;
	bra.uni 	$L__BB0_1763;
$L__BB0_1759:
	sqrt.rn.f32 	%f9704, %f648;
	bra.uni 	$L__BB0_1777;
$L__BB0_1760:
	setp.eq.s32 	%p1889, %r223, 14;
	@%p1889 bra 	$L__BB0_1768;
	setp.eq.s32 	%p1890, %r223, 15;
	@%p1890 bra 	$L__BB0_1775;
	setp.eq.s32 	%p1891, %r223, 16;
	mov.f32 	%f9704, %f651;
	@%p1891 bra 	$L__BB0_1777;
$L__BB0_1763:
	mov.f32 	%f9704, 0f7FFFFFFF;
	bra.uni 	$L__BB0_1777;
$L__BB0_1764:
	mov.f32 	%f9704, 0f3F800000;
	bra.uni 	$L__BB0_1777;
$L__BB0_1765:
	add.f32 	%f9704, %f648, %f649;
	bra.uni 	$L__BB0_1777;
$L__BB0_1766:
	sub.f32 	%f9704, %f648, %f649;
	bra.uni 	$L__BB0_1777;
$L__BB0_1767:
	mul.f32 	%f9704, %f648, %f648;
	bra.uni 	$L__BB0_1777;
$L__BB0_1768:
	abs.f32 	%f6014, %f648;
	setp.ltu.f32 	%p1914, %f6014, 0f47CE4780;
	setp.eq.f32 	%p1915, %f6014, 0f7F800000;
	or.pred  	%p1916, %p1914, %p1915;
	mov.u32 	%r3288, %r239;
	mov.f32 	%f9703, %f692;
	@%p1916 bra 	$L__BB0_1774;
	mov.b64 	%rd952, 0;
	mov.b32 	%r3285, 0;
$L__BB0_1770:
	.pragma "nounroll";
	mul.wide.u32 	%rd595, %r3285, 4;
	mov.u64 	%rd596, __cudart_i2opi_f;
	add.s64 	%rd597, %rd596, %rd595;
	ld.global.nc.u32 	%r2059, [%rd597];
	mov.b32 	%r2060, %f648;
	shl.b32 	%r2061, %r2060, 8;
	or.b32  	%r2062, %r2061, -2147483648;
	mad.wide.u32 	%rd598, %r2059, %r2062, %rd952;
	shr.u64 	%rd952, %rd598, 32;
	add.s64 	%rd599, %rd26, %rd595;
	st.local.u32 	[%rd599], %rd598;
	add.s32 	%r3285, %r3285, 1;
	setp.ne.s32 	%p1917, %r3285, 6;
	@%p1917 bra 	$L__BB0_1770;
	mov.b32 	%r2063, %f648;
	shr.u32 	%r2064, %r2063, 23;
	and.b32  	%r333, %r2064, 31;
	setp.eq.s32 	%p1918, %r333, 0;
	st.local.u32 	[%rd26+24], %rd952;
	ld.local.u32 	%r3286, [%rd127+24];
	ld.local.u32 	%r3287, [%rd127+20];
	@%p1918 bra 	$L__BB0_1773;
	shf.l.wrap.b32 	%r3286, %r3287, %r3286, %r333;
	ld.local.u32 	%r2065, [%rd127+16];
	shf.l.wrap.b32 	%r3287, %r2065, %r3287, %r333;
$L__BB0_1773:
	mov.b32 	%r2066, %f648;
	setp.lt.s32 	%p1919, %r2066, 0;
	shr.u32 	%r2067, %r3286, 30;
	shf.l.wrap.b32 	%r2068, %r3287, %r3286, 2;
	shl.b32 	%r2069, %r3287, 2;
	shr.u32 	%r2070, %r2068, 31;
	add.s32 	%r2071, %r2070, %r2067;
	neg.s32 	%r2072, %r2071;
	selp.b32 	%r3288, %r2072, %r2071, %p1919;
	xor.b32  	%r2073, %r2068, %r2066;
	shr.s32 	%r2074, %r2068, 31;
	xor.b32  	%r2075, %r2074, %r2068;
	xor.b32  	%r2076, %r2074, %r2069;
	cvt.u64.u32 	%rd600, %r2075;
	shl.b64 	%rd601, %rd600, 32;
	cvt.u64.u32 	%rd602, %r2076;
	or.b64  	%rd603, %rd601, %rd602;
	cvt.rn.f64.s64 	%fd54, %rd603;
	mul.f64 	%fd55, %fd54, 0d3BF921FB54442D19;
	cvt.rn.f32.f64 	%f6015, %fd55;
	neg.f32 	%f6016, %f6015;
	setp.lt.s32 	%p1920, %r2073, 0;
	selp.f32 	%f9703, %f6016, %f6015, %p1920;
$L__BB0_1774:
	mul.rn.f32 	%f6017, %f9703, %f9703;
	and.b32  	%r2077, %r3288, 1;
	setp.eq.b32 	%p1921, %r2077, 1;
	selp.f32 	%f6018, 0f3F800000, %f9703, %p1921;
	fma.rn.f32 	%f6019, %f6017, %f6018, 0f00000000;
	fma.rn.f32 	%f6020, %f6017, 0f37CBAC00, 0fBAB607ED;
	selp.f32 	%f6021, %f6020, 0fB94D4153, %p1921;
	selp.f32 	%f6022, 0f3D2AAABB, 0f3C0885E4, %p1921;
	fma.rn.f32 	%f6023, %f6021, %f6017, %f6022;
	selp.f32 	%f6024, 0fBEFFFFFF, 0fBE2AAAA8, %p1921;
	fma.rn.f32 	%f6025, %f6023, %f6017, %f6024;
	fma.rn.f32 	%f6026, %f6025, %f6019, %f6018;
	and.b32  	%r2078, %r3288, 2;
	setp.eq.s32 	%p1922, %r2078, 0;
	mov.f32 	%f6027, 0f00000000;
	sub.f32 	%f6028, %f6027, %f6026;
	selp.f32 	%f9704, %f6026, %f6028, %p1922;
	bra.uni 	$L__BB0_1777;
$L__BB0_1775:
	abs.f32 	%f5994, %f648;
	setp.gt.f32 	%p1911, %f5994, 0f3F0F5C29;
	setp.eq.f32 	%p1912, %f5994, 0f3F800000;
	rsqrt.approx.ftz.f32 	%f5995, %f652;
	mul.f32 	%f5996, %f652, %f5995;
	mul.f32 	%f5997, %f5995, 0f3F000000;
	neg.f32 	%f5998, %f5996;
	fma.rn.f32 	%f5999, %f5998, %f5997, 0f3F000000;
	fma.rn.f32 	%f6000, %f5996, %f5999, %f5996;
	selp.f32 	%f6001, 0f00000000, %f6000, %p1912;
	selp.f32 	%f6002, %f6001, %f5994, %p1911;
	mul.f32 	%f6003, %f6002, %f6002;
	fma.rn.f32 	%f6004, %f6003, 0f3D4DD2F7, 0f3C99CA97;
	fma.rn.f32 	%f6005, %f6004, %f6003, 0f3D3F90E8;
	fma.rn.f32 	%f6006, %f6005, %f6003, 0f3D993CCF;
	fma.rn.f32 	%f6007, %f6006, %f6003, 0f3E2AAC04;
	mul.f32 	%f6008, %f6003, %f6007;
	fma.rn.f32 	%f6009, %f6008, %f6002, %f6002;
	mul.f32 	%f6010, %f6009, 0fC0000000;
	fma.rn.f32 	%f6011, 0f3F6EE581, 0f3FD774EB, %f6010;
	selp.f32 	%f6012, %f6011, %f6009, %p1911;
	setp.num.f32 	%p1913, %f6012, %f6012;
	copysign.f32 	%f6013, %f648, %f6012;
	selp.f32 	%f9704, %f6013, %f6012, %p1913;
	bra.uni 	$L__BB0_1777;
$L__BB0_1776:
	setp.eq.f32 	%p1923, %f648, 0f3F800000;
	setp.eq.f32 	%p1924, %f649, 0f00000000;
	or.pred  	%p1925, %p1923, %p1924;
	add.rn.f32 	%f6029, %f648, %f649;
	selp.f32 	%f6030, 0f3F800000, %f6029, %p1925;
	abs.f32 	%f6031, %f648;
	setp.nan.f32 	%p1926, %f6031, %f6031;
	abs.f32 	%f6033, %f649;
	setp.nan.f32 	%p1927, %f6033, %f6033;
	selp.f32 	%f6035, %f6030, %f693, %p1927;
	selp.f32 	%f6036, %f6030, %f6035, %p1926;
	selp.f32 	%f9704, %f6030, %f6036, %p1925;
$L__BB0_1777:
	mov.f32 	%f9706, 0f00000000;
	setp.gt.s32 	%p1928, %r224, 7;
	@%p1928 bra 	$L__BB0_1791;
	setp.gt.s32 	%p1941, %r224, 2;
	@%p1941 bra 	$L__BB0_1784;
	setp.gt.s32 	%p1948, %r224, 0;
	@%p1948 bra 	$L__BB0_1782;
	setp.eq.s32 	%p1951, %r224, -99;
	@%p1951 bra 	$L__BB0_1809;
	setp.eq.s32 	%p1952, %r224, 0;
	@%p1952 bra 	$L__BB0_1819;
	bra.uni 	$L__BB0_1805;
$L__BB0_1782:
	setp.eq.s32 	%p1949, %r224, 1;
	@%p1949 bra 	$L__BB0_1806;
	setp.eq.s32 	%p1950, %r224, 2;
	mov.f32 	%f9706, %f703;
	@%p1950 bra 	$L__BB0_1819;
	bra.uni 	$L__BB0_1805;
$L__BB0_1784:
	setp.gt.s32 	%p1942, %r224, 4;
	@%p1942 bra 	$L__BB0_1787;
	setp.eq.s32 	%p1946, %r224, 3;
	mov.f32 	%f9706, %f657;
	@%p1946 bra 	$L__BB0_1819;
	setp.eq.s32 	%p1947, %r224, 4;
	mov.f32 	%f9706, %f658;
	@%p1947 bra 	$L__BB0_1819;
	bra.uni 	$L__BB0_1805;
$L__BB0_1787:
	setp.eq.s32 	%p1943, %r224, 5;
	@%p1943 bra 	$L__BB0_1807;
	setp.eq.s32 	%p1944, %r224, 6;
	@%p1944 bra 	$L__BB0_1808;
	setp.eq.s32 	%p1945, %r224, 7;
	@%p1945 bra 	$L__BB0_1790;
	bra.uni 	$L__BB0_1805;
$L__BB0_1790:
	sub.f32 	%f9706, %f658, %f657;
	bra.uni 	$L__BB0_1819;
$L__BB0_1791:
	setp.gt.s32 	%p1929, %r224, 11;
	@%p1929 bra 	$L__BB0_1798;
	setp.gt.s32 	%p1936, %r224, 9;
	@%p1936 bra 	$L__BB0_1795;
	setp.eq.s32 	%p1939, %r224, 8;
	mov.f32 	%f9706, %f659;
	@%p1939 bra 	$L__BB0_1819;
	setp.eq.s32 	%p1940, %r224, 9;
	mov.f32 	%f9706, %f665;
	@%p1940 bra 	$L__BB0_1819;
	bra.uni 	$L__BB0_1805;
$L__BB0_1795:
	setp.eq.s32 	%p1937, %r224, 10;
	mov.f32 	%f9706, %f664;
	@%p1937 bra 	$L__BB0_1819;
	setp.eq.s32 	%p1938, %r224, 11;
	@%p1938 bra 	$L__BB0_1797;
	bra.uni 	$L__BB0_1805;
$L__BB0_1797:
	mov.f32 	%f9706, %f848;
	bra.uni 	$L__BB0_1819;
$L__BB0_1798:
	setp.gt.s32 	%p1930, %r224, 13;
	@%p1930 bra 	$L__BB0_1802;
	setp.eq.s32 	%p1934, %r224, 12;
	@%p1934 bra 	$L__BB0_1818;
	setp.eq.s32 	%p1935, %r224, 13;
	@%p1935 bra 	$L__BB0_1801;
	bra.uni 	$L__BB0_1805;
$L__BB0_1801:
	sqrt.rn.f32 	%f9706, %f657;
	bra.uni 	$L__BB0_1819;
$L__BB0_1802:
	setp.eq.s32 	%p1931, %r224, 14;
	@%p1931 bra 	$L__BB0_1810;
	setp.eq.s32 	%p1932, %r224, 15;
	@%p1932 bra 	$L__BB0_1817;
	setp.eq.s32 	%p1933, %r224, 16;
	mov.f32 	%f9706, %f660;
	@%p1933 bra 	$L__BB0_1819;
$L__BB0_1805:
	mov.f32 	%f9706, 0f7FFFFFFF;
	bra.uni 	$L__BB0_1819;
$L__BB0_1806:
	mov.f32 	%f9706, 0f3F800000;
	bra.uni 	$L__BB0_1819;
$L__BB0_1807:
	add.f32 	%f9706, %f657, %f658;
	bra.uni 	$L__BB0_1819;
$L__BB0_1808:
	sub.f32 	%f9706, %f657, %f658;
	bra.uni 	$L__BB0_1819;
$L__BB0_1809:
	mul.f32 	%f9706, %f657, %f657;
	bra.uni 	$L__BB0_1819;
$L__BB0_1810:
	abs.f32 	%f6061, %f657;
	setp.ltu.f32 	%p1956, %f6061, 0f47CE4780;
	setp.eq.f32 	%p1957, %f6061, 0f7F800000;
	or.pred  	%p1958, %p1956, %p1957;
	mov.u32 	%r3292, %r240;
	mov.f32 	%f9705, %f694;
	@%p1958 bra 	$L__BB0_1816;
	mov.b64 	%rd953, 0;
	mov.b32 	%r3289, 0;
$L__BB0_1812:
	.pragma "nounroll";
	mul.wide.u32 	%rd605, %r3289, 4;
	mov.u64 	%rd606, __cudart_i2opi_f;
	add.s64 	%rd607, %rd606, %rd605;
	ld.global.nc.u32 	%r2080, [%rd607];
	mov.b32 	%r2081, %f657;
	shl.b32 	%r2082, %r2081, 8;
	or.b32  	%r2083, %r2082, -2147483648;
	mad.wide.u32 	%rd608, %r2080, %r2083, %rd953;
	shr.u64 	%rd953, %rd608, 32;
	add.s64 	%rd609, %rd25, %rd605;
	st.local.u32 	[%rd609], %rd608;
	add.s32 	%r3289, %r3289, 1;
	setp.ne.s32 	%p1959, %r3289, 6;
	@%p1959 bra 	$L__BB0_1812;
	mov.b32 	%r2084, %f657;
	shr.u32 	%r2085, %r2084, 23;
	and.b32  	%r344, %r2085, 31;
	setp.eq.s32 	%p1960, %r344, 0;
	st.local.u32 	[%rd25+24], %rd953;
	ld.local.u32 	%r3290, [%rd128+24];
	ld.local.u32 	%r3291, [%rd128+20];
	@%p1960 bra 	$L__BB0_1815;
	shf.l.wrap.b32 	%r3290, %r3291, %r3290, %r344;
	ld.local.u32 	%r2086, [%rd128+16];
	shf.l.wrap.b32 	%r3291, %r2086, %r3291, %r344;
$L__BB0_1815:
	mov.b32 	%r2087, %f657;
	setp.lt.s32 	%p1961, %r2087, 0;
	shr.u32 	%r2088, %r3290, 30;
	shf.l.wrap.b32 	%r2089, %r3291, %r3290, 2;
	shl.b32 	%r2090, %r3291, 2;
	shr.u32 	%r2091, %r2089, 31;
	add.s32 	%r2092, %r2091, %r2088;
	neg.s32 	%r2093, %r2092;
	selp.b32 	%r3292, %r2093, %r2092, %p1961;
	xor.b32  	%r2094, %r2089, %r2087;
	shr.s32 	%r2095, %r2089, 31;
	xor.b32  	%r2096, %r2095, %r2089;
	xor.b32  	%r2097, %r2095, %r2090;
	cvt.u64.u32 	%rd610, %r2096;
	shl.b64 	%rd611, %rd610, 32;
	cvt.u64.u32 	%rd612, %r2097;
	or.b64  	%rd613, %rd611, %rd612;
	cvt.rn.f64.s64 	%fd56, %rd613;
	mul.f64 	%fd57, %fd56, 0d3BF921FB54442D19;
	cvt.rn.f32.f64 	%f6062, %fd57;
	neg.f32 	%f6063, %f6062;
	setp.lt.s32 	%p1962, %r2094, 0;
	selp.f32 	%f9705, %f6063, %f6062, %p1962;
$L__BB0_1816:
	mul.rn.f32 	%f6064, %f9705, %f9705;
	and.b32  	%r2098, %r3292, 1;
	setp.eq.b32 	%p1963, %r2098, 1;
	selp.f32 	%f6065, 0f3F800000, %f9705, %p1963;
	fma.rn.f32 	%f6066, %f6064, %f6065, 0f00000000;
	fma.rn.f32 	%f6067, %f6064, 0f37CBAC00, 0fBAB607ED;
	selp.f32 	%f6068, %f6067, 0fB94D4153, %p1963;
	selp.f32 	%f6069, 0f3D2AAABB, 0f3C0885E4, %p1963;
	fma.rn.f32 	%f6070, %f6068, %f6064, %f6069;
	selp.f32 	%f6071, 0fBEFFFFFF, 0fBE2AAAA8, %p1963;
	fma.rn.f32 	%f6072, %f6070, %f6064, %f6071;
	fma.rn.f32 	%f6073, %f6072, %f6066, %f6065;
	and.b32  	%r2099, %r3292, 2;
	setp.eq.s32 	%p1964, %r2099, 0;
	mov.f32 	%f6074, 0f00000000;
	sub.f32 	%f6075, %f6074, %f6073;
	selp.f32 	%f9706, %f6073, %f6075, %p1964;
	bra.uni 	$L__BB0_1819;
$L__BB0_1817:
	abs.f32 	%f6041, %f657;
	setp.gt.f32 	%p1953, %f6041, 0f3F0F5C29;
	setp.eq.f32 	%p1954, %f6041, 0f3F800000;
	rsqrt.approx.ftz.f32 	%f6042, %f661;
	mul.f32 	%f6043, %f661, %f6042;
	mul.f32 	%f6044, %f6042, 0f3F000000;
	neg.f32 	%f6045, %f6043;
	fma.rn.f32 	%f6046, %f6045, %f6044, 0f3F000000;
	fma.rn.f32 	%f6047, %f6043, %f6046, %f6043;
	selp.f32 	%f6048, 0f00000000, %f6047, %p1954;
	selp.f32 	%f6049, %f6048, %f6041, %p1953;
	mul.f32 	%f6050, %f6049, %f6049;
	fma.rn.f32 	%f6051, %f6050, 0f3D4DD2F7, 0f3C99CA97;
	fma.rn.f32 	%f6052, %f6051, %f6050, 0f3D3F90E8;
	fma.rn.f32 	%f6053, %f6052, %f6050, 0f3D993CCF;
	fma.rn.f32 	%f6054, %f6053, %f6050, 0f3E2AAC04;
	mul.f32 	%f6055, %f6050, %f6054;
	fma.rn.f32 	%f6056, %f6055, %f6049, %f6049;
	mul.f32 	%f6057, %f6056, 0fC0000000;
	fma.rn.f32 	%f6058, 0f3F6EE581, 0f3FD774EB, %f6057;
	selp.f32 	%f6059, %f6058, %f6056, %p1953;
	setp.num.f32 	%p1955, %f6059, %f6059;
	copysign.f32 	%f6060, %f657, %f6059;
	selp.f32 	%f9706, %f6060, %f6059, %p1955;
	bra.uni 	$L__BB0_1819;
$L__BB0_1818:
	setp.eq.f32 	%p1965, %f657, 0f3F800000;
	setp.eq.f32 	%p1966, %f658, 0f00000000;
	or.pred  	%p1967, %p1965, %p1966;
	add.rn.f32 	%f6076, %f657, %f658;
	selp.f32 	%f6077, 0f3F800000, %f6076, %p1967;
	abs.f32 	%f6078, %f657;
	setp.nan.f32 	%p1968, %f6078, %f6078;
	abs.f32 	%f6080, %f658;
	setp.nan.f32 	%p1969, %f6080, %f6080;
	selp.f32 	%f6082, %f6077, %f695, %p1969;
	selp.f32 	%f6083, %f6077, %f6082, %p1968;
	selp.f32 	%f9706, %f6077, %f6083, %p1967;
$L__BB0_1819:
	mov.f32 	%f9708, 0f00000000;
	setp.gt.s32 	%p1970, %r225, 7;
	@%p1970 bra 	$L__BB0_1834;
	setp.gt.s32 	%p1983, %r225, 2;
	@%p1983 bra 	$L__BB0_1826;
	setp.gt.s32 	%p1990, %r225, 0;
	@%p1990 bra 	$L__BB0_1824;
	setp.eq.s32 	%p1993, %r225, -99;
	@%p1993 bra 	$L__BB0_1854;
	setp.eq.s32 	%p1994, %r225, 0;
	@%p1994 bra 	$L__BB0_1874;
	bra.uni 	$L__BB0_1829;
$L__BB0_1824:
	setp.eq.s32 	%p1991, %r225, 1;
	@%p1991 bra 	$L__BB0_1850;
	setp.eq.s32 	%p1992, %r225, 2;
	mov.f32 	%f9708, %f703;
	@%p1992 bra 	$L__BB0_1874;
	bra.uni 	$L__BB0_1829;
$L__BB0_1826:
	setp.gt.s32 	%p1984, %r225, 4;
	@%p1984 bra 	$L__BB0_1830;
	setp.eq.s32 	%p1988, %r225, 3;
	mov.f32 	%f9708, %f9704;
	@%p1988 bra 	$L__BB0_1874;
	setp.eq.s32 	%p1989, %r225, 4;
	mov.f32 	%f9708, %f9706;
	@%p1989 bra 	$L__BB0_1874;
$L__BB0_1829:
	mov.f32 	%f9708, 0f7FFFFFFF;
	bra.uni 	$L__BB0_1874;
$L__BB0_1830:
	setp.eq.s32 	%p1985, %r225, 5;
	@%p1985 bra 	$L__BB0_1851;
	setp.eq.s32 	%p1986, %r225, 6;
	@%p1986 bra 	$L__BB0_1852;
	setp.eq.s32 	%p1987, %r225, 7;
	@%p1987 bra 	$L__BB0_1833;
	bra.uni 	$L__BB0_1829;
$L__BB0_1833:
	sub.f32 	%f9708, %f9706, %f9704;
	bra.uni 	$L__BB0_1874;
$L__BB0_1834:
	setp.gt.s32 	%p1971, %r225, 11;
	@%p1971 bra 	$L__BB0_1842;
	setp.gt.s32 	%p1978, %r225, 9;
	@%p1978 bra 	$L__BB0_1839;
	setp.eq.s32 	%p1981, %r225, 8;
	@%p1981 bra 	$L__BB0_1853;
	setp.eq.s32 	%p1982, %r225, 9;
	@%p1982 bra 	$L__BB0_1838;
	bra.uni 	$L__BB0_1829;
$L__BB0_1838:
	div.rn.f32 	%f9708, %f9706, %f9704;
	bra.uni 	$L__BB0_1874;
$L__BB0_1839:
	setp.eq.s32 	%p1979, %r225, 10;
	@%p1979 bra 	$L__BB0_1855;
	setp.eq.s32 	%p1980, %r225, 11;
	@%p1980 bra 	$L__BB0_1841;
	bra.uni 	$L__BB0_1829;
$L__BB0_1841:
	fma.rn.f32 	%f6209, %f9704, 0f3BBB989D, 0f3F000000;
	cvt.sat.f32.f32 	%f6210, %f6209;
	mov.f32 	%f6211, 0f4B400001;
	mov.f32 	%f6212, 0f437C0000;
	fma.rm.f32 	%f6213, %f6210, %f6212, %f6211;
	add.f32 	%f6214, %f6213, 0fCB40007F;
	neg.f32 	%f6215, %f6214;
	fma.rn.f32 	%f6216, %f9704, 0f3FB8AA3B, %f6215;
	fma.rn.f32 	%f6217, %f9704, 0f32A57060, %f6216;
	mov.b32 	%r2135, %f6213;
	shl.b32 	%r2136, %r2135, 23;
	mov.b32 	%f6218, %r2136;
	ex2.approx.ftz.f32 	%f6219, %f6217;
	mul.f32 	%f9708, %f6219, %f6218;
	bra.uni 	$L__BB0_1874;
$L__BB0_1842:
	setp.gt.s32 	%p1972, %r225, 13;
	@%p1972 bra 	$L__BB0_1846;
	setp.eq.s32 	%p1976, %r225, 12;
	@%p1976 bra 	$L__BB0_1866;
	setp.eq.s32 	%p1977, %r225, 13;
	@%p1977 bra 	$L__BB0_1845;
	bra.uni 	$L__BB0_1829;
$L__BB0_1845:
	sqrt.rn.f32 	%f9708, %f9704;
	bra.uni 	$L__BB0_1874;
$L__BB0_1846:
	setp.eq.s32 	%p1973, %r225, 14;
	@%p1973 bra 	$L__BB0_1856;
	setp.eq.s32 	%p1974, %r225, 15;
	@%p1974 bra 	$L__BB0_1865;
	setp.eq.s32 	%p1975, %r225, 16;
	@%p1975 bra 	$L__BB0_1849;
	bra.uni 	$L__BB0_1829;
$L__BB0_1849:
	div.rn.f32 	%f6088, %f9704, %f9706;
	abs.f32 	%f6089, %f6088;
	setp.gt.f32 	%p1995, %f6089, 0f3F800000;
	rcp.approx.ftz.f32 	%f6090, %f6089;
	selp.f32 	%f6091, %f6090, %f6089, %p1995;
	mul.f32 	%f6092, %f6091, %f6091;
	fma.rn.f32 	%f6093, %f6092, 0f3B2090AA, 0fBC6BE14F;
	fma.rn.f32 	%f6094, %f6093, %f6092, 0f3D23397E;
	fma.rn.f32 	%f6095, %f6094, %f6092, 0fBD948A7A;
	fma.rn.f32 	%f6096, %f6095, %f6092, 0f3DD76B21;
	fma.rn.f32 	%f6097, %f6096, %f6092, 0fBE111E88;
	fma.rn.f32 	%f6098, %f6097, %f6092, 0f3E4CAF60;
	fma.rn.f32 	%f6099, %f6098, %f6092, 0fBEAAAA27;
	mul.f32 	%f6100, %f6092, %f6099;
	fma.rn.f32 	%f6101, %f6100, %f6091, %f6091;
	neg.f32 	%f6102, %f6101;
	fma.rn.f32 	%f6103, 0f3F6EE581, 0f3FD774EB, %f6102;
	selp.f32 	%f6104, %f6103, %f6101, %p1995;
	setp.num.f32 	%p1996, %f6089, %f6089;
	copysign.f32 	%f6105, %f6088, %f6104;
	selp.f32 	%f9708, %f6105, %f6104, %p1996;
	bra.uni 	$L__BB0_1874;
$L__BB0_1850:
	mov.f32 	%f9708, 0f3F800000;
	bra.uni 	$L__BB0_1874;
$L__BB0_1851:
	add.f32 	%f9708, %f9704, %f9706;
	bra.uni 	$L__BB0_1874;
$L__BB0_1852:
	sub.f32 	%f9708, %f9704, %f9706;
	bra.uni 	$L__BB0_1874;
$L__BB0_1853:
	div.rn.f32 	%f9708, %f9704, %f9706;
	bra.uni 	$L__BB0_1874;
$L__BB0_1854:
	mul.f32 	%f9708, %f9704, %f9704;
	bra.uni 	$L__BB0_1874;
$L__BB0_1855:
	setp.lt.f32 	%p2029, %f9704, 0f00800000;
	mul.f32 	%f6220, %f9704, 0f4B000000;
	selp.f32 	%f6221, %f6220, %f9704, %p2029;
	selp.f32 	%f6222, 0fC1B80000, 0f00000000, %p2029;
	mov.b32 	%r2137, %f6221;
	add.s32 	%r2138, %r2137, -1059760811;
	and.b32  	%r2139, %r2138, -8388608;
	sub.s32 	%r2140, %r2137, %r2139;
	mov.b32 	%f6223, %r2140;
	cvt.rn.f32.s32 	%f6224, %r2139;
	fma.rn.f32 	%f6225, %f6224, 0f34000000, %f6222;
	add.f32 	%f6226, %f6223, 0fBF800000;
	fma.rn.f32 	%f6227, %f6226, 0fBE055027, 0f3E1039F6;
	fma.rn.f32 	%f6228, %f6227, %f6226, 0fBDF8CDCC;
	fma.rn.f32 	%f6229, %f6228, %f6226, 0f3E0F2955;
	fma.rn.f32 	%f6230, %f6229, %f6226, 0fBE2AD8B9;
	fma.rn.f32 	%f6231, %f6230, %f6226, 0f3E4CED0B;
	fma.rn.f32 	%f6232, %f6231, %f6226, 0fBE7FFF22;
	fma.rn.f32 	%f6233, %f6232, %f6226, 0f3EAAAA78;
	fma.rn.f32 	%f6234, %f6233, %f6226, 0fBF000000;
	mul.f32 	%f6235, %f6226, %f6234;
	fma.rn.f32 	%f6236, %f6235, %f6226, %f6226;
	fma.rn.f32 	%f6237, %f6225, 0f3F317218, %f6236;
	setp.gt.u32 	%p2030, %r2137, 2139095039;
	fma.rn.f32 	%f6238, %f6221, 0f7F800000, 0f7F800000;
	selp.f32 	%f6239, %f6238, %f6237, %p2030;
	setp.eq.f32 	%p2031, %f6221, 0f00000000;
	selp.f32 	%f9708, 0fFF800000, %f6239, %p2031;
	bra.uni 	$L__BB0_1874;
$L__BB0_1856:
	mul.f32 	%f6126, %f9704, 0f3F22F983;
	cvt.rni.s32.f32 	%r3296, %f6126;
	cvt.rn.f32.s32 	%f6127, %r3296;
	fma.rn.f32 	%f6128, %f6127, 0fBFC90FDA, %f9704;
	fma.rn.f32 	%f6129, %f6127, 0fB3A22168, %f6128;
	fma.rn.f32 	%f9707, %f6127, 0fA7C234C5, %f6129;
	abs.f32 	%f860, %f9704;
	setp.ltu.f32 	%p2000, %f860, 0f47CE4780;
	@%p2000 bra 	$L__BB0_1864;
	setp.neu.f32 	%p2001, %f860, 0f7F800000;
	@%p2001 bra 	$L__BB0_1859;
	mov.f32 	%f6132, 0f00000000;
	mul.rn.f32 	%f9707, %f9704, %f6132;
	mov.b32 	%r3296, 0;
	bra.uni 	$L__BB0_1864;
$L__BB0_1859:
	mov.b32 	%r354, %f9704;
	shl.b32 	%r2101, %r354, 8;
	or.b32  	%r355, %r2101, -2147483648;
	mov.b64 	%rd954, 0;
	mov.b32 	%r3293, 0;
$L__BB0_1860:
	.pragma "nounroll";
	mul.wide.u32 	%rd615, %r3293, 4;
	mov.u64 	%rd616, __cudart_i2opi_f;
	add.s64 	%rd617, %rd616, %rd615;
	ld.global.nc.u32 	%r2102, [%rd617];
	mad.wide.u32 	%rd618, %r2102, %r355, %rd954;
	shr.u64 	%rd954, %rd618, 32;
	add.s64 	%rd619, %rd24, %rd615;
	st.local.u32 	[%rd619], %rd618;
	add.s32 	%r3293, %r3293, 1;
	setp.ne.s32 	%p2002, %r3293, 6;
	@%p2002 bra 	$L__BB0_1860;
	shr.u32 	%r2103, %r354, 23;
	st.local.u32 	[%rd24+24], %rd954;
	and.b32  	%r358, %r2103, 31;
	and.b32  	%r2104, %r2103, 224;
	add.s32 	%r2105, %r2104, -128;
	shr.u32 	%r2106, %r2105, 5;
	mul.wide.u32 	%rd620, %r2106, 4;
	sub.s64 	%rd154, %rd24, %rd620;
	ld.local.u32 	%r3294, [%rd154+24];
	ld.local.u32 	%r3295, [%rd154+20];
	setp.eq.s32 	%p2003, %r358, 0;
	@%p2003 bra 	$L__BB0_1863;
	shf.l.wrap.b32 	%r3294, %r3295, %r3294, %r358;
	ld.local.u32 	%r2107, [%rd154+16];
	shf.l.wrap.b32 	%r3295, %r2107, %r3295, %r358;
$L__BB0_1863:
	shr.u32 	%r2108, %r3294, 30;
	shf.l.wrap.b32 	%r2109, %r3295, %r3294, 2;
	shl.b32 	%r2110, %r3295, 2;
	shr.u32 	%r2111, %r2109, 31;
	add.s32 	%r2112, %r2111, %r2108;
	neg.s32 	%r2113, %r2112;
	setp.lt.s32 	%p2004, %r354, 0;
	selp.b32 	%r3296, %r2113, %r2112, %p2004;
	xor.b32  	%r2114, %r2109, %r354;
	shr.s32 	%r2115, %r2109, 31;
	xor.b32  	%r2116, %r2115, %r2109;
	xor.b32  	%r2117, %r2115, %r2110;
	cvt.u64.u32 	%rd621, %r2116;
	shl.b64 	%rd622, %rd621, 32;
	cvt.u64.u32 	%rd623, %r2117;
	or.b64  	%rd624, %rd622, %rd623;
	cvt.rn.f64.s64 	%fd58, %rd624;
	mul.f64 	%fd59, %fd58, 0d3BF921FB54442D19;
	cvt.rn.f32.f64 	%f6130, %fd59;
	neg.f32 	%f6131, %f6130;
	setp.lt.s32 	%p2005, %r2114, 0;
	selp.f32 	%f9707, %f6131, %f6130, %p2005;
$L__BB0_1864:
	mul.rn.f32 	%f6133, %f9707, %f9707;
	and.b32  	%r2119, %r3296, 1;
	setp.eq.b32 	%p2006, %r2119, 1;
	selp.f32 	%f6134, 0f3F800000, %f9707, %p2006;
	fma.rn.f32 	%f6135, %f6133, %f6134, 0f00000000;
	fma.rn.f32 	%f6136, %f6133, 0f37CBAC00, 0fBAB607ED;
	selp.f32 	%f6137, %f6136, 0fB94D4153, %p2006;
	selp.f32 	%f6138, 0f3D2AAABB, 0f3C0885E4, %p2006;
	fma.rn.f32 	%f6139, %f6137, %f6133, %f6138;
	selp.f32 	%f6140, 0fBEFFFFFF, 0fBE2AAAA8, %p2006;
	fma.rn.f32 	%f6141, %f6139, %f6133, %f6140;
	fma.rn.f32 	%f6142, %f6141, %f6135, %f6134;
	and.b32  	%r2120, %r3296, 2;
	setp.eq.s32 	%p2007, %r2120, 0;
	mov.f32 	%f6143, 0f00000000;
	sub.f32 	%f6144, %f6143, %f6142;
	selp.f32 	%f9708, %f6142, %f6144, %p2007;
	bra.uni 	$L__BB0_1874;
$L__BB0_1865:
	abs.f32 	%f6106, %f9704;
	fma.rn.f32 	%f6107, %f6106, 0fBF000000, 0f3F000000;
	rsqrt.approx.ftz.f32 	%f6108, %f6107;
	mul.f32 	%f6109, %f6107, %f6108;
	mul.f32 	%f6110, %f6108, 0fBF000000;
	fma.rn.f32 	%f6111, %f6109, %f6110, 0f3F000000;
	fma.rn.f32 	%f6112, %f6109, %f6111, %f6109;
	setp.eq.f32 	%p1997, %f6106, 0f3F800000;
	selp.f32 	%f6113, 0f00000000, %f6112, %p1997;
	setp.gt.f32 	%p1998, %f6106, 0f3F0F5C29;
	selp.f32 	%f6114, %f6113, %f6106, %p1998;
	mul.f32 	%f6115, %f6114, %f6114;
	fma.rn.f32 	%f6116, %f6115, 0f3D4DD2F7, 0f3C99CA97;
	fma.rn.f32 	%f6117, %f6116, %f6115, 0f3D3F90E8;
	fma.rn.f32 	%f6118, %f6117, %f6115, 0f3D993CCF;
	fma.rn.f32 	%f6119, %f6118, %f6115, 0f3E2AAC04;
	mul.f32 	%f6120, %f6115, %f6119;
	fma.rn.f32 	%f6121, %f6120, %f6114, %f6114;
	mul.f32 	%f6122, %f6121, 0fC0000000;
	fma.rn.f32 	%f6123, 0f3F6EE581, 0f3FD774EB, %f6122;
	selp.f32 	%f6124, %f6123, %f6121, %p1998;
	setp.num.f32 	%p1999, %f6124, %f6124;
	copysign.f32 	%f6125, %f9704, %f6124;
	selp.f32 	%f9708, %f6125, %f6124, %p1999;
	bra.uni 	$L__BB0_1874;
$L__BB0_1866:
	mul.f32 	%f6146, %f9706, 0f3F000000;
	cvt.rzi.f32.f32 	%f6147, %f6146;
	add.f32 	%f6148, %f6147, %f6147;
	sub.f32 	%f6149, %f9706, %f6148;
	abs.f32 	%f868, %f6149;
	abs.f32 	%f869, %f9704;
	setp.lt.f32 	%p2008, %f869, 0f00800000;
	mul.f32 	%f6150, %f869, 0f4B800000;
	selp.f32 	%f6151, %f6150, %f869, %p2008;
	selp.f32 	%f6152, 0fC1C00000, 0f00000000, %p2008;
	mov.b32 	%r2121, %f6151;
	add.s32 	%r2122, %r2121, -1060439283;
	and.b32  	%r2123, %r2122, -8388608;
	sub.s32 	%r2124, %r2121, %r2123;
	mov.b32 	%f6153, %r2124;
	cvt.rn.f32.s32 	%f6154, %r2123;
	fma.rn.f32 	%f6155, %f6154, 0f34000000, %f6152;
	add.f32 	%f6156, %f6153, 0fBF800000;
	add.f32 	%f6157, %f6153, 0f3F800000;
	rcp.approx.ftz.f32 	%f6158, %f6157;
	add.f32 	%f6159, %f6156, %f6156;
	mul.f32 	%f6160, %f6159, %f6158;
	mul.f32 	%f6161, %f6160, %f6160;
	sub.f32 	%f6162, %f6156, %f6160;
	add.f32 	%f6163, %f6162, %f6162;
	neg.f32 	%f6164, %f6160;
	fma.rn.f32 	%f6165, %f6164, %f6156, %f6163;
	mul.rn.f32 	%f6166, %f6158, %f6165;
	fma.rn.f32 	%f6167, %f6161, 0f3A2C32E4, 0f3B52E7DB;
	fma.rn.f32 	%f6168, %f6167, %f6161, 0f3C93BB73;
	fma.rn.f32 	%f6169, %f6168, %f6161, 0f3DF6384F;
	mul.rn.f32 	%f6170, %f6169, %f6161;
	fma.rn.f32 	%f6171, %f6160, 0f3FB8AA3B, %f6155;
	sub.f32 	%f6172, %f6155, %f6171;
	fma.rn.f32 	%f6173, %f6160, 0f3FB8AA3B, %f6172;
	fma.rn.f32 	%f6174, %f6166, 0f3FB8AA3B, %f6173;
	fma.rn.f32 	%f6175, %f6160, 0f32A55E34, %f6174;
	mul.f32 	%f6176, %f6170, 0f40400000;
	fma.rn.f32 	%f6177, %f6176, %f6166, %f6175;
	fma.rn.f32 	%f6178, %f6170, %f6160, %f6177;
	add.rn.f32 	%f6179, %f6171, %f6178;
	neg.f32 	%f6180, %f6171;
	add.rn.f32 	%f6181, %f6179, %f6180;
	neg.f32 	%f6182, %f6181;
	add.rn.f32 	%f6183, %f6178, %f6182;
	mul.rn.f32 	%f6184, %f6179, %f9706;
	neg.f32 	%f6185, %f6184;
	fma.rn.f32 	%f6186, %f6179, %f9706, %f6185;
	fma.rn.f32 	%f6187, %f6183, %f9706, %f6186;
	cvt.rni.f32.f32 	%f6188, %f6184;
	sub.f32 	%f6189, %f6184, %f6188;
	add.f32 	%f6190, %f6189, %f6187;
	fma.rn.f32 	%f6191, %f6190, 0f391FCB8E, 0f3AAF85ED;
	fma.rn.f32 	%f6192, %f6191, %f6190, 0f3C1D9856;
	fma.rn.f32 	%f6193, %f6192, %f6190, 0f3D6357BB;
	fma.rn.f32 	%f6194, %f6193, %f6190, 0f3E75FDEC;
	fma.rn.f32 	%f6195, %f6194, %f6190, 0f3F317218;
	fma.rn.f32 	%f6196, %f6195, %f6190, 0f3F800000;
	cvt.rzi.s32.f32 	%r2125, %f6188;
	setp.gt.f32 	%p2009, %f6188, 0f00000000;
	selp.b32 	%r2126, 0, -2097152000, %p2009;
	add.s32 	%r2127, %r2126, 2130706432;
	mov.b32 	%f6197, %r2127;
	mul.f32 	%f6198, %f6196, %f6197;
	shl.b32 	%r2128, %r2125, 23;
	sub.s32 	%r2129, %r2128, %r2126;
	mov.b32 	%f6199, %r2129;
	mul.f32 	%f6200, %f6198, %f6199;
	abs.f32 	%f6201, %f6184;
	setp.gt.f32 	%p2010, %f6201, 0f43180000;
	setp.lt.f32 	%p2011, %f6184, 0f00000000;
	selp.f32 	%f6202, 0f00000000, 0f7F800000, %p2011;
	selp.f32 	%f870, %f6202, %f6200, %p2010;
	setp.eq.f32 	%p2012, %f9704, 0f3F800000;
	setp.eq.f32 	%p2013, %f9706, 0f00000000;
	or.pred  	%p2014, %p2012, %p2013;
	mov.f32 	%f9708, 0f3F800000;
	@%p2014 bra 	$L__BB0_1874;
	setp.num.f32 	%p2015, %f869, %f869;
	abs.f32 	%f6203, %f9706;
	setp.num.f32 	%p2016, %f6203, %f6203;
	and.pred  	%p2017, %p2015, %p2016;
	@%p2017 bra 	$L__BB0_1869;
	add.rn.f32 	%f9708, %f9704, %f9706;
	bra.uni 	$L__BB0_1874;
$L__BB0_1869:
	setp.neu.f32 	%p2018, %f9704, 0f00000000;
	setp.neu.f32 	%p2019, %f869, 0f7F800000;
	and.pred  	%p2020, %p2018, %p2019;
	@%p2020 bra 	$L__BB0_1871;
	setp.neu.f32 	%p2027, %f868, 0f3F800000;
	add.f32 	%f6208, %f9704, %f9704;
	mov.b32 	%r2130, %f6208;
	setp.lt.f32 	%p2028, %f9706, 0f00000000;
	xor.b32  	%r2131, %r2130, 2139095040;
	selp.b32 	%r2132, %r2131, %r2130, %p2028;
	and.b32  	%r2133, %r2132, 2147483647;
	selp.b32 	%r2134, %r2133, %r2132, %p2027;
	mov.b32 	%f9708, %r2134;
	bra.uni 	$L__BB0_1874;
$L__BB0_1871:
	setp.eq.f32 	%p2021, %f9704, 0fBF800000;
	setp.eq.f32 	%p2022, %f6203, 0f7F800000;
	and.pred  	%p2023, %p2021, %p2022;
	@%p2023 bra 	$L__BB0_1874;
	setp.geu.f32 	%p2024, %f9704, 0f00000000;
	mov.f32 	%f9708, %f870;
	@%p2024 bra 	$L__BB0_1874;
	setp.neu.f32 	%p2025, %f868, 0f3F800000;
	neg.f32 	%f6205, %f870;
	selp.f32 	%f6206, %f870, %f6205, %p2025;
	cvt.rmi.f32.f32 	%f6207, %f9706;
	setp.neu.f32 	%p2026, %f9706, %f6207;
	selp.f32 	%f9708, 0f7FFFFFFF, %f6206, %p2026;
$L__BB0_1874:
	mov.f32 	%f9710, 0f00000000;
	setp.gt.s32 	%p2032, %r226, 7;
	@%p2032 bra 	$L__BB0_1888;
	setp.gt.s32 	%p2045, %r226, 2;
	@%p2045 bra 	$L__BB0_1881;
	setp.gt.s32 	%p2052, %r226, 0;
	@%p2052 bra 	$L__BB0_1879;
	setp.eq.s32 	%p2055, %r226, -99;
	@%p2055 bra 	$L__BB0_1906;
	setp.eq.s32 	%p2056, %r226, 0;
	@%p2056 bra 	$L__BB0_1916;
	bra.uni 	$L__BB0_1902;
$L__BB0_1879:
	setp.eq.s32 	%p2053, %r226, 1;
	@%p2053 bra 	$L__BB0_1903;
	setp.eq.s32 	%p2054, %r226, 2;
	mov.f32 	%f9710, %f703;
	@%p2054 bra 	$L__BB0_1916;
	bra.uni 	$L__BB0_1902;
$L__BB0_1881:
	setp.gt.s32 	%p2046, %r226, 4;
	@%p2046 bra 	$L__BB0_1884;
	setp.eq.s32 	%p2050, %r226, 3;
	mov.f32 	%f9710, %f666;
	@%p2050 bra 	$L__BB0_1916;
	setp.eq.s32 	%p2051, %r226, 4;
	mov.f32 	%f9710, %f667;
	@%p2051 bra 	$L__BB0_1916;
	bra.uni 	$L__BB0_1902;
$L__BB0_1884:
	setp.eq.s32 	%p2047, %r226, 5;
	@%p2047 bra 	$L__BB0_1904;
	setp.eq.s32 	%p2048, %r226, 6;
	@%p2048 bra 	$L__BB0_1905;
	setp.eq.s32 	%p2049, %r226, 7;
	@%p2049 bra 	$L__BB0_1887;
	bra.uni 	$L__BB0_1902;
$L__BB0_1887:
	sub.f32 	%f9710, %f667, %f666;
	bra.uni 	$L__BB0_1916;
$L__BB0_1888:
	setp.gt.s32 	%p2033, %r226, 11;
	@%p2033 bra 	$L__BB0_1895;
	setp.gt.s32 	%p2040, %r226, 9;
	@%p2040 bra 	$L__BB0_1892;
	setp.eq.s32 	%p2043, %r226, 8;
	mov.f32 	%f9710, %f668;
	@%p2043 bra 	$L__BB0_1916;
	setp.eq.s32 	%p2044, %r226, 9;
	mov.f32 	%f9710, %f674;
	@%p2044 bra 	$L__BB0_1916;
	bra.uni 	$L__BB0_1902;
$L__BB0_1892:
	setp.eq.s32 	%p2041, %r226, 10;
	mov.f32 	%f9710, %f673;
	@%p2041 bra 	$L__BB0_1916;
	setp.eq.s32 	%p2042, %r226, 11;
	@%p2042 bra 	$L__BB0_1894;
	bra.uni 	$L__BB0_1902;
$L__BB0_1894:
	mov.f32 	%f9710, %f885;
	bra.uni 	$L__BB0_1916;
$L__BB0_1895:
	setp.gt.s32 	%p2034, %r226, 13;
	@%p2034 bra 	$L__BB0_1899;
	setp.eq.s32 	%p2038, %r226, 12;
	@%p2038 bra 	$L__BB0_1915;
	setp.eq.s32 	%p2039, %r226, 13;
	@%p2039 bra 	$L__BB0_1898;
	bra.uni 	$L__BB0_1902;
$L__BB0_1898:
	sqrt.rn.f32 	%f9710, %f666;
	bra.uni 	$L__BB0_1916;
$L__BB0_1899:
	setp.eq.s32 	%p2035, %r226, 14;
	@%p2035 bra 	$L__BB0_1907;
	setp.eq.s32 	%p2036, %r226, 15;
	@%p2036 bra 	$L__BB0_1914;
	setp.eq.s32 	%p2037, %r226, 16;
	mov.f32 	%f9710, %f669;
	@%p2037 bra 	$L__BB0_1916;
$L__BB0_1902:
	mov.f32 	%f9710, 0f7FFFFFFF;
	bra.uni 	$L__BB0_1916;
$L__BB0_1903:
	mov.f32 	%f9710, 0f3F800000;
	bra.uni 	$L__BB0_1916;
$L__BB0_1904:
	add.f32 	%f9710, %f666, %f667;
	bra.uni 	$L__BB0_1916;
$L__BB0_1905:
	sub.f32 	%f9710, %f666, %f667;
	bra.uni 	$L__BB0_1916;
$L__BB0_1906:
	mul.f32 	%f9710, %f666, %f666;
	bra.uni 	$L__BB0_1916;
$L__BB0_1907:
	abs.f32 	%f6263, %f666;
	setp.ltu.f32 	%p2060, %f6263, 0f47CE4780;
	setp.eq.f32 	%p2061, %f6263, 0f7F800000;
	or.pred  	%p2062, %p2060, %p2061;
	mov.u32 	%r3300, %r241;
	mov.f32 	%f9709, %f696;
	@%p2062 bra 	$L__BB0_1913;
	mov.b64 	%rd955, 0;
	mov.b32 	%r3297, 0;
$L__BB0_1909:
	.pragma "nounroll";
	mul.wide.u32 	%rd626, %r3297, 4;
	mov.u64 	%rd627, __cudart_i2opi_f;
	add.s64 	%rd628, %rd627, %rd626;
	ld.global.nc.u32 	%r2142, [%rd628];
	mov.b32 	%r2143, %f666;
	shl.b32 	%r2144, %r2143, 8;
	or.b32  	%r2145, %r2144, -2147483648;
	mad.wide.u32 	%rd629, %r2142, %r2145, %rd955;
	shr.u64 	%rd955, %rd629, 32;
	add.s64 	%rd630, %rd23, %rd626;
	st.local.u32 	[%rd630], %rd629;
	add.s32 	%r3297, %r3297, 1;
	setp.ne.s32 	%p2063, %r3297, 6;
	@%p2063 bra 	$L__BB0_1909;
	mov.b32 	%r2146, %f666;
	shr.u32 	%r2147, %r2146, 23;
	and.b32  	%r369, %r2147, 31;
	setp.eq.s32 	%p2064, %r369, 0;
	st.local.u32 	[%rd23+24], %rd955;
	ld.local.u32 	%r3298, [%rd129+24];
	ld.local.u32 	%r3299, [%rd129+20];
	@%p2064 bra 	$L__BB0_1912;
	shf.l.wrap.b32 	%r3298, %r3299, %r3298, %r369;
	ld.local.u32 	%r2148, [%rd129+16];
	shf.l.wrap.b32 	%r3299, %r2148, %r3299, %r369;
$L__BB0_1912:
	mov.b32 	%r2149, %f666;
	setp.lt.s32 	%p2065, %r2149, 0;
	shr.u32 	%r2150, %r3298, 30;
	shf.l.wrap.b32 	%r2151, %r3299, %r3298, 2;
	shl.b32 	%r2152, %r3299, 2;
	shr.u32 	%r2153, %r2151, 31;
	add.s32 	%r2154, %r2153, %r2150;
	neg.s32 	%r2155, %r2154;
	selp.b32 	%r3300, %r2155, %r2154, %p2065;
	xor.b32  	%r2156, %r2151, %r2149;
	shr.s32 	%r2157, %r2151, 31;
	xor.b32  	%r2158, %r2157, %r2151;
	xor.b32  	%r2159, %r2157, %r2152;
	cvt.u64.u32 	%rd631, %r2158;
	shl.b64 	%rd632, %rd631, 32;
	cvt.u64.u32 	%rd633, %r2159;
	or.b64  	%rd634, %rd632, %rd633;
	cvt.rn.f64.s64 	%fd60, %rd634;
	mul.f64 	%fd61, %fd60, 0d3BF921FB54442D19;
	cvt.rn.f32.f64 	%f6264, %fd61;
	neg.f32 	%f6265, %f6264;
	setp.lt.s32 	%p2066, %r2156, 0;
	selp.f32 	%f9709, %f6265, %f6264, %p2066;
$L__BB0_1913:
	mul.rn.f32 	%f6266, %f9709, %f9709;
	and.b32  	%r2160, %r3300, 1;
	setp.eq.b32 	%p2067, %r2160, 1;
	selp.f32 	%f6267, 0f3F800000, %f9709, %p2067;
	fma.rn.f32 	%f6268, %f6266, %f6267, 0f00000000;
	fma.rn.f32 	%f6269, %f6266, 0f37CBAC00, 0fBAB607ED;
	selp.f32 	%f6270, %f6269, 0fB94D4153, %p2067;
	selp.f32 	%f6271, 0f3D2AAABB, 0f3C0885E4, %p2067;
	fma.rn.f32 	%f6272, %f6270, %f6266, %f6271;
	selp.f32 	%f6273, 0fBEFFFFFF, 0fBE2AAAA8, %p2067;
	fma.rn.f32 	%f6274, %f6272, %f6266, %f6273;
	fma.rn.f32 	%f6275, %f6274, %f6268, %f6267;
	and.b32  	%r2161, %r3300, 2;
	setp.eq.s32 	%p2068, %r2161, 0;
	mov.f32 	%f6276, 0f00000000;
	sub.f32 	%f6277, %f6276, %f6275;
	selp.f32 	%f9710, %f6275, %f6277, %p2068;
	bra.uni 	$L__BB0_1916;
$L__BB0_1914:
	abs.f32 	%f6243, %f666;
	setp.gt.f32 	%p2057, %f6243, 0f3F0F5C29;
	setp.eq.f32 	%p2058, %f6243, 0f3F800000;
	rsqrt.approx.ftz.f32 	%f6244, %f670;
	mul.f32 	%f6245, %f670, %f6244;
	mul.f32 	%f6246, %f6244, 0f3F000000;
	neg.f32 	%f6247, %f6245;
	fma.rn.f32 	%f6248, %f6247, %f6246, 0f3F000000;
	fma.rn.f32 	%f6249, %f6245, %f6248, %f6245;
	selp.f32 	%f6250, 0f00000000, %f6249, %p2058;
	selp.f32 	%f6251, %f6250, %f6243, %p2057;
	mul.f32 	%f6252, %f6251, %f6251;
	fma.rn.f32 	%f6253, %f6252, 0f3D4DD2F7, 0f3C99CA97;
	fma.rn.f32 	%f6254, %f6253, %f6252, 0f3D3F90E8;
	fma.rn.f32 	%f6255, %f6254, %f6252, 0f3D993CCF;
	fma.rn.f32 	%f6256, %f6255, %f6252, 0f3E2AAC04;
	mul.f32 	%f6257, %f6252, %f6256;
	fma.rn.f32 	%f6258, %f6257, %f6251, %f6251;
	mul.f32 	%f6259, %f6258, 0fC0000000;
	fma.rn.f32 	%f6260, 0f3F6EE581, 0f3FD774EB, %f6259;
	selp.f32 	%f6261, %f6260, %f6258, %p2057;
	setp.num.f32 	%p2059, %f6261, %f6261;
	copysign.f32 	%f6262, %f666, %f6261;
	selp.f32 	%f9710, %f6262, %f6261, %p2059;
	bra.uni 	$L__BB0_1916;
$L__BB0_1915:
	setp.eq.f32 	%p2069, %f666, 0f3F800000;
	setp.eq.f32 	%p2070, %f667, 0f00000000;
	or.pred  	%p2071, %p2069, %p2070;
	add.rn.f32 	%f6278, %f666, %f667;
	selp.f32 	%f6279, 0f3F800000, %f6278, %p2071;
	abs.f32 	%f6280, %f666;
	setp.nan.f32 	%p2072, %f6280, %f6280;
	abs.f32 	%f6282, %f667;
	setp.nan.f32 	%p2073, %f6282, %f6282;
	selp.f32 	%f6284, %f6279, %f697, %p2073;
	selp.f32 	%f6285, %f6279, %f6284, %p2072;
	selp.f32 	%f9710, %f6279, %f6285, %p2071;
$L__BB0_1916:
	mov.f32 	%f9712, 0f00000000;
	setp.gt.s32 	%p2074, %r227, 7;
	@%p2074 bra 	$L__BB0_1930;
	setp.gt.s32 	%p2087, %r227, 2;
	@%p2087 bra 	$L__BB0_1923;
	setp.gt.s32 	%p2094, %r227, 0;
	@%p2094 bra 	$L__BB0_1921;
	setp.eq.s32 	%p2097, %r227, -99;
	@%p2097 bra 	$L__BB0_1948;
	setp.eq.s32 	%p2098, %r227, 0;
	@%p2098 bra 	$L__BB0_1958;
	bra.uni 	$L__BB0_1944;
$L__BB0_1921:
	setp.eq.s32 	%p2095, %r227, 1;
	@%p2095 bra 	$L__BB0_1945;
	setp.eq.s32 	%p2096, %r227, 2;
	mov.f32 	%f9712, %f703;
	@%p2096 bra 	$L__BB0_1958;
	bra.uni 	$L__BB0_1944;
$L__BB0_1923:
	setp.gt.s32 	%p2088, %r227, 4;
	@%p2088 bra 	$L__BB0_1926;
	setp.eq.s32 	%p2092, %r227, 3;
	mov.f32 	%f9712, %f675;
	@%p2092 bra 	$L__BB0_1958;
	setp.eq.s32 	%p2093, %r227, 4;
	mov.f32 	%f9712, %f5199;
	@%p2093 bra 	$L__BB0_1958;
	bra.uni 	$L__BB0_1944;
$L__BB0_1926:
	setp.eq.s32 	%p2089, %r227, 5;
	@%p2089 bra 	$L__BB0_1946;
	setp.eq.s32 	%p2090, %r227, 6;
	@%p2090 bra 	$L__BB0_1947;
	setp.eq.s32 	%p2091, %r227, 7;
	@%p2091 bra 	$L__BB0_1929;
	bra.uni 	$L__BB0_1944;
$L__BB0_1929:
	sub.f32 	%f9712, %f5199, %f675;
	bra.uni 	$L__BB0_1958;
$L__BB0_1930:
	setp.gt.s32 	%p2075, %r227, 11;
	@%p2075 bra 	$L__BB0_1937;
	setp.gt.s32 	%p2082, %r227, 9;
	@%p2082 bra 	$L__BB0_1934;
	setp.eq.s32 	%p2085, %r227, 8;
	mov.f32 	%f9712, %f677;
	@%p2085 bra 	$L__BB0_1958;
	setp.eq.s32 	%p2086, %r227, 9;
	mov.f32 	%f9712, %f683;
	@%p2086 bra 	$L__BB0_1958;
	bra.uni 	$L__BB0_1944;
$L__BB0_1934:
	setp.eq.s32 	%p2083, %r227, 10;
	mov.f32 	%f9712, %f682;
	@%p2083 bra 	$L__BB0_1958;
	setp.eq.s32 	%p2084, %r227, 11;
	@%p2084 bra 	$L__BB0_1936;
	bra.uni 	$L__BB0_1944;
$L__BB0_1936:
	mov.f32 	%f9712, %f897;
	bra.uni 	$L__BB0_1958;
$L__BB0_1937:
	setp.gt.s32 	%p2076, %r227, 13;
	@%p2076 bra 	$L__BB0_1941;
	setp.eq.s32 	%p2080, %r227, 12;
	@%p2080 bra 	$L__BB0_1957;
	setp.eq.s32 	%p2081, %r227, 13;
	@%p2081 bra 	$L__BB0_1940;
	bra.uni 	$L__BB0_1944;
$L__BB0_1940:
	sqrt.rn.f32 	%f9712, %f675;
	bra.uni 	$L__BB0_1958;
$L__BB0_1941:
	setp.eq.s32 	%p2077, %r227, 14;
	@%p2077 bra 	$L__BB0_1949;
	setp.eq.s32 	%p2078, %r227, 15;
	@%p2078 bra 	$L__BB0_1956;
	setp.eq.s32 	%p2079, %r227, 16;
	mov.f32 	%f9712, %f678;
	@%p2079 bra 	$L__BB0_1958;
$L__BB0_1944:
	mov.f32 	%f9712, 0f7FFFFFFF;
	bra.uni 	$L__BB0_1958;
$L__BB0_1945:
	mov.f32 	%f9712, 0f3F800000;
	bra.uni 	$L__BB0_1958;
$L__BB0_1946:
	add.f32 	%f9712, %f675, %f5199;
	bra.uni 	$L__BB0_1958;
$L__BB0_1947:
	sub.f32 	%f9712, %f675, %f5199;
	bra.uni 	$L__BB0_1958;
$L__BB0_1948:
	mul.f32 	%f9712, %f675, %f675;
	bra.uni 	$L__BB0_1958;
$L__BB0_1949:
	abs.f32 	%f6310, %f675;
	setp.ltu.f32 	%p2102, %f6310, 0f47CE4780;
	setp.eq.f32 	%p2103, %f6310, 0f7F800000;
	or.pred  	%p2104, %p2102, %p2103;
	mov.u32 	%r3304, %r242;
	mov.f32 	%f9711, %f698;
	@%p2104 bra 	$L__BB0_1955;
	mov.b64 	%rd956, 0;
	mov.b32 	%r3301, 0;
$L__BB0_1951:
	.pragma "nounroll";
	mul.wide.u32 	%rd636, %r3301, 4;
	mov.u64 	%rd637, __cudart_i2opi_f;
	add.s64 	%rd638, %rd637, %rd636;
	ld.global.nc.u32 	%r2163, [%rd638];
	mov.b32 	%r2164, %f675;
	shl.b32 	%r2165, %r2164, 8;
	or.b32  	%r2166, %r2165, -2147483648;
	mad.wide.u32 	%rd639, %r2163, %r2166, %rd956;
	shr.u64 	%rd956, %rd639, 32;
	add.s64 	%rd640, %rd22, %rd636;
	st.local.u32 	[%rd640], %rd639;
	add.s32 	%r3301, %r3301, 1;
	setp.ne.s32 	%p2105, %r3301, 6;
	@%p2105 bra 	$L__BB0_1951;
	setp.eq.s32 	%p2106, %r234, 0;
	st.local.u32 	[%rd22+24], %rd956;
	ld.local.u32 	%r3302, [%rd130+24];
	ld.local.u32 	%r3303, [%rd130+20];
	@%p2106 bra 	$L__BB0_1954;
	shf.l.wrap.b32 	%r3302, %r3303, %r3302, %r234;
	ld.local.u32 	%r2167, [%rd130+16];
	shf.l.wrap.b32 	%r3303, %r2167, %r3303, %r234;
$L__BB0_1954:
	mov.b32 	%r2168, %f675;
	setp.lt.s32 	%p2107, %r2168, 0;
	shr.u32 	%r2169, %r3302, 30;
	shf.l.wrap.b32 	%r2170, %r3303, %r3302, 2;
	shl.b32 	%r2171, %r3303, 2;
	shr.u32 	%r2172, %r2170, 31;
	add.s32 	%r2173, %r2172, %r2169;
	neg.s32 	%r2174, %r2173;
	selp.b32 	%r3304, %r2174, %r2173, %p2107;
	xor.b32  	%r2175, %r2170, %r2168;
	shr.s32 	%r2176, %r2170, 31;
	xor.b32  	%r2177, %r2176, %r2170;
	xor.b32  	%r2178, %r2176, %r2171;
	cvt.u64.u32 	%rd641, %r2177;
	shl.b64 	%rd642, %rd641, 32;
	cvt.u64.u32 	%rd643, %r2178;
	or.b64  	%rd644, %rd642, %rd643;
	cvt.rn.f64.s64 	%fd62, %rd644;
	mul.f64 	%fd63, %fd62, 0d3BF921FB54442D19;
	cvt.rn.f32.f64 	%f6311, %fd63;
	neg.f32 	%f6312, %f6311;
	setp.lt.s32 	%p2108, %r2175, 0;
	selp.f32 	%f9711, %f6312, %f6311, %p2108;
$L__BB0_1955:
	mul.rn.f32 	%f6313, %f9711, %f9711;
	and.b32  	%r2179, %r3304, 1;
	setp.eq.b32 	%p2109, %r2179, 1;
	selp.f32 	%f6314, 0f3F800000, %f9711, %p2109;
	fma.rn.f32 	%f6315, %f6313, %f6314, 0f00000000;
	fma.rn.f32 	%f6316, %f6313, 0f37CBAC00, 0fBAB607ED;
	selp.f32 	%f6317, %f6316, 0fB94D4153, %p2109;
	selp.f32 	%f6318, 0f3D2AAABB, 0f3C0885E4, %p2109;
	fma.rn.f32 	%f6319, %f6317, %f6313, %f6318;
	selp.f32 	%f6320, 0fBEFFFFFF, 0fBE2AAAA8, %p2109;
	fma.rn.f32 	%f6321, %f6319, %f6313, %f6320;
	fma.rn.f32 	%f6322, %f6321, %f6315, %f6314;
	and.b32  	%r2180, %r3304, 2;
	setp.eq.s32 	%p2110, %r2180, 0;
	mov.f32 	%f6323, 0f00000000;
	sub.f32 	%f6324, %f6323, %f6322;
	selp.f32 	%f9712, %f6322, %f6324, %p2110;
	bra.uni 	$L__BB0_1958;
$L__BB0_1956:
	abs.f32 	%f6290, %f675;
	setp.gt.f32 	%p2099, %f6290, 0f3F0F5C29;
	setp.eq.f32 	%p2100, %f6290, 0f3F800000;
	rsqrt.approx.ftz.f32 	%f6291, %f679;
	mul.f32 	%f6292, %f679, %f6291;
	mul.f32 	%f6293, %f6291, 0f3F000000;
	neg.f32 	%f6294, %f6292;
	fma.rn.f32 	%f6295, %f6294, %f6293, 0f3F000000;
	fma.rn.f32 	%f6296, %f6292, %f6295, %f6292;
	selp.f32 	%f6297, 0f00000000, %f6296, %p2100;
	selp.f32 	%f6298, %f6297, %f6290, %p2099;
	mul.f32 	%f6299, %f6298, %f6298;
	fma.rn.f32 	%f6300, %f6299, 0f3D4DD2F7, 0f3C99CA97;
	fma.rn.f32 	%f6301, %f6300, %f6299, 0f3D3F90E8;
	fma.rn.f32 	%f6302, %f6301, %f6299, 0f3D993CCF;
	fma.rn.f32 	%f6303, %f6302, %f6299, 0f3E2AAC04;
	mul.f32 	%f6304, %f6299, %f6303;
	fma.rn.f32 	%f6305, %f6304, %f6298, %f6298;
	mul.f32 	%f6306, %f6305, 0fC0000000;
	fma.rn.f32 	%f6307, 0f3F6EE581, 0f3FD774EB, %f6306;
	selp.f32 	%f6308, %f6307, %f6305, %p2099;
	setp.num.f32 	%p2101, %f6308, %f6308;
	copysign.f32 	%f6309, %f675, %f6308;
	selp.f32 	%f9712, %f6309, %f6308, %p2101;
	bra.uni 	$L__BB0_1958;
$L__BB0_1957:
	setp.eq.f32 	%p2111, %f675, 0f3F800000;
	setp.eq.f32 	%p2112, %f5199, 0f00000000;
	add.rn.f32 	%f6325, %f675, %f5199;
	selp.f32 	%f6326, 0f3F800000, %f6325, %p2112;
	selp.f32 	%f6327, 0f3F800000, %f6326, %p2111;
	selp.f32 	%f9712, %f6327, %f699, %p6;
$L__BB0_1958:
	mov.f32 	%f9714, 0f00000000;
	setp.gt.s32 	%p2113, %r228, 7;
	@%p2113 bra 	$L__BB0_1973;
	setp.gt.s32 	%p2126, %r228, 2;
	@%p2126 bra 	$L__BB0_1965;
	setp.gt.s32 	%p2133, %r228, 0;
	@%p2133 bra 	$L__BB0_1963;
	setp.eq.s32 	%p2136, %r228, -99;
	@%p2136 bra 	$L__BB0_1993;
	setp.eq.s32 	%p2137, %r228, 0;
	@%p2137 bra 	$L__BB0_2013;
	bra.uni 	$L__BB0_1968;
$L__BB0_1963:
	setp.eq.s32 	%p2134, %r228, 1;
	@%p2134 bra 	$L__BB0_1989;
	setp.eq.s32 	%p2135, %r228, 2;
	mov.f32 	%f9714, %f703;
	@%p2135 bra 	$L__BB0_2013;
	bra.uni 	$L__BB0_1968;
$L__BB0_1965:
	setp.gt.s32 	%p2127, %r228, 4;
	@%p2127 bra 	$L__BB0_1969;
	setp.eq.s32 	%p2131, %r228, 3;
	mov.f32 	%f9714, %f9710;
	@%p2131 bra 	$L__BB0_2013;
	setp.eq.s32 	%p2132, %r228, 4;
	mov.f32 	%f9714, %f9712;
	@%p2132 bra 	$L__BB0_2013;
$L__BB0_1968:
	mov.f32 	%f9714, 0f7FFFFFFF;
	bra.uni 	$L__BB0_2013;
$L__BB0_1969:
	setp.eq.s32 	%p2128, %r228, 5;
	@%p2128 bra 	$L__BB0_1990;
	setp.eq.s32 	%p2129, %r228, 6;
	@%p2129 bra 	$L__BB0_1991;
	setp.eq.s32 	%p2130, %r228, 7;
	@%p2130 bra 	$L__BB0_1972;
	bra.uni 	$L__BB0_1968;
$L__BB0_1972:
	sub.f32 	%f9714, %f9712, %f9710;
	bra.uni 	$L__BB0_2013;
$L__BB0_1973:
	setp.gt.s32 	%p2114, %r228, 11;
	@%p2114 bra 	$L__BB0_1981;
	setp.gt.s32 	%p2121, %r228, 9;
	@%p2121 bra 	$L__BB0_1978;
	setp.eq.s32 	%p2124, %r228, 8;
	@%p2124 bra 	$L__BB0_1992;
	setp.eq.s32 	%p2125, %r228, 9;
	@%p2125 bra 	$L__BB0_1977;
	bra.uni 	$L__BB0_1968;
$L__BB0_1977:
	div.rn.f32 	%f9714, %f9712, %f9710;
	bra.uni 	$L__BB0_2013;
$L__BB0_1978:
	setp.eq.s32 	%p2122, %r228, 10;
	@%p2122 bra 	$L__BB0_1994;
	setp.eq.s32 	%p2123, %r228, 11;
	@%p2123 bra 	$L__BB0_1980;
	bra.uni 	$L__BB0_1968;
$L__BB0_1980:
	fma.rn.f32 	%f6453, %f9710, 0f3BBB989D, 0f3F000000;
	cvt.sat.f32.f32 	%f6454, %f6453;
	mov.f32 	%f6455, 0f4B400001;
	mov.f32 	%f6456, 0f437C0000;
	fma.rm.f32 	%f6457, %f6454, %f6456, %f6455;
	add.f32 	%f6458, %f6457, 0fCB40007F;
	neg.f32 	%f6459, %f6458;
	fma.rn.f32 	%f6460, %f9710, 0f3FB8AA3B, %f6459;
	fma.rn.f32 	%f6461, %f9710, 0f32A57060, %f6460;
	mov.b32 	%r2216, %f6457;
	shl.b32 	%r2217, %r2216, 23;
	mov.b32 	%f6462, %r2217;
	ex2.approx.ftz.f32 	%f6463, %f6461;
	mul.f32 	%f9714, %f6463, %f6462;
	bra.uni 	$L__BB0_2013;
$L__BB0_1981:
	setp.gt.s32 	%p2115, %r228, 13;
	@%p2115 bra 	$L__BB0_1985;
	setp.eq.s32 	%p2119, %r228, 12;
	@%p2119 bra 	$L__BB0_2005;
	setp.eq.s32 	%p2120, %r228, 13;
	@%p2120 bra 	$L__BB0_1984;
	bra.uni 	$L__BB0_1968;
$L__BB0_1984:
	sqrt.rn.f32 	%f9714, %f9710;
	bra.uni 	$L__BB0_2013;
$L__BB0_1985:
	setp.eq.s32 	%p2116, %r228, 14;
	@%p2116 bra 	$L__BB0_1995;
	setp.eq.s32 	%p2117, %r228, 15;
	@%p2117 bra 	$L__BB0_2004;
	setp.eq.s32 	%p2118, %r228, 16;
	@%p2118 bra 	$L__BB0_1988;
	bra.uni 	$L__BB0_1968;
$L__BB0_1988:
	div.rn.f32 	%f6332, %f9710, %f9712;
	abs.f32 	%f6333, %f6332;
	setp.gt.f32 	%p2138, %f6333, 0f3F800000;
	rcp.approx.ftz.f32 	%f6334, %f6333;
	selp.f32 	%f6335, %f6334, %f6333, %p2138;
	mul.f32 	%f6336, %f6335, %f6335;
	fma.rn.f32 	%f6337, %f6336, 0f3B2090AA, 0fBC6BE14F;
	fma.rn.f32 	%f6338, %f6337, %f6336, 0f3D23397E;
	fma.rn.f32 	%f6339, %f6338, %f6336, 0fBD948A7A;
	fma.rn.f32 	%f6340, %f6339, %f6336, 0f3DD76B21;
	fma.rn.f32 	%f6341, %f6340, %f6336, 0fBE111E88;
	fma.rn.f32 	%f6342, %f6341, %f6336, 0f3E4CAF60;
	fma.rn.f32 	%f6343, %f6342, %f6336, 0fBEAAAA27;
	mul.f32 	%f6344, %f6336, %f6343;
	fma.rn.f32 	%f6345, %f6344, %f6335, %f6335;
	neg.f32 	%f6346, %f6345;
	fma.rn.f32 	%f6347, 0f3F6EE581, 0f3FD774EB, %f6346;
	selp.f32 	%f6348, %f6347, %f6345, %p2138;
	setp.num.f32 	%p2139, %f6333, %f6333;
	copysign.f32 	%f6349, %f6332, %f6348;
	selp.f32 	%f9714, %f6349, %f6348, %p2139;
	bra.uni 	$L__BB0_2013;
$L__BB0_1989:
	mov.f32 	%f9714, 0f3F800000;
	bra.uni 	$L__BB0_2013;
$L__BB0_1990:
	add.f32 	%f9714, %f9710, %f9712;
	bra.uni 	$L__BB0_2013;
$L__BB0_1991:
	sub.f32 	%f9714, %f9710, %f9712;
	bra.uni 	$L__BB0_2013;
$L__BB0_1992:
	div.rn.f32 	%f9714, %f9710, %f9712;
	bra.uni 	$L__BB0_2013;
$L__BB0_1993:
	mul.f32 	%f9714, %f9710, %f9710;
	bra.uni 	$L__BB0_2013;
$L__BB0_1994:
	setp.lt.f32 	%p2172, %f9710, 0f00800000;
	mul.f32 	%f6464, %f9710, 0f4B000000;
	selp.f32 	%f6465, %f6464, %f9710, %p2172;
	selp.f32 	%f6466, 0fC1B80000, 0f00000000, %p2172;
	mov.b32 	%r2218, %f6465;
	add.s32 	%r2219, %r2218, -1059760811;
	and.b32  	%r2220, %r2219, -8388608;
	sub.s32 	%r2221, %r2218, %r2220;
	mov.b32 	%f6467, %r2221;
	cvt.rn.f32.s32 	%f6468, %r2220;
	fma.rn.f32 	%f6469, %f6468, 0f34000000, %f6466;
	add.f32 	%f6470, %f6467, 0fBF800000;
	fma.rn.f32 	%f6471, %f6470, 0fBE055027, 0f3E1039F6;
	fma.rn.f32 	%f6472, %f6471, %f6470, 0fBDF8CDCC;
	fma.rn.f32 	%f6473, %f6472, %f6470, 0f3E0F2955;
	fma.rn.f32 	%f6474, %f6473, %f6470, 0fBE2AD8B9;
	fma.rn.f32 	%f6475, %f6474, %f6470, 0f3E4CED0B;
	fma.rn.f32 	%f6476, %f6475, %f6470, 0fBE7FFF22;
	fma.rn.f32 	%f6477, %f6476, %f6470, 0f3EAAAA78;
	fma.rn.f32 	%f6478, %f6477, %f6470, 0fBF000000;
	mul.f32 	%f6479, %f6470, %f6478;
	fma.rn.f32 	%f6480, %f6479, %f6470, %f6470;
	fma.rn.f32 	%f6481, %f6469, 0f3F317218, %f6480;
	setp.gt.u32 	%p2173, %r2218, 2139095039;
	fma.rn.f32 	%f6482, %f6465, 0f7F800000, 0f7F800000;
	selp.f32 	%f6483, %f6482, %f6481, %p2173;
	setp.eq.f32 	%p2174, %f6465, 0f00000000;
	selp.f32 	%f9714, 0fFF800000, %f6483, %p2174;
	bra.uni 	$L__BB0_2013;
$L__BB0_1995:
	mul.f32 	%f6370, %f9710, 0f3F22F983;
	cvt.rni.s32.f32 	%r3308, %f6370;
	cvt.rn.f32.s32 	%f6371, %r3308;
	fma.rn.f32 	%f6372, %f6371, 0fBFC90FDA, %f9710;
	fma.rn.f32 	%f6373, %f6371, 0fB3A22168, %f6372;
	fma.rn.f32 	%f9713, %f6371, 0fA7C234C5, %f6373;
	abs.f32 	%f909, %f9710;
	setp.ltu.f32 	%p2143, %f909, 0f47CE4780;
	@%p2143 bra 	$L__BB0_2003;
	setp.neu.f32 	%p2144, %f909, 0f7F800000;
	@%p2144 bra 	$L__BB0_1998;
	mov.f32 	%f6376, 0f00000000;
	mul.rn.f32 	%f9713, %f9710, %f6376;
	mov.b32 	%r3308, 0;
	bra.uni 	$L__BB0_2003;
$L__BB0_1998:
	mov.b32 	%r389, %f9710;
	shl.b32 	%r2182, %r389, 8;
	or.b32  	%r390, %r2182, -2147483648;
	mov.b64 	%rd957, 0;
	mov.b32 	%r3305, 0;
$L__BB0_1999:
	.pragma "nounroll";
	mul.wide.u32 	%rd646, %r3305, 4;
	mov.u64 	%rd647, __cudart_i2opi_f;
	add.s64 	%rd648, %rd647, %rd646;
	ld.global.nc.u32 	%r2183, [%rd648];
	mad.wide.u32 	%rd649, %r2183, %r390, %rd957;
	shr.u64 	%rd957, %rd649, 32;
	add.s64 	%rd650, %rd21, %rd646;
	st.local.u32 	[%rd650], %rd649;
	add.s32 	%r3305, %r3305, 1;
	setp.ne.s32 	%p2145, %r3305, 6;
	@%p2145 bra 	$L__BB0_1999;
	shr.u32 	%r2184, %r389, 23;
	st.local.u32 	[%rd21+24], %rd957;
	and.b32  	%r393, %r2184, 31;
	and.b32  	%r2185, %r2184, 224;
	add.s32 	%r2186, %r2185, -128;
	shr.u32 	%r2187, %r2186, 5;
	mul.wide.u32 	%rd651, %r2187, 4;
	sub.s64 	%rd161, %rd21, %rd651;
	ld.local.u32 	%r3306, [%rd161+24];
	ld.local.u32 	%r3307, [%rd161+20];
	setp.eq.s32 	%p2146, %r393, 0;
	@%p2146 bra 	$L__BB0_2002;
	shf.l.wrap.b32 	%r3306, %r3307, %r3306, %r393;
	ld.local.u32 	%r2188, [%rd161+16];
	shf.l.wrap.b32 	%r3307, %r2188, %r3307, %r393;
$L__BB0_2002:
	shr.u32 	%r2189, %r3306, 30;
	shf.l.wrap.b32 	%r2190, %r3307, %r3306, 2;
	shl.b32 	%r2191, %r3307, 2;
	shr.u32 	%r2192, %r2190, 31;
	add.s32 	%r2193, %r2192, %r2189;
	neg.s32 	%r2194, %r2193;
	setp.lt.s32 	%p2147, %r389, 0;
	selp.b32 	%r3308, %r2194, %r2193, %p2147;
	xor.b32  	%r2195, %r2190, %r389;
	shr.s32 	%r2196, %r2190, 31;
	xor.b32  	%r2197, %r2196, %r2190;
	xor.b32  	%r2198, %r2196, %r2191;
	cvt.u64.u32 	%rd652, %r2197;
	shl.b64 	%rd653, %rd652, 32;
	cvt.u64.u32 	%rd654, %r2198;
	or.b64  	%rd655, %rd653, %rd654;
	cvt.rn.f64.s64 	%fd64, %rd655;
	mul.f64 	%fd65, %fd64, 0d3BF921FB54442D19;
	cvt.rn.f32.f64 	%f6374, %fd65;
	neg.f32 	%f6375, %f6374;
	setp.lt.s32 	%p2148, %r2195, 0;
	selp.f32 	%f9713, %f6375, %f6374, %p2148;
$L__BB0_2003:
	mul.rn.f32 	%f6377, %f9713, %f9713;
	and.b32  	%r2200, %r3308, 1;
	setp.eq.b32 	%p2149, %r2200, 1;
	selp.f32 	%f6378, 0f3F800000, %f9713, %p2149;
	fma.rn.f32 	%f6379, %f6377, %f6378, 0f00000000;
	fma.rn.f32 	%f6380, %f6377, 0f37CBAC00, 0fBAB607ED;
	selp.f32 	%f6381, %f6380, 0fB94D4153, %p2149;
	selp.f32 	%f6382, 0f3D2AAABB, 0f3C0885E4, %p2149;
	fma.rn.f32 	%f6383, %f6381, %f6377, %f6382;
	selp.f32 	%f6384, 0fBEFFFFFF, 0fBE2AAAA8, %p2149;
	fma.rn.f32 	%f6385, %f6383, %f6377, %f6384;
	fma.rn.f32 	%f6386, %f6385, %f6379, %f6378;
	and.b32  	%r2201, %r3308, 2;
	setp.eq.s32 	%p2150, %r2201, 0;
	mov.f32 	%f6387, 0f00000000;
	sub.f32 	%f6388, %f6387, %f6386;
	selp.f32 	%f9714, %f6386, %f6388, %p2150;
	bra.uni 	$L__BB0_2013;
$L__BB0_2004:
	abs.f32 	%f6350, %f9710;
	fma.rn.f32 	%f6351, %f6350, 0fBF000000, 0f3F000000;
	rsqrt.approx.ftz.f32 	%f6352, %f6351;
	mul.f32 	%f6353, %f6351, %f6352;
	mul.f32 	%f6354, %f6352, 0fBF000000;
	fma.rn.f32 	%f6355, %f6353, %f6354, 0f3F000000;
	fma.rn.f32 	%f6356, %f6353, %f6355, %f6353;
	setp.eq.f32 	%p2140, %f6350, 0f3F800000;
	selp.f32 	%f6357, 0f00000000, %f6356, %p2140;
	setp.gt.f32 	%p2141, %f6350, 0f3F0F5C29;
	selp.f32 	%f6358, %f6357, %f6350, %p2141;
	mul.f32 	%f6359, %f6358, %f6358;
	fma.rn.f32 	%f6360, %f6359, 0f3D4DD2F7, 0f3C99CA97;
	fma.rn.f32 	%f6361, %f6360, %f6359, 0f3D3F90E8;
	fma.rn.f32 	%f6362, %f6361, %f6359, 0f3D993CCF;
	fma.rn.f32 	%f6363, %f6362, %f6359, 0f3E2AAC04;
	mul.f32 	%f6364, %f6359, %f6363;
	fma.rn.f32 	%f6365, %f6364, %f6358, %f6358;
	mul.f32 	%f6366, %f6365, 0fC0000000;
	fma.rn.f32 	%f6367, 0f3F6EE581, 0f3FD774EB, %f6366;
	selp.f32 	%f6368, %f6367, %f6365, %p2141;
	setp.num.f32 	%p2142, %f6368, %f6368;
	copysign.f32 	%f6369, %f9710, %f6368;
	selp.f32 	%f9714, %f6369, %f6368, %p2142;
	bra.uni 	$L__BB0_2013;
$L__BB0_2005:
	mul.f32 	%f6390, %f9712, 0f3F000000;
	cvt.rzi.f32.f32 	%f6391, %f6390;
	add.f32 	%f6392, %f6391, %f6391;
	sub.f32 	%f6393, %f9712, %f6392;
	abs.f32 	%f917, %f6393;
	abs.f32 	%f918, %f9710;
	setp.lt.f32 	%p2151, %f918, 0f00800000;
	mul.f32 	%f6394, %f918, 0f4B800000;
	selp.f32 	%f6395, %f6394, %f918, %p2151;
	selp.f32 	%f6396, 0fC1C00000, 0f00000000, %p2151;
	mov.b32 	%r2202, %f6395;
	add.s32 	%r2203, %r2202, -1060439283;
	and.b32  	%r2204, %r2203, -8388608;
	sub.s32 	%r2205, %r2202, %r2204;
	mov.b32 	%f6397, %r2205;
	cvt.rn.f32.s32 	%f6398, %r2204;
	fma.rn.f32 	%f6399, %f6398, 0f34000000, %f6396;
	add.f32 	%f6400, %f6397, 0fBF800000;
	add.f32 	%f6401, %f6397, 0f3F800000;
	rcp.approx.ftz.f32 	%f6402, %f6401;
	add.f32 	%f6403, %f6400, %f6400;
	mul.f32 	%f6404, %f6403, %f6402;
	mul.f32 	%f6405, %f6404, %f6404;
	sub.f32 	%f6406, %f6400, %f6404;
	add.f32 	%f6407, %f6406, %f6406;
	neg.f32 	%f6408, %f6404;
	fma.rn.f32 	%f6409, %f6408, %f6400, %f6407;
	mul.rn.f32 	%f6410, %f6402, %f6409;
	fma.rn.f32 	%f6411, %f6405, 0f3A2C32E4, 0f3B52E7DB;
	fma.rn.f32 	%f6412, %f6411, %f6405, 0f3C93BB73;
	fma.rn.f32 	%f6413, %f6412, %f6405, 0f3DF6384F;
	mul.rn.f32 	%f6414, %f6413, %f6405;
	fma.rn.f32 	%f6415, %f6404, 0f3FB8AA3B, %f6399;
	sub.f32 	%f6416, %f6399, %f6415;
	fma.rn.f32 	%f6417, %f6404, 0f3FB8AA3B, %f6416;
	fma.rn.f32 	%f6418, %f6410, 0f3FB8AA3B, %f6417;
	fma.rn.f32 	%f6419, %f6404, 0f32A55E34, %f6418;
	mul.f32 	%f6420, %f6414, 0f40400000;
	fma.rn.f32 	%f6421, %f6420, %f6410, %f6419;
	fma.rn.f32 	%f6422, %f6414, %f6404, %f6421;
	add.rn.f32 	%f6423, %f6415, %f6422;
	neg.f32 	%f6424, %f6415;
	add.rn.f32 	%f6425, %f6423, %f6424;
	neg.f32 	%f6426, %f6425;
	add.rn.f32 	%f6427, %f6422, %f6426;
	mul.rn.f32 	%f6428, %f6423, %f9712;
	neg.f32 	%f6429, %f6428;
	fma.rn.f32 	%f6430, %f6423, %f9712, %f6429;
	fma.rn.f32 	%f6431, %f6427, %f9712, %f6430;
	cvt.rni.f32.f32 	%f6432, %f6428;
	sub.f32 	%f6433, %f6428, %f6432;
	add.f32 	%f6434, %f6433, %f6431;
	fma.rn.f32 	%f6435, %f6434, 0f391FCB8E, 0f3AAF85ED;
	fma.rn.f32 	%f6436, %f6435, %f6434, 0f3C1D9856;
	fma.rn.f32 	%f6437, %f6436, %f6434, 0f3D6357BB;
	fma.rn.f32 	%f6438, %f6437, %f6434, 0f3E75FDEC;
	fma.rn.f32 	%f6439, %f6438, %f6434, 0f3F317218;
	fma.rn.f32 	%f6440, %f6439, %f6434, 0f3F800000;
	cvt.rzi.s32.f32 	%r2206, %f6432;
	setp.gt.f32 	%p2152, %f6432, 0f00000000;
	selp.b32 	%r2207, 0, -2097152000, %p2152;
	add.s32 	%r2208, %r2207, 2130706432;
	mov.b32 	%f6441, %r2208;
	mul.f32 	%f6442, %f6440, %f6441;
	shl.b32 	%r2209, %r2206, 23;
	sub.s32 	%r2210, %r2209, %r2207;
	mov.b32 	%f6443, %r2210;
	mul.f32 	%f6444, %f6442, %f6443;
	abs.f32 	%f6445, %f6428;
	setp.gt.f32 	%p2153, %f6445, 0f43180000;
	setp.lt.f32 	%p2154, %f6428, 0f00000000;
	selp.f32 	%f6446, 0f00000000, 0f7F800000, %p2154;
	selp.f32 	%f919, %f6446, %f6444, %p2153;
	setp.eq.f32 	%p2155, %f9710, 0f3F800000;
	setp.eq.f32 	%p2156, %f9712, 0f00000000;
	or.pred  	%p2157, %p2155, %p2156;
	mov.f32 	%f9714, 0f3F800000;
	@%p2157 bra 	$L__BB0_2013;
	setp.num.f32 	%p2158, %f918, %f918;
	abs.f32 	%f6447, %f9712;
	setp.num.f32 	%p2159, %f6447, %f6447;
	and.pred  	%p2160, %p2158, %p2159;
	@%p2160 bra 	$L__BB0_2008;
	add.rn.f32 	%f9714, %f9710, %f9712;
	bra.uni 	$L__BB0_2013;
$L__BB0_2008:
	setp.neu.f32 	%p2161, %f9710, 0f00000000;
	setp.neu.f32 	%p2162, %f918, 0f7F800000;
	and.pred  	%p2163, %p2161, %p2162;
	@%p2163 bra 	$L__BB0_2010;
	setp.neu.f32 	%p2170, %f917, 0f3F800000;
	add.f32 	%f6452, %f9710, %f9710;
	mov.b32 	%r2211, %f6452;
	setp.lt.f32 	%p2171, %f9712, 0f00000000;
	xor.b32  	%r2212, %r2211, 2139095040;
	selp.b32 	%r2213, %r2212, %r2211, %p2171;
	and.b32  	%r2214, %r2213, 2147483647;
	selp.b32 	%r2215, %r2214, %r2213, %p2170;
	mov.b32 	%f9714, %r2215;
	bra.uni 	$L__BB0_2013;
$L__BB0_2010:
	setp.eq.f32 	%p2164, %f9710, 0fBF800000;
	setp.eq.f32 	%p2165, %f6447, 0f7F800000;
	and.pred  	%p2166, %p2164, %p2165;
	@%p2166 bra 	$L__BB0_2013;
	setp.geu.f32 	%p2167, %f9710, 0f00000000;
	mov.f32 	%f9714, %f919;
	@%p2167 bra 	$L__BB0_2013;
	setp.neu.f32 	%p2168, %f917, 0f3F800000;
	neg.f32 	%f6449, %f919;
	selp.f32 	%f6450, %f919, %f6449, %p2168;
	cvt.rmi.f32.f32 	%f6451, %f9712;
	setp.neu.f32 	%p2169, %f9712, %f6451;
	selp.f32 	%f9714, 0f7FFFFFFF, %f6450, %p2169;
$L__BB0_2013:
	mov.f32 	%f9716, 0f00000000;
	setp.gt.s32 	%p2175, %r229, 7;
	@%p2175 bra 	$L__BB0_2028;
	setp.gt.s32 	%p2188, %r229, 2;
	@%p2188 bra 	$L__BB0_2020;
	setp.gt.s32 	%p2195, %r229, 0;
	@%p2195 bra 	$L__BB0_2018;
	setp.eq.s32 	%p2198, %r229, -99;
	@%p2198 bra 	$L__BB0_2048;
	setp.eq.s32 	%p2199, %r229, 0;
	@%p2199 bra 	$L__BB0_2068;
	bra.uni 	$L__BB0_2023;
$L__BB0_2018:
	setp.eq.s32 	%p2196, %r229, 1;
	@%p2196 bra 	$L__BB0_2044;
	setp.eq.s32 	%p2197, %r229, 2;
	mov.f32 	%f9716, %f703;
	@%p2197 bra 	$L__BB0_2068;
	bra.uni 	$L__BB0_2023;
$L__BB0_2020:
	setp.gt.s32 	%p2189, %r229, 4;
	@%p2189 bra 	$L__BB0_2024;
	setp.eq.s32 	%p2193, %r229, 3;
	mov.f32 	%f9716, %f9708;
	@%p2193 bra 	$L__BB0_2068;
	setp.eq.s32 	%p2194, %r229, 4;
	mov.f32 	%f9716, %f9714;
	@%p2194 bra 	$L__BB0_2068;
$L__BB0_2023:
	mov.f32 	%f9716, 0f7FFFFFFF;
	bra.uni 	$L__BB0_2068;
$L__BB0_2024:
	setp.eq.s32 	%p2190, %r229, 5;
	@%p2190 bra 	$L__BB0_2045;
	setp.eq.s32 	%p2191, %r229, 6;
	@%p2191 bra 	$L__BB0_2046;
	setp.eq.s32 	%p2192, %r229, 7;
	@%p2192 bra 	$L__BB0_2027;
	bra.uni 	$L__BB0_2023;
$L__BB0_2027:
	sub.f32 	%f9716, %f9714, %f9708;
	bra.uni 	$L__BB0_2068;
$L__BB0_2028:
	setp.gt.s32 	%p2176, %r229, 11;
	@%p2176 bra 	$L__BB0_2036;
	setp.gt.s32 	%p2183, %r229, 9;
	@%p2183 bra 	$L__BB0_2033;
	setp.eq.s32 	%p2186, %r229, 8;
	@%p2186 bra 	$L__BB0_2047;
	setp.eq.s32 	%p2187, %r229, 9;
	@%p2187 bra 	$L__BB0_2032;
	bra.uni 	$L__BB0_2023;
$L__BB0_2032:
	div.rn.f32 	%f9716, %f9714, %f9708;
	bra.uni 	$L__BB0_2068;
$L__BB0_2033:
	setp.eq.s32 	%p2184, %r229, 10;
	@%p2184 bra 	$L__BB0_2049;
	setp.eq.s32 	%p2185, %r229, 11;
	@%p2185 bra 	$L__BB0_2035;
	bra.uni 	$L__BB0_2023;
$L__BB0_2035:
	fma.rn.f32 	%f6608, %f9708, 0f3BBB989D, 0f3F000000;
	cvt.sat.f32.f32 	%f6609, %f6608;
	mov.f32 	%f6610, 0f4B400001;
	mov.f32 	%f6611, 0f437C0000;
	fma.rm.f32 	%f6612, %f6609, %f6611, %f6610;
	add.f32 	%f6613, %f6612, 0fCB40007F;
	neg.f32 	%f6614, %f6613;
	fma.rn.f32 	%f6615, %f9708, 0f3FB8AA3B, %f6614;
	fma.rn.f32 	%f6616, %f9708, 0f32A57060, %f6615;
	mov.b32 	%r2257, %f6612;
	shl.b32 	%r2258, %r2257, 23;
	mov.b32 	%f6617, %r2258;
	ex2.approx.ftz.f32 	%f6618, %f6616;
	mul.f32 	%f9716, %f6618, %f6617;
	bra.uni 	$L__BB0_2068;
$L__BB0_2036:
	setp.gt.s32 	%p2177, %r229, 13;
	@%p2177 bra 	$L__BB0_2040;
	setp.eq.s32 	%p2181, %r229, 12;
	@%p2181 bra 	$L__BB0_2060;
	setp.eq.s32 	%p2182, %r229, 13;
	@%p2182 bra 	$L__BB0_2039;
	bra.uni 	$L__BB0_2023;
$L__BB0_2039:
	sqrt.rn.f32 	%f9716, %f9708;
	bra.uni 	$L__BB0_2068;
$L__BB0_2040:
	setp.eq.s32 	%p2178, %r229, 14;
	@%p2178 bra 	$L__BB0_2050;
	setp.eq.s32 	%p2179, %r229, 15;
	@%p2179 bra 	$L__BB0_2059;
	setp.eq.s32 	%p2180, %r229, 16;
	@%p2180 bra 	$L__BB0_2043;
	bra.uni 	$L__BB0_2023;
$L__BB0_2043:
	div.rn.f32 	%f6487, %f9708, %f9714;
	abs.f32 	%f6488, %f6487;
	setp.gt.f32 	%p2200, %f6488, 0f3F800000;
	rcp.approx.ftz.f32 	%f6489, %f6488;
	selp.f32 	%f6490, %f6489, %f6488, %p2200;
	mul.f32 	%f6491, %f6490, %f6490;
	fma.rn.f32 	%f6492, %f6491, 0f3B2090AA, 0fBC6BE14F;
	fma.rn.f32 	%f6493, %f6492, %f6491, 0f3D23397E;
	fma.rn.f32 	%f6494, %f6493, %f6491, 0fBD948A7A;
	fma.rn.f32 	%f6495, %f6494, %f6491, 0f3DD76B21;
	fma.rn.f32 	%f6496, %f6495, %f6491, 0fBE111E88;
	fma.rn.f32 	%f6497, %f6496, %f6491, 0f3E4CAF60;
	fma.rn.f32 	%f6498, %f6497, %f6491, 0fBEAAAA27;
	mul.f32 	%f6499, %f6491, %f6498;
	fma.rn.f32 	%f6500, %f6499, %f6490, %f6490;
	neg.f32 	%f6501, %f6500;
	fma.rn.f32 	%f6502, 0f3F6EE581, 0f3FD774EB, %f6501;
	selp.f32 	%f6503, %f6502, %f6500, %p2200;
	setp.num.f32 	%p2201, %f6488, %f6488;
	copysign.f32 	%f6504, %f6487, %f6503;
	selp.f32 	%f9716, %f6504, %f6503, %p2201;
	bra.uni 	$L__BB0_2068;
$L__BB0_2044:
	mov.f32 	%f9716, 0f3F800000;
	bra.uni 	$L__BB0_2068;
$L__BB0_2045:
	add.f32 	%f9716, %f9708, %f9714;
	bra.uni 	$L__BB0_2068;
$L__BB0_2046:
	sub.f32 	%f9716, %f9708, %f9714;
	bra.uni 	$L__BB0_2068;
$L__BB0_2047:
	div.rn.f32 	%f9716, %f9708, %f9714;
	bra.uni 	$L__BB0_2068;
$L__BB0_2048:
	mul.f32 	%f9716, %f9708, %f9708;
	bra.uni 	$L__BB0_2068;
$L__BB0_2049:
	setp.lt.f32 	%p2234, %f9708, 0f00800000;
	mul.f32 	%f6619, %f9708, 0f4B000000;
	selp.f32 	%f6620, %f6619, %f9708, %p2234;
	selp.f32 	%f6621, 0fC1B80000, 0f00000000, %p2234;
	mov.b32 	%r2259, %f6620;
	add.s32 	%r2260, %r2259, -1059760811;
	and.b32  	%r2261, %r2260, -8388608;
	sub.s32 	%r2262, %r2259, %r2261;
	mov.b32 	%f6622, %r2262;
	cvt.rn.f32.s32 	%f6623, %r2261;
	fma.rn.f32 	%f6624, %f6623, 0f34000000, %f6621;
	add.f32 	%f6625, %f6622, 0fBF800000;
	fma.rn.f32 	%f6626, %f6625, 0fBE055027, 0f3E1039F6;
	fma.rn.f32 	%f6627, %f6626, %f6625, 0fBDF8CDCC;
	fma.rn.f32 	%f6628, %f6627, %f6625, 0f3E0F2955;
	fma.rn.f32 	%f6629, %f6628, %f6625, 0fBE2AD8B9;
	fma.rn.f32 	%f6630, %f6629, %f6625, 0f3E4CED0B;
	fma.rn.f32 	%f6631, %f6630, %f6625, 0fBE7FFF22;
	fma.rn.f32 	%f6632, %f6631, %f6625, 0f3EAAAA78;
	fma.rn.f32 	%f6633, %f6632, %f6625, 0fBF000000;
	mul.f32 	%f6634, %f6625, %f6633;
	fma.rn.f32 	%f6635, %f6634, %f6625, %f6625;
	fma.rn.f32 	%f6636, %f6624, 0f3F317218, %f6635;
	setp.gt.u32 	%p2235, %r2259, 2139095039;
	fma.rn.f32 	%f6637, %f6620, 0f7F800000, 0f7F800000;
	selp.f32 	%f6638, %f6637, %f6636, %p2235;
	setp.eq.f32 	%p2236, %f6620, 0f00000000;
	selp.f32 	%f9716, 0fFF800000, %f6638, %p2236;
	bra.uni 	$L__BB0_2068;
$L__BB0_2050:
	mul.f32 	%f6525, %f9708, 0f3F22F983;
	cvt.rni.s32.f32 	%r3312, %f6525;
	cvt.rn.f32.s32 	%f6526, %r3312;
	fma.rn.f32 	%f6527, %f6526, 0fBFC90FDA, %f9708;
	fma.rn.f32 	%f6528, %f6526, 0fB3A22168, %f6527;
	fma.rn.f32 	%f9715, %f6526, 0fA7C234C5, %f6528;
	abs.f32 	%f934, %f9708;
	setp.ltu.f32 	%p2205, %f934, 0f47CE4780;
	@%p2205 bra 	$L__BB0_2058;
	setp.neu.f32 	%p2206, %f934, 0f7F800000;
	@%p2206 bra 	$L__BB0_2053;
	mov.f32 	%f6531, 0f00000000;
	mul.rn.f32 	%f9715, %f9708, %f6531;
	mov.b32 	%r3312, 0;
	bra.uni 	$L__BB0_2058;
$L__BB0_2053:
	mov.b32 	%r403, %f9708;
	shl.b32 	%r2223, %r403, 8;
	or.b32  	%r404, %r2223, -2147483648;
	mov.b64 	%rd958, 0;
	mov.b32 	%r3309, 0;
$L__BB0_2054:
	.pragma "nounroll";
	mul.wide.u32 	%rd657, %r3309, 4;
	mov.u64 	%rd658, __cudart_i2opi_f;
	add.s64 	%rd659, %rd658, %rd657;
	ld.global.nc.u32 	%r2224, [%rd659];
	mad.wide.u32 	%rd660, %r2224, %r404, %rd958;
	shr.u64 	%rd958, %rd660, 32;
	add.s64 	%rd661, %rd20, %rd657;
	st.local.u32 	[%rd661], %rd660;
	add.s32 	%r3309, %r3309, 1;
	setp.ne.s32 	%p2207, %r3309, 6;
	@%p2207 bra 	$L__BB0_2054;
	shr.u32 	%r2225, %r403, 23;
	st.local.u32 	[%rd20+24], %rd958;
	and.b32  	%r407, %r2225, 31;
	and.b32  	%r2226, %r2225, 224;
	add.s32 	%r2227, %r2226, -128;
	shr.u32 	%r2228, %r2227, 5;
	mul.wide.u32 	%rd662, %r2228, 4;
	sub.s64 	%rd164, %rd20, %rd662;
	ld.local.u32 	%r3310, [%rd164+24];
	ld.local.u32 	%r3311, [%rd164+20];
	setp.eq.s32 	%p2208, %r407, 0;
	@%p2208 bra 	$L__BB0_2057;
	shf.l.wrap.b32 	%r3310, %r3311, %r3310, %r407;
	ld.local.u32 	%r2229, [%rd164+16];
	shf.l.wrap.b32 	%r3311, %r2229, %r3311, %r407;
$L__BB0_2057:
	shr.u32 	%r2230, %r3310, 30;
	shf.l.wrap.b32 	%r2231, %r3311, %r3310, 2;
	shl.b32 	%r2232, %r3311, 2;
	shr.u32 	%r2233, %r2231, 31;
	add.s32 	%r2234, %r2233, %r2230;
	neg.s32 	%r2235, %r2234;
	setp.lt.s32 	%p2209, %r403, 0;
	selp.b32 	%r3312, %r2235, %r2234, %p2209;
	xor.b32  	%r2236, %r2231, %r403;
	shr.s32 	%r2237, %r2231, 31;
	xor.b32  	%r2238, %r2237, %r2231;
	xor.b32  	%r2239, %r2237, %r2232;
	cvt.u64.u32 	%rd663, %r2238;
	shl.b64 	%rd664, %rd663, 32;
	cvt.u64.u32 	%rd665, %r2239;
	or.b64  	%rd666, %rd664, %rd665;
	cvt.rn.f64.s64 	%fd66, %rd666;
	mul.f64 	%fd67, %fd66, 0d3BF921FB54442D19;
	cvt.rn.f32.f64 	%f6529, %fd67;
	neg.f32 	%f6530, %f6529;
	setp.lt.s32 	%p2210, %r2236, 0;
	selp.f32 	%f9715, %f6530, %f6529, %p2210;
$L__BB0_2058:
	mul.rn.f32 	%f6532, %f9715, %f9715;
	and.b32  	%r2241, %r3312, 1;
	setp.eq.b32 	%p2211, %r2241, 1;
	selp.f32 	%f6533, 0f3F800000, %f9715, %p2211;
	fma.rn.f32 	%f6534, %f6532, %f6533, 0f00000000;
	fma.rn.f32 	%f6535, %f6532, 0f37CBAC00, 0fBAB607ED;
	selp.f32 	%f6536, %f6535, 0fB94D4153, %p2211;
	selp.f32 	%f6537, 0f3D2AAABB, 0f3C0885E4, %p2211;
	fma.rn.f32 	%f6538, %f6536, %f6532, %f6537;
	selp.f32 	%f6539, 0fBEFFFFFF, 0fBE2AAAA8, %p2211;
	fma.rn.f32 	%f6540, %f6538, %f6532, %f6539;
	fma.rn.f32 	%f6541, %f6540, %f6534, %f6533;
	and.b32  	%r2242, %r3312, 2;
	setp.eq.s32 	%p2212, %r2242, 0;
	mov.f32 	%f6542, 0f00000000;
	sub.f32 	%f6543, %f6542, %f6541;
	selp.f32 	%f9716, %f6541, %f6543, %p2212;
	bra.uni 	$L__BB0_2068;
$L__BB0_2059:
	abs.f32 	%f6505, %f9708;
	fma.rn.f32 	%f6506, %f6505, 0fBF000000, 0f3F000000;
	rsqrt.approx.ftz.f32 	%f6507, %f6506;
	mul.f32 	%f6508, %f6506, %f6507;
	mul.f32 	%f6509, %f6507, 0fBF000000;
	fma.rn.f32 	%f6510, %f6508, %f6509, 0f3F000000;
	fma.rn.f32 	%f6511, %f6508, %f6510, %f6508;
	setp.eq.f32 	%p2202, %f6505, 0f3F800000;
	selp.f32 	%f6512, 0f00000000, %f6511, %p2202;
	setp.gt.f32 	%p2203, %f6505, 0f3F0F5C29;
	selp.f32 	%f6513, %f6512, %f6505, %p2203;
	mul.f32 	%f6514, %f6513, %f6513;
	fma.rn.f32 	%f6515, %f6514, 0f3D4DD2F7, 0f3C99CA97;
	fma.rn.f32 	%f6516, %f6515, %f6514, 0f3D3F90E8;
	fma.rn.f32 	%f6517, %f6516, %f6514, 0f3D993CCF;
	fma.rn.f32 	%f6518, %f6517, %f6514, 0f3E2AAC04;
	mul.f32 	%f6519, %f6514, %f6518;
	fma.rn.f32 	%f6520, %f6519, %f6513, %f6513;
	mul.f32 	%f6521, %f6520, 0fC0000000;
	fma.rn.f32 	%f6522, 0f3F6EE581, 0f3FD774EB, %f6521;
	selp.f32 	%f6523, %f6522, %f6520, %p2203;
	setp.num.f32 	%p2204, %f6523, %f6523;
	copysign.f32 	%f6524, %f9708, %f6523;
	selp.f32 	%f9716, %f6524, %f6523, %p2204;
	bra.uni 	$L__BB0_2068;
$L__BB0_2060:
	mul.f32 	%f6545, %f9714, 0f3F000000;
	cvt.rzi.f32.f32 	%f6546, %f6545;
	add.f32 	%f6547, %f6546, %f6546;
	sub.f32 	%f6548, %f9714, %f6547;
	abs.f32 	%f942, %f6548;
	abs.f32 	%f943, %f9708;
	setp.lt.f32 	%p2213, %f943, 0f00800000;
	mul.f32 	%f6549, %f943, 0f4B800000;
	selp.f32 	%f6550, %f6549, %f943, %p2213;
	selp.f32 	%f6551, 0fC1C00000, 0f00000000, %p2213;
	mov.b32 	%r2243, %f6550;
	add.s32 	%r2244, %r2243, -1060439283;
	and.b32  	%r2245, %r2244, -8388608;
	sub.s32 	%r2246, %r2243, %r2245;
	mov.b32 	%f6552, %r2246;
	cvt.rn.f32.s32 	%f6553, %r2245;
	fma.rn.f32 	%f6554, %f6553, 0f34000000, %f6551;
	add.f32 	%f6555, %f6552, 0fBF800000;
	add.f32 	%f6556, %f6552, 0f3F800000;
	rcp.approx.ftz.f32 	%f6557, %f6556;
	add.f32 	%f6558, %f6555, %f6555;
	mul.f32 	%f6559, %f6558, %f6557;
	mul.f32 	%f6560, %f6559, %f6559;
	sub.f32 	%f6561, %f6555, %f6559;
	add.f32 	%f6562, %f6561, %f6561;
	neg.f32 	%f6563, %f6559;
	fma.rn.f32 	%f6564, %f6563, %f6555, %f6562;
	mul.rn.f32 	%f6565, %f6557, %f6564;
	fma.rn.f32 	%f6566, %f6560, 0f3A2C32E4, 0f3B52E7DB;
	fma.rn.f32 	%f6567, %f6566, %f6560, 0f3C93BB73;
	fma.rn.f32 	%f6568, %f6567, %f6560, 0f3DF6384F;
	mul.rn.f32 	%f6569, %f6568, %f6560;
	fma.rn.f32 	%f6570, %f6559, 0f3FB8AA3B, %f6554;
	sub.f32 	%f6571, %f6554, %f6570;
	fma.rn.f32 	%f6572, %f6559, 0f3FB8AA3B, %f6571;
	fma.rn.f32 	%f6573, %f6565, 0f3FB8AA3B, %f6572;
	fma.rn.f32 	%f6574, %f6559, 0f32A55E34, %f6573;
	mul.f32 	%f6575, %f6569, 0f40400000;
	fma.rn.f32 	%f6576, %f6575, %f6565, %f6574;
	fma.rn.f32 	%f6577, %f6569, %f6559, %f6576;
	add.rn.f32 	%f6578, %f6570, %f6577;
	neg.f32 	%f6579, %f6570;
	add.rn.f32 	%f6580, %f6578, %f6579;
	neg.f32 	%f6581, %f6580;
	add.rn.f32 	%f6582, %f6577, %f6581;
	mul.rn.f32 	%f6583, %f6578, %f9714;
	neg.f32 	%f6584, %f6583;
	fma.rn.f32 	%f6585, %f6578, %f9714, %f6584;
	fma.rn.f32 	%f6586, %f6582, %f9714, %f6585;
	cvt.rni.f32.f32 	%f6587, %f6583;
	sub.f32 	%f6588, %f6583, %f6587;
	add.f32 	%f6589, %f6588, %f6586;
	fma.rn.f32 	%f6590, %f6589, 0f391FCB8E, 0f3AAF85ED;
	fma.rn.f32 	%f6591, %f6590, %f6589, 0f3C1D9856;
	fma.rn.f32 	%f6592, %f6591, %f6589, 0f3D6357BB;
	fma.rn.f32 	%f6593, %f6592, %f6589, 0f3E75FDEC;
	fma.rn.f32 	%f6594, %f6593, %f6589, 0f3F317218;
	fma.rn.f32 	%f6595, %f6594, %f6589, 0f3F800000;
	cvt.rzi.s32.f32 	%r2247, %f6587;
	setp.gt.f32 	%p2214, %f6587, 0f00000000;
	selp.b32 	%r2248, 0, -2097152000, %p2214;
	add.s32 	%r2249, %r2248, 2130706432;
	mov.b32 	%f6596, %r2249;
	mul.f32 	%f6597, %f6595, %f6596;
	shl.b32 	%r2250, %r2247, 23;
	sub.s32 	%r2251, %r2250, %r2248;
	mov.b32 	%f6598, %r2251;
	mul.f32 	%f6599, %f6597, %f6598;
	abs.f32 	%f6600, %f6583;
	setp.gt.f32 	%p2215, %f6600, 0f43180000;
	setp.lt.f32 	%p2216, %f6583, 0f00000000;
	selp.f32 	%f6601, 0f00000000, 0f7F800000, %p2216;
	selp.f32 	%f944, %f6601, %f6599, %p2215;
	setp.eq.f32 	%p2217, %f9708, 0f3F800000;
	setp.eq.f32 	%p2218, %f9714, 0f00000000;
	or.pred  	%p2219, %p2217, %p2218;
	mov.f32 	%f9716, 0f3F800000;
	@%p2219 bra 	$L__BB0_2068;
	setp.num.f32 	%p2220, %f943, %f943;
	abs.f32 	%f6602, %f9714;
	setp.num.f32 	%p2221, %f6602, %f6602;
	and.pred  	%p2222, %p2220, %p2221;
	@%p2222 bra 	$L__BB0_2063;
	add.rn.f32 	%f9716, %f9708, %f9714;
	bra.uni 	$L__BB0_2068;
$L__BB0_2063:
	setp.neu.f32 	%p2223, %f9708, 0f00000000;
	setp.neu.f32 	%p2224, %f943, 0f7F800000;
	and.pred  	%p2225, %p2223, %p2224;
	@%p2225 bra 	$L__BB0_2065;
	setp.neu.f32 	%p2232, %f942, 0f3F800000;
	add.f32 	%f6607, %f9708, %f9708;
	mov.b32 	%r2252, %f6607;
	setp.lt.f32 	%p2233, %f9714, 0f00000000;
	xor.b32  	%r2253, %r2252, 2139095040;
	selp.b32 	%r2254, %r2253, %r2252, %p2233;
	and.b32  	%r2255, %r2254, 2147483647;
	selp.b32 	%r2256, %r2255, %r2254, %p2232;
	mov.b32 	%f9716, %r2256;
	bra.uni 	$L__BB0_2068;
$L__BB0_2065:
	setp.eq.f32 	%p2226, %f9708, 0fBF800000;
	setp.eq.f32 	%p2227, %f6602, 0f7F800000;
	and.pred  	%p2228, %p2226, %p2227;
	@%p2228 bra 	$L__BB0_2068;
	setp.geu.f32 	%p2229, %f9708, 0f00000000;
	mov.f32 	%f9716, %f944;
	@%p2229 bra 	$L__BB0_2068;
	setp.neu.f32 	%p2230, %f942, 0f3F800000;
	neg.f32 	%f6604, %f944;
	selp.f32 	%f6605, %f944, %f6604, %p2230;
	cvt.rmi.f32.f32 	%f6606, %f9714;
	setp.neu.f32 	%p2231, %f9714, %f6606;
	selp.f32 	%f9716, 0f7FFFFFFF, %f6605, %p2231;
$L__BB0_2068:
	mov.f32 	%f9718, 0f00000000;
	setp.gt.s32 	%p2237, %r230, 7;
	@%p2237 bra 	$L__BB0_2083;
	setp.gt.s32 	%p2250, %r230, 2;
	@%p2250 bra 	$L__BB0_2075;
	setp.gt.s32 	%p2257, %r230, 0;
	@%p2257 bra 	$L__BB0_2073;
	setp.eq.s32 	%p2260, %r230, -99;
	@%p2260 bra 	$L__BB0_2103;
	setp.eq.s32 	%p2261, %r230, 0;
	@%p2261 bra 	$L__BB0_2123;
	bra.uni 	$L__BB0_2078;
$L__BB0_2073:
	setp.eq.s32 	%p2258, %r230, 1;
	@%p2258 bra 	$L__BB0_2099;
	setp.eq.s32 	%p2259, %r230, 2;
	mov.f32 	%f9718, %f703;
	@%p2259 bra 	$L__BB0_2123;
	bra.uni 	$L__BB0_2078;
$L__BB0_2075:
	setp.gt.s32 	%p2251, %r230, 4;
	@%p2251 bra 	$L__BB0_2079;
	setp.eq.s32 	%p2255, %r230, 3;
	mov.f32 	%f9718, %f9702;
	@%p2255 bra 	$L__BB0_2123;
	setp.eq.s32 	%p2256, %r230, 4;
	mov.f32 	%f9718, %f9716;
	@%p2256 bra 	$L__BB0_2123;
$L__BB0_2078:
	mov.f32 	%f9718, 0f7FFFFFFF;
	bra.uni 	$L__BB0_2123;
$L__BB0_2079:
	setp.eq.s32 	%p2252, %r230, 5;
	@%p2252 bra 	$L__BB0_2100;
	setp.eq.s32 	%p2253, %r230, 6;
	@%p2253 bra 	$L__BB0_2101;
	setp.eq.s32 	%p2254, %r230, 7;
	@%p2254 bra 	$L__BB0_2082;
	bra.uni 	$L__BB0_2078;
$L__BB0_2082:
	sub.f32 	%f9718, %f9716, %f9702;
	bra.uni 	$L__BB0_2123;
$L__BB0_2083:
	setp.gt.s32 	%p2238, %r230, 11;
	@%p2238 bra 	$L__BB0_2091;
	setp.gt.s32 	%p2245, %r230, 9;
	@%p2245 bra 	$L__BB0_2088;
	setp.eq.s32 	%p2248, %r230, 8;
	@%p2248 bra 	$L__BB0_2102;
	setp.eq.s32 	%p2249, %r230, 9;
	@%p2249 bra 	$L__BB0_2087;
	bra.uni 	$L__BB0_2078;
$L__BB0_2087:
	div.rn.f32 	%f9718, %f9716, %f9702;
	bra.uni 	$L__BB0_2123;
$L__BB0_2088:
	setp.eq.s32 	%p2246, %r230, 10;
	@%p2246 bra 	$L__BB0_2104;
	setp.eq.s32 	%p2247, %r230, 11;
	@%p2247 bra 	$L__BB0_2090;
	bra.uni 	$L__BB0_2078;
$L__BB0_2090:
	fma.rn.f32 	%f6763, %f9702, 0f3BBB989D, 0f3F000000;
	cvt.sat.f32.f32 	%f6764, %f6763;
	mov.f32 	%f6765, 0f4B400001;
	mov.f32 	%f6766, 0f437C0000;
	fma.rm.f32 	%f6767, %f6764, %f6766, %f6765;
	add.f32 	%f6768, %f6767, 0fCB40007F;
	neg.f32 	%f6769, %f6768;
	fma.rn.f32 	%f6770, %f9702, 0f3FB8AA3B, %f6769;
	fma.rn.f32 	%f6771, %f9702, 0f32A57060, %f6770;
	mov.b32 	%r2298, %f6767;
	shl.b32 	%r2299, %r2298, 23;
	mov.b32 	%f6772, %r2299;
	ex2.approx.ftz.f32 	%f6773, %f6771;
	mul.f32 	%f9718, %f6773, %f6772;
	bra.uni 	$L__BB0_2123;
$L__BB0_2091:
	setp.gt.s32 	%p2239, %r230, 13;
	@%p2239 bra 	$L__BB0_2095;
	setp.eq.s32 	%p2243, %r230, 12;
	@%p2243 bra 	$L__BB0_2115;
	setp.eq.s32 	%p2244, %r230, 13;
	@%p2244 bra 	$L__BB0_2094;
	bra.uni 	$L__BB0_2078;
$L__BB0_2094:
	sqrt.rn.f32 	%f9718, %f9702;
	bra.uni 	$L__BB0_2123;
$L__BB0_2095:
	setp.eq.s32 	%p2240, %r230, 14;
	@%p2240 bra 	$L__BB0_2105;
	setp.eq.s32 	%p2241, %r230, 15;
	@%p2241 bra 	$L__BB0_2114;
	setp.eq.s32 	%p2242, %r230, 16;
	@%p2242 bra 	$L__BB0_2098;
	bra.uni 	$L__BB0_2078;
$L__BB0_2098:
	div.rn.f32 	%f6642, %f9702, %f9716;
	abs.f32 	%f6643, %f6642;
	setp.gt.f32 	%p2262, %f6643, 0f3F800000;
	rcp.approx.ftz.f32 	%f6644, %f6643;
	selp.f32 	%f6645, %f6644, %f6643, %p2262;
	mul.f32 	%f6646, %f6645, %f6645;
	fma.rn.f32 	%f6647, %f6646, 0f3B2090AA, 0fBC6BE14F;
	fma.rn.f32 	%f6648, %f6647, %f6646, 0f3D23397E;
	fma.rn.f32 	%f6649, %f6648, %f6646, 0fBD948A7A;
	fma.rn.f32 	%f6650, %f6649, %f6646, 0f3DD76B21;
	fma.rn.f32 	%f6651, %f6650, %f6646, 0fBE111E88;
	fma.rn.f32 	%f6652, %f6651, %f6646, 0f3E4CAF60;
	fma.rn.f32 	%f6653, %f6652, %f6646, 0fBEAAAA27;
	mul.f32 	%f6654, %f6646, %f6653;
	fma.rn.f32 	%f6655, %f6654, %f6645, %f6645;
	neg.f32 	%f6656, %f6655;
	fma.rn.f32 	%f6657, 0f3F6EE581, 0f3FD774EB, %f6656;
	selp.f32 	%f6658, %f6657, %f6655, %p2262;
	setp.num.f32 	%p2263, %f6643, %f6643;
	copysign.f32 	%f6659, %f6642, %f6658;
	selp.f32 	%f9718, %f6659, %f6658, %p2263;
	bra.uni 	$L__BB0_2123;
$L__BB0_2099:
	mov.f32 	%f9718, 0f3F800000;
	bra.uni 	$L__BB0_2123;
$L__BB0_2100:
	add.f32 	%f9718, %f9702, %f9716;
	bra.uni 	$L__BB0_2123;
$L__BB0_2101:
	sub.f32 	%f9718, %f9702, %f9716;
	bra.uni 	$L__BB0_2123;
$L__BB0_2102:
	div.rn.f32 	%f9718, %f9702, %f9716;
	bra.uni 	$L__BB0_2123;
$L__BB0_2103:
	mul.f32 	%f9718, %f9702, %f9702;
	bra.uni 	$L__BB0_2123;
$L__BB0_2104:
	setp.lt.f32 	%p2296, %f9702, 0f00800000;
	mul.f32 	%f6774, %f9702, 0f4B000000;
	selp.f32 	%f6775, %f6774, %f9702, %p2296;
	selp.f32 	%f6776, 0fC1B80000, 0f00000000, %p2296;
	mov.b32 	%r2300, %f6775;
	add.s32 	%r2301, %r2300, -1059760811;
	and.b32  	%r2302, %r2301, -8388608;
	sub.s32 	%r2303, %r2300, %r2302;
	mov.b32 	%f6777, %r2303;
	cvt.rn.f32.s32 	%f6778, %r2302;
	fma.rn.f32 	%f6779, %f6778, 0f34000000, %f6776;
	add.f32 	%f6780, %f6777, 0fBF800000;
	fma.rn.f32 	%f6781, %f6780, 0fBE055027, 0f3E1039F6;
	fma.rn.f32 	%f6782, %f6781, %f6780, 0fBDF8CDCC;
	fma.rn.f32 	%f6783, %f6782, %f6780, 0f3E0F2955;
	fma.rn.f32 	%f6784, %f6783, %f6780, 0fBE2AD8B9;
	fma.rn.f32 	%f6785, %f6784, %f6780, 0f3E4CED0B;
	fma.rn.f32 	%f6786, %f6785, %f6780, 0fBE7FFF22;
	fma.rn.f32 	%f6787, %f6786, %f6780, 0f3EAAAA78;
	fma.rn.f32 	%f6788, %f6787, %f6780, 0fBF000000;
	mul.f32 	%f6789, %f6780, %f6788;
	fma.rn.f32 	%f6790, %f6789, %f6780, %f6780;
	fma.rn.f32 	%f6791, %f6779, 0f3F317218, %f6790;
	setp.gt.u32 	%p2297, %r2300, 2139095039;
	fma.rn.f32 	%f6792, %f6775, 0f7F800000, 0f7F800000;
	selp.f32 	%f6793, %f6792, %f6791, %p2297;
	setp.eq.f32 	%p2298, %f6775, 0f00000000;
	selp.f32 	%f9718, 0fFF800000, %f6793, %p2298;
	bra.uni 	$L__BB0_2123;
$L__BB0_2105:
	mul.f32 	%f6680, %f9702, 0f3F22F983;
	cvt.rni.s32.f32 	%r3316, %f6680;
	cvt.rn.f32.s32 	%f6681, %r3316;
	fma.rn.f32 	%f6682, %f6681, 0fBFC90FDA, %f9702;
	fma.rn.f32 	%f6683, %f6681, 0fB3A22168, %f6682;
	fma.rn.f32 	%f9717, %f6681, 0fA7C234C5, %f6683;
	abs.f32 	%f959, %f9702;
	setp.ltu.f32 	%p2267, %f959, 0f47CE4780;
	@%p2267 bra 	$L__BB0_2113;
	setp.neu.f32 	%p2268, %f959, 0f7F800000;
	@%p2268 bra 	$L__BB0_2108;
	mov.f32 	%f6686, 0f00000000;
	mul.rn.f32 	%f9717, %f9702, %f6686;
	mov.b32 	%r3316, 0;
	bra.uni 	$L__BB0_2113;
$L__BB0_2108:
	mov.b32 	%r417, %f9702;
	shl.b32 	%r2264, %r417, 8;
	or.b32  	%r418, %r2264, -2147483648;
	mov.b64 	%rd959, 0;
	mov.b32 	%r3313, 0;
$L__BB0_2109:
	.pragma "nounroll";
	mul.wide.u32 	%rd668, %r3313, 4;
	mov.u64 	%rd669, __cudart_i2opi_f;
	add.s64 	%rd670, %rd669, %rd668;
	ld.global.nc.u32 	%r2265, [%rd670];
	mad.wide.u32 	%rd671, %r2265, %r418, %rd959;
	shr.u64 	%rd959, %rd671, 32;
	add.s64 	%rd672, %rd19, %rd668;
	st.local.u32 	[%rd672], %rd671;
	add.s32 	%r3313, %r3313, 1;
	setp.ne.s32 	%p2269, %r3313, 6;
	@%p2269 bra 	$L__BB0_2109;
	shr.u32 	%r2266, %r417, 23;
	st.local.u32 	[%rd19+24], %rd959;
	and.b32  	%r421, %r2266, 31;
	and.b32  	%r2267, %r2266, 224;
	add.s32 	%r2268, %r2267, -128;
	shr.u32 	%r2269, %r2268, 5;
	mul.wide.u32 	%rd673, %r2269, 4;
	sub.s64 	%rd167, %rd19, %rd673;
	ld.local.u32 	%r3314, [%rd167+24];
	ld.local.u32 	%r3315, [%rd167+20];
	setp.eq.s32 	%p2270, %r421, 0;
	@%p2270 bra 	$L__BB0_2112;
	shf.l.wrap.b32 	%r3314, %r3315, %r3314, %r421;
	ld.local.u32 	%r2270, [%rd167+16];
	shf.l.wrap.b32 	%r3315, %r2270, %r3315, %r421;
$L__BB0_2112:
	shr.u32 	%r2271, %r3314, 30;
	shf.l.wrap.b32 	%r2272, %r3315, %r3314, 2;
	shl.b32 	%r2273, %r3315, 2;
	shr.u32 	%r2274, %r2272, 31;
	add.s32 	%r2275, %r2274, %r2271;
	neg.s32 	%r2276, %r2275;
	setp.lt.s32 	%p2271, %r417, 0;
	selp.b32 	%r3316, %r2276, %r2275, %p2271;
	xor.b32  	%r2277, %r2272, %r417;
	shr.s32 	%r2278, %r2272, 31;
	xor.b32  	%r2279, %r2278, %r2272;
	xor.b32  	%r2280, %r2278, %r2273;
	cvt.u64.u32 	%rd674, %r2279;
	shl.b64 	%rd675, %rd674, 32;
	cvt.u64.u32 	%rd676, %r2280;
	or.b64  	%rd677, %rd675, %rd676;
	cvt.rn.f64.s64 	%fd68, %rd677;
	mul.f64 	%fd69, %fd68, 0d3BF921FB54442D19;
	cvt.rn.f32.f64 	%f6684, %fd69;
	neg.f32 	%f6685, %f6684;
	setp.lt.s32 	%p2272, %r2277, 0;
	selp.f32 	%f9717, %f6685, %f6684, %p2272;
$L__BB0_2113:
	mul.rn.f32 	%f6687, %f9717, %f9717;
	and.b32  	%r2282, %r3316, 1;
	setp.eq.b32 	%p2273, %r2282, 1;
	selp.f32 	%f6688, 0f3F800000, %f9717, %p2273;
	fma.rn.f32 	%f6689, %f6687, %f6688, 0f00000000;
	fma.rn.f32 	%f6690, %f6687, 0f37CBAC00, 0fBAB607ED;
	selp.f32 	%f6691, %f6690, 0fB94D4153, %p2273;
	selp.f32 	%f6692, 0f3D2AAABB, 0f3C0885E4, %p2273;
	fma.rn.f32 	%f6693, %f6691, %f6687, %f6692;
	selp.f32 	%f6694, 0fBEFFFFFF, 0fBE2AAAA8, %p2273;
	fma.rn.f32 	%f6695, %f6693, %f6687, %f6694;
	fma.rn.f32 	%f6696, %f6695, %f6689, %f6688;
	and.b32  	%r2283, %r3316, 2;
	setp.eq.s32 	%p2274, %r2283, 0;
	mov.f32 	%f6697, 0f00000000;
	sub.f32 	%f6698, %f6697, %f6696;
	selp.f32 	%f9718, %f6696, %f6698, %p2274;
	bra.uni 	$L__BB0_2123;
$L__BB0_2114:
	abs.f32 	%f6660, %f9702;
	fma.rn.f32 	%f6661, %f6660, 0fBF000000, 0f3F000000;
	rsqrt.approx.ftz.f32 	%f6662, %f6661;
	mul.f32 	%f6663, %f6661, %f6662;
	mul.f32 	%f6664, %f6662, 0fBF000000;
	fma.rn.f32 	%f6665, %f6663, %f6664, 0f3F000000;
	fma.rn.f32 	%f6666, %f6663, %f6665, %f6663;
	setp.eq.f32 	%p2264, %f6660, 0f3F800000;
	selp.f32 	%f6667, 0f00000000, %f6666, %p2264;
	setp.gt.f32 	%p2265, %f6660, 0f3F0F5C29;
	selp.f32 	%f6668, %f6667, %f6660, %p2265;
	mul.f32 	%f6669, %f6668, %f6668;
	fma.rn.f32 	%f6670, %f6669, 0f3D4DD2F7, 0f3C99CA97;
	fma.rn.f32 	%f6671, %f6670, %f6669, 0f3D3F90E8;
	fma.rn.f32 	%f6672, %f6671, %f6669, 0f3D993CCF;
	fma.rn.f32 	%f6673, %f6672, %f6669, 0f3E2AAC04;
	mul.f32 	%f6674, %f6669, %f6673;
	fma.rn.f32 	%f6675, %f6674, %f6668, %f6668;
	mul.f32 	%f6676, %f6675, 0fC0000000;
	fma.rn.f32 	%f6677, 0f3F6EE581, 0f3FD774EB, %f6676;
	selp.f32 	%f6678, %f6677, %f6675, %p2265;
	setp.num.f32 	%p2266, %f6678, %f6678;
	copysign.f32 	%f6679, %f9702, %f6678;
	selp.f32 	%f9718, %f6679, %f6678, %p2266;
	bra.uni 	$L__BB0_2123;
$L__BB0_2115:
	mul.f32 	%f6700, %f9716, 0f3F000000;
	cvt.rzi.f32.f32 	%f6701, %f6700;
	add.f32 	%f6702, %f6701, %f6701;
	sub.f32 	%f6703, %f9716, %f6702;
	abs.f32 	%f967, %f6703;
	abs.f32 	%f968, %f9702;
	setp.lt.f32 	%p2275, %f968, 0f00800000;
	mul.f32 	%f6704, %f968, 0f4B800000;
	selp.f32 	%f6705, %f6704, %f968, %p2275;
	selp.f32 	%f6706, 0fC1C00000, 0f00000000, %p2275;
	mov.b32 	%r2284, %f6705;
	add.s32 	%r2285, %r2284, -1060439283;
	and.b32  	%r2286, %r2285, -8388608;
	sub.s32 	%r2287, %r2284, %r2286;
	mov.b32 	%f6707, %r2287;
	cvt.rn.f32.s32 	%f6708, %r2286;
	fma.rn.f32 	%f6709, %f6708, 0f34000000, %f6706;
	add.f32 	%f6710, %f6707, 0fBF800000;
	add.f32 	%f6711, %f6707, 0f3F800000;
	rcp.approx.ftz.f32 	%f6712, %f6711;
	add.f32 	%f6713, %f6710, %f6710;
	mul.f32 	%f6714, %f6713, %f6712;
	mul.f32 	%f6715, %f6714, %f6714;
	sub.f32 	%f6716, %f6710, %f6714;
	add.f32 	%f6717, %f6716, %f6716;
	neg.f32 	%f6718, %f6714;
	fma.rn.f32 	%f6719, %f6718, %f6710, %f6717;
	mul.rn.f32 	%f6720, %f6712, %f6719;
	fma.rn.f32 	%f6721, %f6715, 0f3A2C32E4, 0f3B52E7DB;
	fma.rn.f32 	%f6722, %f6721, %f6715, 0f3C93BB73;
	fma.rn.f32 	%f6723, %f6722, %f6715, 0f3DF6384F;
	mul.rn.f32 	%f6724, %f6723, %f6715;
	fma.rn.f32 	%f6725, %f6714, 0f3FB8AA3B, %f6709;
	sub.f32 	%f6726, %f6709, %f6725;
	fma.rn.f32 	%f6727, %f6714, 0f3FB8AA3B, %f6726;
	fma.rn.f32 	%f6728, %f6720, 0f3FB8AA3B, %f6727;
	fma.rn.f32 	%f6729, %f6714, 0f32A55E34, %f6728;
	mul.f32 	%f6730, %f6724, 0f40400000;
	fma.rn.f32 	%f6731, %f6730, %f6720, %f6729;
	fma.rn.f32 	%f6732, %f6724, %f6714, %f6731;
	add.rn.f32 	%f6733, %f6725, %f6732;
	neg.f32 	%f6734, %f6725;
	add.rn.f32 	%f6735, %f6733, %f6734;
	neg.f32 	%f6736, %f6735;
	add.rn.f32 	%f6737, %f6732, %f6736;
	mul.rn.f32 	%f6738, %f6733, %f9716;
	neg.f32 	%f6739, %f6738;
	fma.rn.f32 	%f6740, %f6733, %f9716, %f6739;
	fma.rn.f32 	%f6741, %f6737, %f9716, %f6740;
	cvt.rni.f32.f32 	%f6742, %f6738;
	sub.f32 	%f6743, %f6738, %f6742;
	add.f32 	%f6744, %f6743, %f6741;
	fma.rn.f32 	%f6745, %f6744, 0f391FCB8E, 0f3AAF85ED;
	fma.rn.f32 	%f6746, %f6745, %f6744, 0f3C1D9856;
	fma.rn.f32 	%f6747, %f6746, %f6744, 0f3D6357BB;
	fma.rn.f32 	%f6748, %f6747, %f6744, 0f3E75FDEC;
	fma.rn.f32 	%f6749, %f6748, %f6744, 0f3F317218;
	fma.rn.f32 	%f6750, %f6749, %f6744, 0f3F800000;
	cvt.rzi.s32.f32 	%r2288, %f6742;
	setp.gt.f32 	%p2276, %f6742, 0f00000000;
	selp.b32 	%r2289, 0, -2097152000, %p2276;
	add.s32 	%r2290, %r2289, 2130706432;
	mov.b32 	%f6751, %r2290;
	mul.f32 	%f6752, %f6750, %f6751;
	shl.b32 	%r2291, %r2288, 23;
	sub.s32 	%r2292, %r2291, %r2289;
	mov.b32 	%f6753, %r2292;
	mul.f32 	%f6754, %f6752, %f6753;
	abs.f32 	%f6755, %f6738;
	setp.gt.f32 	%p2277, %f6755, 0f43180000;
	setp.lt.f32 	%p2278, %f6738, 0f00000000;
	selp.f32 	%f6756, 0f00000000, 0f7F800000, %p2278;
	selp.f32 	%f969, %f6756, %f6754, %p2277;
	setp.eq.f32 	%p2279, %f9702, 0f3F800000;
	setp.eq.f32 	%p2280, %f9716, 0f00000000;
	or.pred  	%p2281, %p2279, %p2280;
	mov.f32 	%f9718, 0f3F800000;
	@%p2281 bra 	$L__BB0_2123;
	setp.num.f32 	%p2282, %f968, %f968;
	abs.f32 	%f6757, %f9716;
	setp.num.f32 	%p2283, %f6757, %f6757;
	and.pred  	%p2284, %p2282, %p2283;
	@%p2284 bra 	$L__BB0_2118;
	add.rn.f32 	%f9718, %f9702, %f9716;
	bra.uni 	$L__BB0_2123;
$L__BB0_2118:
	setp.neu.f32 	%p2285, %f9702, 0f00000000;
	setp.neu.f32 	%p2286, %f968, 0f7F800000;
	and.pred  	%p2287, %p2285, %p2286;
	@%p2287 bra 	$L__BB0_2120;
	setp.neu.f32 	%p2294, %f967, 0f3F800000;
	add.f32 	%f6762, %f9702, %f9702;
	mov.b32 	%r2293, %f6762;
	setp.lt.f32 	%p2295, %f9716, 0f00000000;
	xor.b32  	%r2294, %r2293, 2139095040;
	selp.b32 	%r2295, %r2294, %r2293, %p2295;
	and.b32  	%r2296, %r2295, 2147483647;
	selp.b32 	%r2297, %r2296, %r2295, %p2294;
	mov.b32 	%f9718, %r2297;
	bra.uni 	$L__BB0_2123;
$L__BB0_2120:
	setp.eq.f32 	%p2288, %f9702, 0fBF800000;
	setp.eq.f32 	%p2289, %f6757, 0f7F800000;
	and.pred  	%p2290, %p2288, %p2289;
	@%p2290 bra 	$L__BB0_2123;
	setp.geu.f32 	%p2291, %f9702, 0f00000000;
	mov.f32 	%f9718, %f969;
	@%p2291 bra 	$L__BB0_2123;
	setp.neu.f32 	%p2292, %f967, 0f3F800000;
	neg.f32 	%f6759, %f969;
	selp.f32 	%f6760, %f969, %f6759, %p2292;
	cvt.rmi.f32.f32 	%f6761, %f9716;
	setp.neu.f32 	%p2293, %f9716, %f6761;
	selp.f32 	%f9718, 0f7FFFFFFF, %f6760, %p2293;
$L__BB0_2123:
	abs.f32 	%f6797, %f9718;
	setp.equ.f32 	%p2299, %f6797, 0f7F800000;
	mov.f32 	%f9771, 0fFF800000;
	@%p2299 bra 	$L__BB0_2125;
	ld.param.u32 	%r3182, [_Z16MH_simple_kerneliPiPfP5datumiiS0_S0_i_param_4];
	ld.param.u64 	%rd925, [_Z16MH_simple_kerneliPiPfP5datumiiS0_S0_i_param_3];
	cvta.to.global.u64 	%rd678, %rd925;
	mul.wide.u32 	%rd679, %r3256, 12;
	add.s64 	%rd680, %rd678, %rd679;
	ld.global.f32 	%f6798, [%rd680+4];
	sub.f32 	%f6799, %f9718, %f6798;
	ld.global.f32 	%f6800, [%rd680+8];
	mul.f32 	%f6801, %f6799, %f6799;
	cvt.f64.f32 	%fd70, %f6801;
	cvt.f64.f32 	%fd71, %f6800;
	add.f64 	%fd72, %fd71, %fd71;
	mul.f64 	%fd73, %fd72, %fd71;
	div.rn.f64 	%fd74, %fd70, %fd73;
	setp.lt.f32 	%p2300, %f6800, 0f00800000;
	mul.f32 	%f6802, %f6800, 0f4B000000;
	selp.f32 	%f6803, %f6802, %f6800, %p2300;
	selp.f32 	%f6804, 0fC1B80000, 0f00000000, %p2300;
	mov.b32 	%r2304, %f6803;
	add.s32 	%r2305, %r2304, -1059760811;
	and.b32  	%r2306, %r2305, -8388608;
	sub.s32 	%r2307, %r2304, %r2306;
	mov.b32 	%f6805, %r2307;
	cvt.rn.f32.s32 	%f6806, %r2306;
	fma.rn.f32 	%f6807, %f6806, 0f34000000, %f6804;
	add.f32 	%f6808, %f6805, 0fBF800000;
	fma.rn.f32 	%f6809, %f6808, 0fBE055027, 0f3E1039F6;
	fma.rn.f32 	%f6810, %f6809, %f6808, 0fBDF8CDCC;
	fma.rn.f32 	%f6811, %f6810, %f6808, 0f3E0F2955;
	fma.rn.f32 	%f6812, %f6811, %f6808, 0fBE2AD8B9;
	fma.rn.f32 	%f6813, %f6812, %f6808, 0f3E4CED0B;
	fma.rn.f32 	%f6814, %f6813, %f6808, 0fBE7FFF22;
	fma.rn.f32 	%f6815, %f6814, %f6808, 0f3EAAAA78;
	fma.rn.f32 	%f6816, %f6815, %f6808, 0fBF000000;
	mul.f32 	%f6817, %f6808, %f6816;
	fma.rn.f32 	%f6818, %f6817, %f6808, %f6808;
	fma.rn.f32 	%f6819, %f6807, 0f3F317218, %f6818;
	setp.gt.u32 	%p2301, %r2304, 2139095039;
	fma.rn.f32 	%f6820, %f6803, 0f7F800000, 0f7F800000;
	selp.f32 	%f6821, %f6820, %f6819, %p2301;
	setp.eq.f32 	%p2302, %f6803, 0f00000000;
	selp.f32 	%f6822, 0fFF800000, %f6821, %p2302;
	cvt.f64.f32 	%fd75, %f6822;
	fma.rn.f64 	%fd76, %fd75, 0d4000000000000000, 0d3FFD67F1C0000000;
	mul.f64 	%fd77, %fd76, 0dBFE0000000000000;
	sub.f64 	%fd78, %fd77, %fd74;
	cvt.rn.f32.f64 	%f6823, %fd78;
	add.f32 	%f9688, %f9688, %f6823;
	add.s32 	%r3256, %r3256, 1;
	setp.ne.s32 	%p2303, %r3256, %r3182;
	mov.f32 	%f9771, %f9688;
	@%p2303 bra 	$L__BB0_1402;
$L__BB0_2125:
	add.f32 	%f9772, %f9770, %f9771;
	abs.f32 	%f6824, %f9772;
	setp.equ.f32 	%p2304, %f6824, 0f7F800000;
	@%p2304 bra 	$L__BB0_2129;
	setp.gt.f32 	%p2305, %f9772, %f488;
	@%p2305 bra 	$L__BB0_3222;
$L__BB0_2127:
	mad.lo.s32 	%r2308, %r3396, 1103515245, 12345;
	and.b32  	%r3396, %r2308, 2147483647;
	setp.gt.u32 	%p2306, %r3396, 2146999999;
	@%p2306 bra 	$L__BB0_2127;
	mul.hi.u32 	%r2309, %r3396, 2048461347;
	shr.u32 	%r2310, %r2309, 10;
	cvt.rn.f32.u32 	%f6825, %r2310;
	div.rn.f32 	%f6826, %f6825, 0f49742400;
	sub.f32 	%f6827, %f9772, %f488;
	fma.rn.f32 	%f6828, %f6827, 0f3BBB989D, 0f3F000000;
	cvt.sat.f32.f32 	%f6829, %f6828;
	mov.f32 	%f6830, 0f4B400001;
	mov.f32 	%f6831, 0f437C0000;
	fma.rm.f32 	%f6832, %f6829, %f6831, %f6830;
	add.f32 	%f6833, %f6832, 0fCB40007F;
	neg.f32 	%f6834, %f6833;
	fma.rn.f32 	%f6835, %f6827, 0f3FB8AA3B, %f6834;
	fma.rn.f32 	%f6836, %f6827, 0f32A57060, %f6835;
	mov.b32 	%r2311, %f6832;
	shl.b32 	%r2312, %r2311, 23;
	mov.b32 	%f6837, %r2312;
	ex2.approx.ftz.f32 	%f6838, %f6836;
	mul.f32 	%f6839, %f6838, %f6837;
	setp.lt.f32 	%p2307, %f6826, %f6839;
	@%p2307 bra 	$L__BB0_3222;
$L__BB0_2129:
	abs.f32 	%f6840, %f488;
	setp.equ.f32 	%p2308, %f6840, 0f7F800000;
	@%p2308 bra 	$L__BB0_3222;
	ld.param.u64 	%rd916, [_Z16MH_simple_kerneliPiPfP5datumiiS0_S0_i_param_1];
	ld.param.u32 	%r3174, [_Z16MH_simple_kerneliPiPfP5datumiiS0_S0_i_param_0];
	cvta.to.global.u64 	%rd681, %rd916;
	mov.u32 	%r2313, %ctaid.x;
	mov.u32 	%r2314, %ntid.x;
	mov.u32 	%r2315, %tid.x;
	mad.lo.s32 	%r2316, %r2313, %r2314, %r2315;
	mul.wide.s32 	%rd682, %r2316, 4;
	add.s64 	%rd683, %rd681, %rd682;
	mul.lo.s32 	%r2317, %r212, %r3174;
	mul.wide.s32 	%rd684, %r2317, 4;
	add.s64 	%rd685, %rd683, %rd684;
	st.global.u32 	[%rd685], %r213;
	mov.f32 	%f9770, %f490;
	mov.f32 	%f9771, %f489;
	mov.f32 	%f9772, %f488;
	bra.uni 	$L__BB0_3222;
$L__BB0_2131:
	mad.lo.s32 	%r2318, %r3396, 1103515245, 12345;
	and.b32  	%r3396, %r2318, 2147483647;
	setp.gt.u32 	%p2309, %r3396, 2021161071;
	@%p2309 bra 	$L__BB0_2131;
	ld.param.u32 	%r3175, [_Z16MH_simple_kerneliPiPfP5datumiiS0_S0_i_param_0];
	mul.hi.u32 	%r2319, %r3396, 1140850693;
	shr.u32 	%r436, %r2319, 25;
	mul.lo.s32 	%r2320, %r436, %r3175;
	mul.wide.s32 	%rd686, %r2320, 4;
	add.s64 	%rd168, %rd105, %rd686;
	ld.global.f32 	%f978, [%rd168];
$L__BB0_2133:
	mad.lo.s32 	%r438, %r3396, 1103515245, 12345;
	setp.gt.u32 	%p2310, %r3396, 1;
	mov.u32 	%r3396, %r438;
	@%p2310 bra 	$L__BB0_2133;
	mov.u32 	%r3326, %r438;
$L__BB0_2135:
	mad.lo.s32 	%r2321, %r3326, 1103515245, 12345;
	and.b32  	%r3326, %r2321, 2147483647;
	setp.gt.u32 	%p2311, %r3326, 2146999999;
	@%p2311 bra 	$L__BB0_2135;
	mul.hi.u32 	%r2322, %r438, 2048461347;
	shr.u32 	%r2323, %r2322, 10;
	cvt.rn.f32.u32 	%f6841, %r2323;
	div.rn.f32 	%f6842, %f6841, 0f49742400;
	mul.hi.u32 	%r2324, %r3326, 2048461347;
	shr.u32 	%r2325, %r2324, 10;
	cvt.rn.f32.u32 	%f6843, %r2325;
	div.rn.f32 	%f6844, %f6843, 0f49742400;
	setp.lt.f32 	%p2312, %f6842, 0f00800000;
	mul.f32 	%f6845, %f6842, 0f4B000000;
	selp.f32 	%f6846, %f6845, %f6842, %p2312;
	selp.f32 	%f6847, 0fC1B80000, 0f00000000, %p2312;
	mov.b32 	%r2326, %f6846;
	add.s32 	%r2327, %r2326, -1059760811;
	and.b32  	%r2328, %r2327, -8388608;
	sub.s32 	%r2329, %r2326, %r2328;
	mov.b32 	%f6848, %r2329;
	cvt.rn.f32.s32 	%f6849, %r2328;
	fma.rn.f32 	%f6850, %f6849, 0f34000000, %f6847;
	add.f32 	%f6851, %f6848, 0fBF800000;
	fma.rn.f32 	%f6852, %f6851, 0fBE055027, 0f3E1039F6;
	fma.rn.f32 	%f6853, %f6852, %f6851, 0fBDF8CDCC;
	fma.rn.f32 	%f6854, %f6853, %f6851, 0f3E0F2955;
	fma.rn.f32 	%f6855, %f6854, %f6851, 0fBE2AD8B9;
	fma.rn.f32 	%f6856, %f6855, %f6851, 0f3E4CED0B;
	fma.rn.f32 	%f6857, %f6856, %f6851, 0fBE7FFF22;
	fma.rn.f32 	%f6858, %f6857, %f6851, 0f3EAAAA78;
	fma.rn.f32 	%f6859, %f6858, %f6851, 0fBF000000;
	mul.f32 	%f6860, %f6851, %f6859;
	fma.rn.f32 	%f6861, %f6860, %f6851, %f6851;
	fma.rn.f32 	%f6862, %f6850, 0f3F317218, %f6861;
	setp.gt.u32 	%p2313, %r2326, 2139095039;
	fma.rn.f32 	%f6863, %f6846, 0f7F800000, 0f7F800000;
	selp.f32 	%f6864, %f6863, %f6862, %p2313;
	setp.eq.f32 	%p2314, %f6846, 0f00000000;
	mul.f32 	%f6865, %f6864, 0fC0000000;
	selp.f32 	%f979, 0f7F800000, %f6865, %p2314;
	cvt.f64.f32 	%fd79, %f6844;
	mul.f64 	%fd80, %fd79, 0d401921FB5444261E;
	cvt.rn.f32.f64 	%f980, %fd80;
	mul.f32 	%f6866, %f980, 0f3F22F983;
	cvt.rni.s32.f32 	%r3325, %f6866;
	cvt.rn.f32.s32 	%f6867, %r3325;
	fma.rn.f32 	%f6868, %f6867, 0fBFC90FDA, %f980;
	fma.rn.f32 	%f6869, %f6867, 0fB3A22168, %f6868;
	fma.rn.f32 	%f9720, %f6867, 0fA7C234C5, %f6869;
	abs.f32 	%f982, %f980;
	setp.ltu.f32 	%p2315, %f982, 0f47CE4780;
	@%p2315 bra 	$L__BB0_2144;
	setp.neu.f32 	%p2316, %f982, 0f7F800000;
	@%p2316 bra 	$L__BB0_2139;
	mov.f32 	%f6872, 0f00000000;
	mul.rn.f32 	%f9720, %f980, %f6872;
	mov.b32 	%r3325, 0;
	bra.uni 	$L__BB0_2144;
$L__BB0_2139:
	mov.b32 	%r442, %f980;
	shl.b32 	%r2331, %r442, 8;
	or.b32  	%r443, %r2331, -2147483648;
	mov.b64 	%rd960, 0;
	mov.b32 	%r3322, 0;
$L__BB0_2140:
	.pragma "nounroll";
	mul.wide.u32 	%rd688, %r3322, 4;
	mov.u64 	%rd689, __cudart_i2opi_f;
	add.s64 	%rd690, %rd689, %rd688;
	ld.global.nc.u32 	%r2332, [%rd690];
	mad.wide.u32 	%rd691, %r2332, %r443, %rd960;
	shr.u64 	%rd960, %rd691, 32;
	add.s64 	%rd692, %rd18, %rd688;
	st.local.u32 	[%rd692], %rd691;
	add.s32 	%r3322, %r3322, 1;
	setp.ne.s32 	%p2317, %r3322, 6;
	@%p2317 bra 	$L__BB0_2140;
	shr.u32 	%r2333, %r442, 23;
	st.local.u32 	[%rd18+24], %rd960;
	and.b32  	%r446, %r2333, 31;
	and.b32  	%r2334, %r2333, 224;
	add.s32 	%r2335, %r2334, -128;
	shr.u32 	%r2336, %r2335, 5;
	mul.wide.u32 	%rd693, %r2336, 4;
	sub.s64 	%rd171, %rd18, %rd693;
	ld.local.u32 	%r3323, [%rd171+24];
	ld.local.u32 	%r3324, [%rd171+20];
	setp.eq.s32 	%p2318, %r446, 0;
	@%p2318 bra 	$L__BB0_2143;
	shf.l.wrap.b32 	%r3323, %r3324, %r3323, %r446;
	ld.local.u32 	%r2337, [%rd171+16];
	shf.l.wrap.b32 	%r3324, %r2337, %r3324, %r446;
$L__BB0_2143:
	shr.u32 	%r2338, %r3323, 30;
	shf.l.wrap.b32 	%r2339, %r3324, %r3323, 2;
	shl.b32 	%r2340, %r3324, 2;
	shr.u32 	%r2341, %r2339, 31;
	add.s32 	%r3325, %r2341, %r2338;
	xor.b32  	%r2342, %r2339, %r442;
	shr.s32 	%r2343, %r2339, 31;
	xor.b32  	%r2344, %r2343, %r2339;
	xor.b32  	%r2345, %r2343, %r2340;
	cvt.u64.u32 	%rd694, %r2344;
	shl.b64 	%rd695, %rd694, 32;
	cvt.u64.u32 	%rd696, %r2345;
	or.b64  	%rd697, %rd695, %rd696;
	cvt.rn.f64.s64 	%fd81, %rd697;
	mul.f64 	%fd82, %fd81, 0d3BF921FB54442D19;
	cvt.rn.f32.f64 	%f6870, %fd82;
	neg.f32 	%f6871, %f6870;
	setp.lt.s32 	%p2319, %r2342, 0;
	selp.f32 	%f9720, %f6871, %f6870, %p2319;
$L__BB0_2144:
	mul.rn.f32 	%f6873, %f9720, %f9720;
	and.b32  	%r2347, %r3325, 1;
	setp.eq.b32 	%p2320, %r2347, 1;
	selp.f32 	%f6874, 0f3F800000, %f9720, %p2320;
	fma.rn.f32 	%f6875, %f6873, %f6874, 0f00000000;
	fma.rn.f32 	%f6876, %f6873, 0f37CBAC00, 0fBAB607ED;
	selp.f32 	%f6877, %f6876, 0fB94D4153, %p2320;
	selp.f32 	%f6878, 0f3D2AAABB, 0f3C0885E4, %p2320;
	fma.rn.f32 	%f6879, %f6877, %f6873, %f6878;
	selp.f32 	%f6880, 0fBEFFFFFF, 0fBE2AAAA8, %p2320;
	fma.rn.f32 	%f6881, %f6879, %f6873, %f6880;
	fma.rn.f32 	%f6882, %f6881, %f6875, %f6874;
	and.b32  	%r2348, %r3325, 2;
	setp.eq.s32 	%p2321, %r2348, 0;
	mov.f32 	%f6883, 0f00000000;
	sub.f32 	%f6884, %f6883, %f6882;
	selp.f32 	%f6885, %f6882, %f6884, %p2321;
	sqrt.rn.f32 	%f6886, %f979;
	mul.f32 	%f986, %f6886, %f6885;
$L__BB0_2145:
	mad.lo.s32 	%r456, %r3326, 1103515245, 12345;
	setp.gt.u32 	%p2322, %r3326, 1;
	mov.u32 	%r3326, %r456;
	@%p2322 bra 	$L__BB0_2145;
	mov.u32 	%r3396, %r456;
$L__BB0_2147:
	mad.lo.s32 	%r2349, %r3396, 1103515245, 12345;
	and.b32  	%r3396, %r2349, 2147483647;
	setp.gt.u32 	%p2323, %r3396, 2146999999;
	@%p2323 bra 	$L__BB0_2147;
	mul.hi.u32 	%r2350, %r456, 2048461347;
	shr.u32 	%r2351, %r2350, 10;
	cvt.rn.f32.u32 	%f6887, %r2351;
	div.rn.f32 	%f6888, %f6887, 0f49742400;
	mul.hi.u32 	%r2352, %r3396, 2048461347;
	shr.u32 	%r2353, %r2352, 10;
	cvt.rn.f32.u32 	%f6889, %r2353;
	div.rn.f32 	%f6890, %f6889, 0f49742400;
	setp.lt.f32 	%p2324, %f6888, 0f00800000;
	mul.f32 	%f6891, %f6888, 0f4B000000;
	selp.f32 	%f6892, %f6891, %f6888, %p2324;
	selp.f32 	%f6893, 0fC1B80000, 0f00000000, %p2324;
	mov.b32 	%r2354, %f6892;
	add.s32 	%r2355, %r2354, -1059760811;
	and.b32  	%r2356, %r2355, -8388608;
	sub.s32 	%r2357, %r2354, %r2356;
	mov.b32 	%f6894, %r2357;
	cvt.rn.f32.s32 	%f6895, %r2356;
	fma.rn.f32 	%f6896, %f6895, 0f34000000, %f6893;
	add.f32 	%f6897, %f6894, 0fBF800000;
	fma.rn.f32 	%f6898, %f6897, 0fBE055027, 0f3E1039F6;
	fma.rn.f32 	%f6899, %f6898, %f6897, 0fBDF8CDCC;
	fma.rn.f32 	%f6900, %f6899, %f6897, 0f3E0F2955;
	fma.rn.f32 	%f6901, %f6900, %f6897, 0fBE2AD8B9;
	fma.rn.f32 	%f6902, %f6901, %f6897, 0f3E4CED0B;
	fma.rn.f32 	%f6903, %f6902, %f6897, 0fBE7FFF22;
	fma.rn.f32 	%f6904, %f6903, %f6897, 0f3EAAAA78;
	fma.rn.f32 	%f6905, %f6904, %f6897, 0fBF000000;
	mul.f32 	%f6906, %f6897, %f6905;
	fma.rn.f32 	%f6907, %f6906, %f6897, %f6897;
	fma.rn.f32 	%f6908, %f6896, 0f3F317218, %f6907;
	setp.gt.u32 	%p2325, %r2354, 2139095039;
	fma.rn.f32 	%f6909, %f6892, 0f7F800000, 0f7F800000;
	selp.f32 	%f6910, %f6909, %f6908, %p2325;
	setp.eq.f32 	%p2326, %f6892, 0f00000000;
	mul.f32 	%f6911, %f6910, 0fC0000000;
	selp.f32 	%f987, 0f7F800000, %f6911, %p2326;
	cvt.f64.f32 	%fd83, %f6890;
	mul.f64 	%fd84, %fd83, 0d401921FB5444261E;
	cvt.rn.f32.f64 	%f988, %fd84;
	mul.f32 	%f6912, %f988, 0f3F22F983;
	cvt.rni.s32.f32 	%r3331, %f6912;
	cvt.rn.f32.s32 	%f6913, %r3331;
	fma.rn.f32 	%f6914, %f6913, 0fBFC90FDA, %f988;
	fma.rn.f32 	%f6915, %f6913, 0fB3A22168, %f6914;
	fma.rn.f32 	%f9721, %f6913, 0fA7C234C5, %f6915;
	abs.f32 	%f990, %f988;
	setp.ltu.f32 	%p2327, %f990, 0f47CE4780;
	@%p2327 bra 	$L__BB0_2156;
	setp.neu.f32 	%p2328, %f990, 0f7F800000;
	@%p2328 bra 	$L__BB0_2151;
	mov.f32 	%f6918, 0f00000000;
	mul.rn.f32 	%f9721, %f988, %f6918;
	mov.b32 	%r3331, 0;
	bra.uni 	$L__BB0_2156;
$L__BB0_2151:
	mov.b32 	%r460, %f988;
	shl.b32 	%r2359, %r460, 8;
	or.b32  	%r461, %r2359, -2147483648;
	mov.b64 	%rd961, 0;
	mov.b32 	%r3328, 0;
$L__BB0_2152:
	.pragma "nounroll";
	mul.wide.u32 	%rd699, %r3328, 4;
	mov.u64 	%rd700, __cudart_i2opi_f;
	add.s64 	%rd701, %rd700, %rd699;
	ld.global.nc.u32 	%r2360, [%rd701];
	mad.wide.u32 	%rd702, %r2360, %r461, %rd961;
	shr.u64 	%rd961, %rd702, 32;
	add.s64 	%rd703, %rd17, %rd699;
	st.local.u32 	[%rd703], %rd702;
	add.s32 	%r3328, %r3328, 1;
	setp.ne.s32 	%p2329, %r3328, 6;
	@%p2329 bra 	$L__BB0_2152;
	shr.u32 	%r2361, %r460, 23;
	st.local.u32 	[%rd17+24], %rd961;
	and.b32  	%r464, %r2361, 31;
	and.b32  	%r2362, %r2361, 224;
	add.s32 	%r2363, %r2362, -128;
	shr.u32 	%r2364, %r2363, 5;
	mul.wide.u32 	%rd704, %r2364, 4;
	sub.s64 	%rd174, %rd17, %rd704;
	ld.local.u32 	%r3329, [%rd174+24];
	ld.local.u32 	%r3330, [%rd174+20];
	setp.eq.s32 	%p2330, %r464, 0;
	@%p2330 bra 	$L__BB0_2155;
	shf.l.wrap.b32 	%r3329, %r3330, %r3329, %r464;
	ld.local.u32 	%r2365, [%rd174+16];
	shf.l.wrap.b32 	%r3330, %r2365, %r3330, %r464;
$L__BB0_2155:
	shr.u32 	%r2366, %r3329, 30;
	shf.l.wrap.b32 	%r2367, %r3330, %r3329, 2;
	shl.b32 	%r2368, %r3330, 2;
	shr.u32 	%r2369, %r2367, 31;
	add.s32 	%r3331, %r2369, %r2366;
	xor.b32  	%r2370, %r2367, %r460;
	shr.s32 	%r2371, %r2367, 31;
	xor.b32  	%r2372, %r2371, %r2367;
	xor.b32  	%r2373, %r2371, %r2368;
	cvt.u64.u32 	%rd705, %r2372;
	shl.b64 	%rd706, %rd705, 32;
	cvt.u64.u32 	%rd707, %r2373;
	or.b64  	%rd708, %rd706, %rd707;
	cvt.rn.f64.s64 	%fd85, %rd708;
	mul.f64 	%fd86, %fd85, 0d3BF921FB54442D19;
	cvt.rn.f32.f64 	%f6916, %fd86;
	neg.f32 	%f6917, %f6916;
	setp.lt.s32 	%p2331, %r2370, 0;
	selp.f32 	%f9721, %f6917, %f6916, %p2331;
$L__BB0_2156:
	mul.rn.f32 	%f6920, %f9721, %f9721;
	and.b32  	%r2376, %r3331, 1;
	setp.eq.b32 	%p2332, %r2376, 1;
	selp.f32 	%f6921, 0f3F800000, %f9721, %p2332;
	fma.rn.f32 	%f6922, %f6920, %f6921, 0f00000000;
	fma.rn.f32 	%f6923, %f6920, 0f37CBAC00, 0fBAB607ED;
	selp.f32 	%f6924, %f6923, 0fB94D4153, %p2332;
	selp.f32 	%f6925, 0f3D2AAABB, 0f3C0885E4, %p2332;
	fma.rn.f32 	%f6926, %f6924, %f6920, %f6925;
	selp.f32 	%f6927, 0fBEFFFFFF, 0fBE2AAAA8, %p2332;
	fma.rn.f32 	%f6928, %f6926, %f6920, %f6927;
	fma.rn.f32 	%f6929, %f6928, %f6922, %f6921;
	and.b32  	%r2377, %r3331, 2;
	setp.eq.s32 	%p2333, %r2377, 0;
	mov.f32 	%f9722, 0f00000000;
	sub.f32 	%f6930, %f9722, %f6929;
	selp.f32 	%f6931, %f6929, %f6930, %p2333;
	sqrt.rn.f32 	%f6932, %f987;
	mul.f32 	%f6933, %f6932, %f6931;
	div.rn.f32 	%f6934, %f986, %f6933;
	fma.rn.f32 	%f6935, %f6934, 0f41200000, %f978;
	st.global.f32 	[%rd168], %f6935;
	ld.global.u32 	%r473, [%rd106];
	setp.gt.u32 	%p2334, %r473, 16;
	@%p2334 bra 	$L__BB0_2157;
	bra.uni 	$L__BB0_2160;
$L__BB0_2157:
	setp.lt.u32 	%p2338, %r473, 3;
	@%p2338 bra 	$L__BB0_2166;
	setp.eq.s32 	%p2339, %r473, -99;
	@%p2339 bra 	$L__BB0_2159;
	bra.uni 	$L__BB0_2165;
$L__BB0_2159:
	mov.f32 	%f9722, 0f40000000;
	bra.uni 	$L__BB0_2166;
$L__BB0_2160:
	mov.b32 	%r2378, 1;
	shl.b32 	%r2379, %r2378, %r473;
	and.b32  	%r2380, %r2379, 70624;
	setp.ne.s32 	%p2335, %r2380, 0;
	@%p2335 bra 	$L__BB0_2164;
	mov.b32 	%r2381, 1;
	shl.b32 	%r2382, %r2381, %r473;
	and.b32  	%r2383, %r2382, 60416;
	setp.ne.s32 	%p2336, %r2383, 0;
	@%p2336 bra 	$L__BB0_2159;
	mov.b32 	%r2384, 1;
	shl.b32 	%r2385, %r2384, %r473;
	and.b32  	%r2386, %r2385, 24;
	setp.ne.s32 	%p2337, %r2386, 0;
	@%p2337 bra 	$L__BB0_2163;
	bra.uni 	$L__BB0_2157;
$L__BB0_2163:
	mov.f32 	%f9722, 0f3F800000;
	bra.uni 	$L__BB0_2166;
$L__BB0_2164:
	mov.f32 	%f9722, 0f40400000;
	bra.uni 	$L__BB0_2166;
$L__BB0_2165:
	mov.f32 	%f9722, 0f7FFFFFFF;
$L__BB0_2166:
	ld.global.u32 	%r474, [%rd108];
	mov.f32 	%f9723, 0f00000000;
	setp.gt.u32 	%p2340, %r474, 16;
	@%p2340 bra 	$L__BB0_2167;
	bra.uni 	$L__BB0_2170;
$L__BB0_2167:
	setp.lt.u32 	%p2344, %r474, 3;
	@%p2344 bra 	$L__BB0_2176;
	setp.eq.s32 	%p2345, %r474, -99;
	@%p2345 bra 	$L__BB0_2169;
	bra.uni 	$L__BB0_2175;
$L__BB0_2169:
	mov.f32 	%f9723, 0f40000000;
	bra.uni 	$L__BB0_2176;
$L__BB0_2170:
	mov.b32 	%r2388, 1;
	shl.b32 	%r2389, %r2388, %r474;
	and.b32  	%r2390, %r2389, 70624;
	setp.ne.s32 	%p2341, %r2390, 0;
	@%p2341 bra 	$L__BB0_2174;
	mov.b32 	%r2391, 1;
	shl.b32 	%r2392, %r2391, %r474;
	and.b32  	%r2393, %r2392, 60416;
	setp.ne.s32 	%p2342, %r2393, 0;
	@%p2342 bra 	$L__BB0_2169;
	mov.b32 	%r2394, 1;
	shl.b32 	%r2395, %r2394, %r474;
	and.b32  	%r2396, %r2395, 24;
	setp.ne.s32 	%p2343, %r2396, 0;
	@%p2343 bra 	$L__BB0_2173;
	bra.uni 	$L__BB0_2167;
$L__BB0_2173:
	mov.f32 	%f9723, 0f3F800000;
	bra.uni 	$L__BB0_2176;
$L__BB0_2174:
	mov.f32 	%f9723, 0f40400000;
	bra.uni 	$L__BB0_2176;
$L__BB0_2175:
	mov.f32 	%f9723, 0f7FFFFFFF;
$L__BB0_2176:
	cvt.rzi.s32.f32 	%r2397, %f9723;
	ld.global.u32 	%r475, [%rd109];
	cvt.rzi.s32.f32 	%r2398, %f9722;
	cvt.rn.f32.s32 	%f996, %r2398;
	cvt.rn.f32.s32 	%f997, %r2397;
	mov.f32 	%f9724, 0f00000000;
	setp.gt.s32 	%p2346, %r475, 7;
	@%p2346 bra 	$L__BB0_2189;
	setp.gt.s32 	%p2359, %r475, 2;
	@%p2359 bra 	$L__BB0_2181;
	setp.lt.u32 	%p2366, %r475, 3;
	@%p2366 bra 	$L__BB0_2212;
	setp.eq.s32 	%p2367, %r475, -99;
	@%p2367 bra 	$L__BB0_2180;
	bra.uni 	$L__BB0_2184;
$L__BB0_2180:
	add.f32 	%f9724, %f996, 0f3F800000;
	bra.uni 	$L__BB0_2212;
$L__BB0_2181:
	setp.gt.s32 	%p2360, %r475, 4;
	@%p2360 bra 	$L__BB0_2185;
	setp.eq.s32 	%p2364, %r475, 3;
	mov.f32 	%f9724, %f996;
	@%p2364 bra 	$L__BB0_2212;
	setp.eq.s32 	%p2365, %r475, 4;
	mov.f32 	%f9724, %f997;
	@%p2365 bra 	$L__BB0_2212;
$L__BB0_2184:
	mov.f32 	%f9724, 0f7FFFFFFF;
	bra.uni 	$L__BB0_2212;
$L__BB0_2185:
	setp.eq.s32 	%p2361, %r475, 5;
	@%p2361 bra 	$L__BB0_2205;
	setp.eq.s32 	%p2362, %r475, 6;
	@%p2362 bra 	$L__BB0_2206;
	setp.eq.s32 	%p2363, %r475, 7;
	@%p2363 bra 	$L__BB0_2188;
	bra.uni 	$L__BB0_2184;
$L__BB0_2188:
	add.f32 	%f6950, %f997, 0f3F800000;
	add.f32 	%f9724, %f6950, %f996;
	bra.uni 	$L__BB0_2212;
$L__BB0_2189:
	setp.gt.s32 	%p2347, %r475, 11;
	@%p2347 bra 	$L__BB0_2197;
	setp.gt.s32 	%p2354, %r475, 9;
	@%p2354 bra 	$L__BB0_2194;
	setp.eq.s32 	%p2357, %r475, 8;
	@%p2357 bra 	$L__BB0_2207;
	setp.eq.s32 	%p2358, %r475, 9;
	@%p2358 bra 	$L__BB0_2193;
	bra.uni 	$L__BB0_2184;
$L__BB0_2193:
	add.f32 	%f6948, %f996, 0f3F800000;
	add.f32 	%f9724, %f6948, %f997;
	bra.uni 	$L__BB0_2212;
$L__BB0_2194:
	setp.eq.s32 	%p2355, %r475, 10;
	@%p2355 bra 	$L__BB0_2208;
	setp.eq.s32 	%p2356, %r475, 11;
	@%p2356 bra 	$L__BB0_2196;
	bra.uni 	$L__BB0_2184;
$L__BB0_2196:
	add.f32 	%f9724, %f996, 0f3F800000;
	bra.uni 	$L__BB0_2212;
$L__BB0_2197:
	setp.gt.s32 	%p2348, %r475, 13;
	@%p2348 bra 	$L__BB0_2201;
	setp.eq.s32 	%p2352, %r475, 12;
	@%p2352 bra 	$L__BB0_2211;
	setp.eq.s32 	%p2353, %r475, 13;
	@%p2353 bra 	$L__BB0_2200;
	bra.uni 	$L__BB0_2184;
$L__BB0_2200:
	add.f32 	%f9724, %f996, 0f3F800000;
	bra.uni 	$L__BB0_2212;
$L__BB0_2201:
	setp.eq.s32 	%p2349, %r475, 14;
	@%p2349 bra 	$L__BB0_2209;
	setp.eq.s32 	%p2350, %r475, 15;
	@%p2350 bra 	$L__BB0_2210;
	setp.eq.s32 	%p2351, %r475, 16;
	@%p2351 bra 	$L__BB0_2204;
	bra.uni 	$L__BB0_2184;
$L__BB0_2204:
	add.f32 	%f6946, %f996, 0f3F800000;
	add.f32 	%f9724, %f6946, %f997;
	bra.uni 	$L__BB0_2212;
$L__BB0_2205:
	add.f32 	%f6952, %f996, 0f3F800000;
	add.f32 	%f9724, %f6952, %f997;
	bra.uni 	$L__BB0_2212;
$L__BB0_2206:
	add.f32 	%f6951, %f996, 0f3F800000;
	add.f32 	%f9724, %f6951, %f997;
	bra.uni 	$L__BB0_2212;
$L__BB0_2207:
	add.f32 	%f6949, %f996, 0f3F800000;
	add.f32 	%f9724, %f6949, %f997;
	bra.uni 	$L__BB0_2212;
$L__BB0_2208:
	add.f32 	%f9724, %f996, 0f3F800000;
	bra.uni 	$L__BB0_2212;
$L__BB0_2209:
	add.f32 	%f9724, %f996, 0f3F800000;
	bra.uni 	$L__BB0_2212;
$L__BB0_2210:
	add.f32 	%f9724, %f996, 0f3F800000;
	bra.uni 	$L__BB0_2212;
$L__BB0_2211:
	add.f32 	%f6947, %f996, 0f3F800000;
	add.f32 	%f9724, %f6947, %f997;
$L__BB0_2212:
	ld.global.u32 	%r476, [%rd110];
	mov.f32 	%f9725, 0f00000000;
	setp.gt.u32 	%p2368, %r476, 16;
	@%p2368 bra 	$L__BB0_2213;
	bra.uni 	$L__BB0_2216;
$L__BB0_2213:
	setp.lt.u32 	%p2372, %r476, 3;
	@%p2372 bra 	$L__BB0_2222;
	setp.eq.s32 	%p2373, %r476, -99;
	@%p2373 bra 	$L__BB0_2215;
	bra.uni 	$L__BB0_2221;
$L__BB0_2215:
	mov.f32 	%f9725, 0f40000000;
	bra.uni 	$L__BB0_2222;
$L__BB0_2216:
	mov.b32 	%r2400, 1;
	shl.b32 	%r2401, %r2400, %r476;
	and.b32  	%r2402, %r2401, 70624;
	setp.ne.s32 	%p2369, %r2402, 0;
	@%p2369 bra 	$L__BB0_2220;
	mov.b32 	%r2403, 1;
	shl.b32 	%r2404, %r2403, %r476;
	and.b32  	%r2405, %r2404, 60416;
	setp.ne.s32 	%p2370, %r2405, 0;
	@%p2370 bra 	$L__BB0_2215;
	mov.b32 	%r2406, 1;
	shl.b32 	%r2407, %r2406, %r476;
	and.b32  	%r2408, %r2407, 24;
	setp.ne.s32 	%p2371, %r2408, 0;
	@%p2371 bra 	$L__BB0_2219;
	bra.uni 	$L__BB0_2213;
$L__BB0_2219:
	mov.f32 	%f9725, 0f3F800000;
	bra.uni 	$L__BB0_2222;
$L__BB0_2220:
	mov.f32 	%f9725, 0f40400000;
	bra.uni 	$L__BB0_2222;
$L__BB0_2221:
	mov.f32 	%f9725, 0f7FFFFFFF;
$L__BB0_2222:
	ld.global.u32 	%r477, [%rd111];
	mov.f32 	%f9726, 0f00000000;
	setp.gt.u32 	%p2374, %r477, 16;
	@%p2374 bra 	$L__BB0_2223;
	bra.uni 	$L__BB0_2226;
$L__BB0_2223:
	setp.lt.u32 	%p2378, %r477, 3;
	@%p2378 bra 	$L__BB0_2232;
	setp.eq.s32 	%p2379, %r477, -99;
	@%p2379 bra 	$L__BB0_2225;
	bra.uni 	$L__BB0_2231;
$L__BB0_2225:
	mov.f32 	%f9726, 0f40000000;
	bra.uni 	$L__BB0_2232;
$L__BB0_2226:
	mov.b32 	%r2410, 1;
	shl.b32 	%r2411, %r2410, %r477;
	and.b32  	%r2412, %r2411, 70624;
	setp.ne.s32 	%p2375, %r2412, 0;
	@%p2375 bra 	$L__BB0_2230;
	mov.b32 	%r2413, 1;
	shl.b32 	%r2414, %r2413, %r477;
	and.b32  	%r2415, %r2414, 60416;
	setp.ne.s32 	%p2376, %r2415, 0;
	@%p2376 bra 	$L__BB0_2225;
	mov.b32 	%r2416, 1;
	shl.b32 	%r2417, %r2416, %r477;
	and.b32  	%r2418, %r2417, 24;
	setp.ne.s32 	%p2377, %r2418, 0;
	@%p2377 bra 	$L__BB0_2229;
	bra.uni 	$L__BB0_2223;
$L__BB0_2229:
	mov.f32 	%f9726, 0f3F800000;
	bra.uni 	$L__BB0_2232;
$L__BB0_2230:
	mov.f32 	%f9726, 0f40400000;
	bra.uni 	$L__BB0_2232;
$L__BB0_2231:
	mov.f32 	%f9726, 0f7FFFFFFF;
$L__BB0_2232:
	cvt.rzi.s32.f32 	%r2419, %f9726;
	ld.global.u32 	%r478, [%rd112];
	cvt.rzi.s32.f32 	%r2420, %f9725;
	cvt.rn.f32.s32 	%f1014, %r2420;
	cvt.rn.f32.s32 	%f1015, %r2419;
	mov.f32 	%f9727, 0f00000000;
	setp.gt.s32 	%p2380, %r478, 7;
	@%p2380 bra 	$L__BB0_2245;
	setp.gt.s32 	%p2393, %r478, 2;
	@%p2393 bra 	$L__BB0_2237;
	setp.lt.u32 	%p2400, %r478, 3;
	@%p2400 bra 	$L__BB0_2268;
	setp.eq.s32 	%p2401, %r478, -99;
	@%p2401 bra 	$L__BB0_2236;
	bra.uni 	$L__BB0_2240;
$L__BB0_2236:
	add.f32 	%f9727, %f1014, 0f3F800000;
	bra.uni 	$L__BB0_2268;
$L__BB0_2237:
	setp.gt.s32 	%p2394, %r478, 4;
	@%p2394 bra 	$L__BB0_2241;
	setp.eq.s32 	%p2398, %r478, 3;
	mov.f32 	%f9727, %f1014;
	@%p2398 bra 	$L__BB0_2268;
	setp.eq.s32 	%p2399, %r478, 4;
	mov.f32 	%f9727, %f1015;
	@%p2399 bra 	$L__BB0_2268;
$L__BB0_2240:
	mov.f32 	%f9727, 0f7FFFFFFF;
	bra.uni 	$L__BB0_2268;
$L__BB0_2241:
	setp.eq.s32 	%p2395, %r478, 5;
	@%p2395 bra 	$L__BB0_2261;
	setp.eq.s32 	%p2396, %r478, 6;
	@%p2396 bra 	$L__BB0_2262;
	setp.eq.s32 	%p2397, %r478, 7;
	@%p2397 bra 	$L__BB0_2244;
	bra.uni 	$L__BB0_2240;
$L__BB0_2244:
	add.f32 	%f6969, %f1015, 0f3F800000;
	add.f32 	%f9727, %f6969, %f1014;
	bra.uni 	$L__BB0_2268;
$L__BB0_2245:
	setp.gt.s32 	%p2381, %r478, 11;
	@%p2381 bra 	$L__BB0_2253;
	setp.gt.s32 	%p2388, %r478, 9;
	@%p2388 bra 	$L__BB0_2250;
	setp.eq.s32 	%p2391, %r478, 8;
	@%p2391 bra 	$L__BB0_2263;
	setp.eq.s32 	%p2392, %r478, 9;
	@%p2392 bra 	$L__BB0_2249;
	bra.uni 	$L__BB0_2240;
$L__BB0_2249:
	add.f32 	%f6967, %f1014, 0f3F800000;
	add.f32 	%f9727, %f6967, %f1015;
	bra.uni 	$L__BB0_2268;
$L__BB0_2250:
	setp.eq.s32 	%p2389, %r478, 10;
	@%p2389 bra 	$L__BB0_2264;
	setp.eq.s32 	%p2390, %r478, 11;
	@%p2390 bra 	$L__BB0_2252;
	bra.uni 	$L__BB0_2240;
$L__BB0_2252:
	add.f32 	%f9727, %f1014, 0f3F800000;
	bra.uni 	$L__BB0_2268;
$L__BB0_2253:
	setp.gt.s32 	%p2382, %r478, 13;
	@%p2382 bra 	$L__BB0_2257;
	setp.eq.s32 	%p2386, %r478, 12;
	@%p2386 bra 	$L__BB0_2267;
	setp.eq.s32 	%p2387, %r478, 13;
	@%p2387 bra 	$L__BB0_2256;
	bra.uni 	$L__BB0_2240;
$L__BB0_2256:
	add.f32 	%f9727, %f1014, 0f3F800000;
	bra.uni 	$L__BB0_2268;
$L__BB0_2257:
	setp.eq.s32 	%p2383, %r478, 14;
	@%p2383 bra 	$L__BB0_2265;
	setp.eq.s32 	%p2384, %r478, 15;
	@%p2384 bra 	$L__BB0_2266;
	setp.eq.s32 	%p2385, %r478, 16;
	@%p2385 bra 	$L__BB0_2260;
	bra.uni 	$L__BB0_2240;
$L__BB0_2260:
	add.f32 	%f6965, %f1014, 0f3F800000;
	add.f32 	%f9727, %f6965, %f1015;
	bra.uni 	$L__BB0_2268;
$L__BB0_2261:
	add.f32 	%f6971, %f1014, 0f3F800000;
	add.f32 	%f9727, %f6971, %f1015;
	bra.uni 	$L__BB0_2268;
$L__BB0_2262:
	add.f32 	%f6970, %f1014, 0f3F800000;
	add.f32 	%f9727, %f6970, %f1015;
	bra.uni 	$L__BB0_2268;
$L__BB0_2263:
	add.f32 	%f6968, %f1014, 0f3F800000;
	add.f32 	%f9727, %f6968, %f1015;
	bra.uni 	$L__BB0_2268;
$L__BB0_2264:
	add.f32 	%f9727, %f1014, 0f3F800000;
	bra.uni 	$L__BB0_2268;
$L__BB0_2265:
	add.f32 	%f9727, %f1014, 0f3F800000;
	bra.uni 	$L__BB0_2268;
$L__BB0_2266:
	add.f32 	%f9727, %f1014, 0f3F800000;
	bra.uni 	$L__BB0_2268;
$L__BB0_2267:
	add.f32 	%f6966, %f1014, 0f3F800000;
	add.f32 	%f9727, %f6966, %f1015;
$L__BB0_2268:
	cvt.rzi.s32.f32 	%r2421, %f9727;
	ld.global.u32 	%r479, [%rd113];
	cvt.rzi.s32.f32 	%r2422, %f9724;
	cvt.rn.f32.s32 	%f1030, %r2422;
	cvt.rn.f32.s32 	%f1031, %r2421;
	mov.f32 	%f9728, 0f00000000;
	setp.gt.s32 	%p2402, %r479, 7;
	@%p2402 bra 	$L__BB0_2281;
	setp.gt.s32 	%p2415, %r479, 2;
	@%p2415 bra 	$L__BB0_2273;
	setp.lt.u32 	%p2422, %r479, 3;
	@%p2422 bra 	$L__BB0_2304;
	setp.eq.s32 	%p2423, %r479, -99;
	@%p2423 bra 	$L__BB0_2272;
	bra.uni 	$L__BB0_2276;
$L__BB0_2272:
	add.f32 	%f9728, %f1030, 0f3F800000;
	bra.uni 	$L__BB0_2304;
$L__BB0_2273:
	setp.gt.s32 	%p2416, %r479, 4;
	@%p2416 bra 	$L__BB0_2277;
	setp.eq.s32 	%p2420, %r479, 3;
	mov.f32 	%f9728, %f1030;
	@%p2420 bra 	$L__BB0_2304;
	setp.eq.s32 	%p2421, %r479, 4;
	mov.f32 	%f9728, %f1031;
	@%p2421 bra 	$L__BB0_2304;
$L__BB0_2276:
	mov.f32 	%f9728, 0f7FFFFFFF;
	bra.uni 	$L__BB0_2304;
$L__BB0_2277:
	setp.eq.s32 	%p2417, %r479, 5;
	@%p2417 bra 	$L__BB0_2297;
	setp.eq.s32 	%p2418, %r479, 6;
	@%p2418 bra 	$L__BB0_2298;
	setp.eq.s32 	%p2419, %r479, 7;
	@%p2419 bra 	$L__BB0_2280;
	bra.uni 	$L__BB0_2276;
$L__BB0_2280:
	add.f32 	%f6978, %f1031, 0f3F800000;
	add.f32 	%f9728, %f6978, %f1030;
	bra.uni 	$L__BB0_2304;
$L__BB0_2281:
	setp.gt.s32 	%p2403, %r479, 11;
	@%p2403 bra 	$L__BB0_2289;
	setp.gt.s32 	%p2410, %r479, 9;
	@%p2410 bra 	$L__BB0_2286;
	setp.eq.s32 	%p2413, %r479, 8;
	@%p2413 bra 	$L__BB0_2299;
	setp.eq.s32 	%p2414, %r479, 9;
	@%p2414 bra 	$L__BB0_2285;
	bra.uni 	$L__BB0_2276;
$L__BB0_2285:
	add.f32 	%f6976, %f1030, 0f3F800000;
	add.f32 	%f9728, %f6976, %f1031;
	bra.uni 	$L__BB0_2304;
$L__BB0_2286:
	setp.eq.s32 	%p2411, %r479, 10;
	@%p2411 bra 	$L__BB0_2300;
	setp.eq.s32 	%p2412, %r479, 11;
	@%p2412 bra 	$L__BB0_2288;
	bra.uni 	$L__BB0_2276;
$L__BB0_2288:
	add.f32 	%f9728, %f1030, 0f3F800000;
	bra.uni 	$L__BB0_2304;
$L__BB0_2289:
	setp.gt.s32 	%p2404, %r479, 13;
	@%p2404 bra 	$L__BB0_2293;
	setp.eq.s32 	%p2408, %r479, 12;
	@%p2408 bra 	$L__BB0_2303;
	setp.eq.s32 	%p2409, %r479, 13;
	@%p2409 bra 	$L__BB0_2292;
	bra.uni 	$L__BB0_2276;
$L__BB0_2292:
	add.f32 	%f9728, %f1030, 0f3F800000;
	bra.uni 	$L__BB0_2304;
$L__BB0_2293:
	setp.eq.s32 	%p2405, %r479, 14;
	@%p2405 bra 	$L__BB0_2301;
	setp.eq.s32 	%p2406, %r479, 15;
	@%p2406 bra 	$L__BB0_2302;
	setp.eq.s32 	%p2407, %r479, 16;
	@%p2407 bra 	$L__BB0_2296;
	bra.uni 	$L__BB0_2276;
$L__BB0_2296:
	add.f32 	%f6974, %f1030, 0f3F800000;
	add.f32 	%f9728, %f6974, %f1031;
	bra.uni 	$L__BB0_2304;
$L__BB0_2297:
	add.f32 	%f6980, %f1030, 0f3F800000;
	add.f32 	%f9728, %f6980, %f1031;
	bra.uni 	$L__BB0_2304;
$L__BB0_2298:
	add.f32 	%f6979, %f1030, 0f3F800000;
	add.f32 	%f9728, %f6979, %f1031;
	bra.uni 	$L__BB0_2304;
$L__BB0_2299:
	add.f32 	%f6977, %f1030, 0f3F800000;
	add.f32 	%f9728, %f6977, %f1031;
	bra.uni 	$L__BB0_2304;
$L__BB0_2300:
	add.f32 	%f9728, %f1030, 0f3F800000;
	bra.uni 	$L__BB0_2304;
$L__BB0_2301:
	add.f32 	%f9728, %f1030, 0f3F800000;
	bra.uni 	$L__BB0_2304;
$L__BB0_2302:
	add.f32 	%f9728, %f1030, 0f3F800000;
	bra.uni 	$L__BB0_2304;
$L__BB0_2303:
	add.f32 	%f6975, %f1030, 0f3F800000;
	add.f32 	%f9728, %f6975, %f1031;
$L__BB0_2304:
	ld.global.u32 	%r480, [%rd114];
	mov.f32 	%f9729, 0f00000000;
	setp.gt.u32 	%p2424, %r480, 16;
	@%p2424 bra 	$L__BB0_2305;
	bra.uni 	$L__BB0_2308;
$L__BB0_2305:
	setp.lt.u32 	%p2428, %r480, 3;
	@%p2428 bra 	$L__BB0_2314;
	setp.eq.s32 	%p2429, %r480, -99;
	@%p2429 bra 	$L__BB0_2307;
	bra.uni 	$L__BB0_2313;
$L__BB0_2307:
	mov.f32 	%f9729, 0f40000000;
	bra.uni 	$L__BB0_2314;
$L__BB0_2308:
	mov.b32 	%r2424, 1;
	shl.b32 	%r2425, %r2424, %r480;
	and.b32  	%r2426, %r2425, 70624;
	setp.ne.s32 	%p2425, %r2426, 0;
	@%p2425 bra 	$L__BB0_2312;
	mov.b32 	%r2427, 1;
	shl.b32 	%r2428, %r2427, %r480;
	and.b32  	%r2429, %r2428, 60416;
	setp.ne.s32 	%p2426, %r2429, 0;
	@%p2426 bra 	$L__BB0_2307;
	mov.b32 	%r2430, 1;
	shl.b32 	%r2431, %r2430, %r480;
	and.b32  	%r2432, %r2431, 24;
	setp.ne.s32 	%p2427, %r2432, 0;
	@%p2427 bra 	$L__BB0_2311;
	bra.uni 	$L__BB0_2305;
$L__BB0_2311:
	mov.f32 	%f9729, 0f3F800000;
	bra.uni 	$L__BB0_2314;
$L__BB0_2312:
	mov.f32 	%f9729, 0f40400000;
	bra.uni 	$L__BB0_2314;
$L__BB0_2313:
	mov.f32 	%f9729, 0f7FFFFFFF;
$L__BB0_2314:
	ld.global.u32 	%r481, [%rd115];
	mov.f32 	%f9730, 0f00000000;
	setp.gt.u32 	%p2430, %r481, 16;
	@%p2430 bra 	$L__BB0_2315;
	bra.uni 	$L__BB0_2318;
$L__BB0_2315:
	setp.lt.u32 	%p2434, %r481, 3;
	@%p2434 bra 	$L__BB0_2324;
	setp.eq.s32 	%p2435, %r481, -99;
	@%p2435 bra 	$L__BB0_2317;
	bra.uni 	$L__BB0_2323;
$L__BB0_2317:
	mov.f32 	%f9730, 0f40000000;
	bra.uni 	$L__BB0_2324;
$L__BB0_2318:
	mov.b32 	%r2434, 1;
	shl.b32 	%r2435, %r2434, %r481;
	and.b32  	%r2436, %r2435, 70624;
	setp.ne.s32 	%p2431, %r2436, 0;
	@%p2431 bra 	$L__BB0_2322;
	mov.b32 	%r2437, 1;
	shl.b32 	%r2438, %r2437, %r481;
	and.b32  	%r2439, %r2438, 60416;
	setp.ne.s32 	%p2432, %r2439, 0;
	@%p2432 bra 	$L__BB0_2317;
	mov.b32 	%r2440, 1;
	shl.b32 	%r2441, %r2440, %r481;
	and.b32  	%r2442, %r2441, 24;
	setp.ne.s32 	%p2433, %r2442, 0;
	@%p2433 bra 	$L__BB0_2321;
	bra.uni 	$L__BB0_2315;
$L__BB0_2321:
	mov.f32 	%f9730, 0f3F800000;
	bra.uni 	$L__BB0_2324;
$L__BB0_2322:
	mov.f32 	%f9730, 0f40400000;
	bra.uni 	$L__BB0_2324;
$L__BB0_2323:
	mov.f32 	%f9730, 0f7FFFFFFF;
$L__BB0_2324:
	cvt.rzi.s32.f32 	%r2443, %f9730;
	ld.global.u32 	%r482, [%rd116];
	cvt.rzi.s32.f32 	%r2444, %f9729;
	cvt.rn.f32.s32 	%f1048, %r2444;
	cvt.rn.f32.s32 	%f1049, %r2443;
	mov.f32 	%f9731, 0f00000000;
	setp.gt.s32 	%p2436, %r482, 7;
	@%p2436 bra 	$L__BB0_2337;
	setp.gt.s32 	%p2449, %r482, 2;
	@%p2449 bra 	$L__BB0_2329;
	setp.lt.u32 	%p2456, %r482, 3;
	@%p2456 bra 	$L__BB0_2360;
	setp.eq.s32 	%p2457, %r482, -99;
	@%p2457 bra 	$L__BB0_2328;
	bra.uni 	$L__BB0_2332;
$L__BB0_2328:
	add.f32 	%f9731, %f1048, 0f3F800000;
	bra.uni 	$L__BB0_2360;
$L__BB0_2329:
	setp.gt.s32 	%p2450, %r482, 4;
	@%p2450 bra 	$L__BB0_2333;
	setp.eq.s32 	%p2454, %r482, 3;
	mov.f32 	%f9731, %f1048;
	@%p2454 bra 	$L__BB0_2360;
	setp.eq.s32 	%p2455, %r482, 4;
	mov.f32 	%f9731, %f1049;
	@%p2455 bra 	$L__BB0_2360;
$L__BB0_2332:
	mov.f32 	%f9731, 0f7FFFFFFF;
	bra.uni 	$L__BB0_2360;
$L__BB0_2333:
	setp.eq.s32 	%p2451, %r482, 5;
	@%p2451 bra 	$L__BB0_2353;
	setp.eq.s32 	%p2452, %r482, 6;
	@%p2452 bra 	$L__BB0_2354;
	setp.eq.s32 	%p2453, %r482, 7;
	@%p2453 bra 	$L__BB0_2336;
	bra.uni 	$L__BB0_2332;
$L__BB0_2336:
	add.f32 	%f6997, %f1049, 0f3F800000;
	add.f32 	%f9731, %f6997, %f1048;
	bra.uni 	$L__BB0_2360;
$L__BB0_2337:
	setp.gt.s32 	%p2437, %r482, 11;
	@%p2437 bra 	$L__BB0_2345;
	setp.gt.s32 	%p2444, %r482, 9;
	@%p2444 bra 	$L__BB0_2342;
	setp.eq.s32 	%p2447, %r482, 8;
	@%p2447 bra 	$L__BB0_2355;
	setp.eq.s32 	%p2448, %r482, 9;
	@%p2448 bra 	$L__BB0_2341;
	bra.uni 	$L__BB0_2332;
$L__BB0_2341:
	add.f32 	%f6995, %f1048, 0f3F800000;
	add.f32 	%f9731, %f6995, %f1049;
	bra.uni 	$L__BB0_2360;
$L__BB0_2342:
	setp.eq.s32 	%p2445, %r482, 10;
	@%p2445 bra 	$L__BB0_2356;
	setp.eq.s32 	%p2446, %r482, 11;
	@%p2446 bra 	$L__BB0_2344;
	bra.uni 	$L__BB0_2332;
$L__BB0_2344:
	add.f32 	%f9731, %f1048, 0f3F800000;
	bra.uni 	$L__BB0_2360;
$L__BB0_2345:
	setp.gt.s32 	%p2438, %r482, 13;
	@%p2438 bra 	$L__BB0_2349;
	setp.eq.s32 	%p2442, %r482, 12;
	@%p2442 bra 	$L__BB0_2359;
	setp.eq.s32 	%p2443, %r482, 13;
	@%p2443 bra 	$L__BB0_2348;
	bra.uni 	$L__BB0_2332;
$L__BB0_2348:
	add.f32 	%f9731, %f1048, 0f3F800000;
	bra.uni 	$L__BB0_2360;
$L__BB0_2349:
	setp.eq.s32 	%p2439, %r482, 14;
	@%p2439 bra 	$L__BB0_2357;
	setp.eq.s32 	%p2440, %r482, 15;
	@%p2440 bra 	$L__BB0_2358;
	setp.eq.s32 	%p2441, %r482, 16;
	@%p2441 bra 	$L__BB0_2352;
	bra.uni 	$L__BB0_2332;
$L__BB0_2352:
	add.f32 	%f6993, %f1048, 0f3F800000;
	add.f32 	%f9731, %f6993, %f1049;
	bra.uni 	$L__BB0_2360;
$L__BB0_2353:
	add.f32 	%f6999, %f1048, 0f3F800000;
	add.f32 	%f9731, %f6999, %f1049;
	bra.uni 	$L__BB0_2360;
$L__BB0_2354:
	add.f32 	%f6998, %f1048, 0f3F800000;
	add.f32 	%f9731, %f6998, %f1049;
	bra.uni 	$L__BB0_2360;
$L__BB0_2355:
	add.f32 	%f6996, %f1048, 0f3F800000;
	add.f32 	%f9731, %f6996, %f1049;
	bra.uni 	$L__BB0_2360;
$L__BB0_2356:
	add.f32 	%f9731, %f1048, 0f3F800000;
	bra.uni 	$L__BB0_2360;
$L__BB0_2357:
	add.f32 	%f9731, %f1048, 0f3F800000;
	bra.uni 	$L__BB0_2360;
$L__BB0_2358:
	add.f32 	%f9731, %f1048, 0f3F800000;
	bra.uni 	$L__BB0_2360;
$L__BB0_2359:
	add.f32 	%f6994, %f1048, 0f3F800000;
	add.f32 	%f9731, %f6994, %f1049;
$L__BB0_2360:
	ld.global.u32 	%r483, [%rd117];
	mov.f32 	%f9732, 0f00000000;
	setp.gt.u32 	%p2458, %r483, 16;
	@%p2458 bra 	$L__BB0_2361;
	bra.uni 	$L__BB0_2364;
$L__BB0_2361:
	setp.lt.u32 	%p2462, %r483, 3;
	@%p2462 bra 	$L__BB0_2370;
	setp.eq.s32 	%p2463, %r483, -99;
	@%p2463 bra 	$L__BB0_2363;
	bra.uni 	$L__BB0_2369;
$L__BB0_2363:
	mov.f32 	%f9732, 0f40000000;
	bra.uni 	$L__BB0_2370;
$L__BB0_2364:
	mov.b32 	%r2446, 1;
	shl.b32 	%r2447, %r2446, %r483;
	and.b32  	%r2448, %r2447, 70624;
	setp.ne.s32 	%p2459, %r2448, 0;
	@%p2459 bra 	$L__BB0_2368;
	mov.b32 	%r2449, 1;
	shl.b32 	%r2450, %r2449, %r483;
	and.b32  	%r2451, %r2450, 60416;
	setp.ne.s32 	%p2460, %r2451, 0;
	@%p2460 bra 	$L__BB0_2363;
	mov.b32 	%r2452, 1;
	shl.b32 	%r2453, %r2452, %r483;
	and.b32  	%r2454, %r2453, 24;
	setp.ne.s32 	%p2461, %r2454, 0;
	@%p2461 bra 	$L__BB0_2367;
	bra.uni 	$L__BB0_2361;
$L__BB0_2367:
	mov.f32 	%f9732, 0f3F800000;
	bra.uni 	$L__BB0_2370;
$L__BB0_2368:
	mov.f32 	%f9732, 0f40400000;
	bra.uni 	$L__BB0_2370;
$L__BB0_2369:
	mov.f32 	%f9732, 0f7FFFFFFF;
$L__BB0_2370:
	ld.global.u32 	%r484, [%rd118];
	mov.f32 	%f9733, 0f00000000;
	setp.gt.u32 	%p2464, %r484, 16;
	@%p2464 bra 	$L__BB0_2371;
	bra.uni 	$L__BB0_2374;
$L__BB0_2371:
	setp.lt.u32 	%p2468, %r484, 3;
	@%p2468 bra 	$L__BB0_2380;
	setp.eq.s32 	%p2469, %r484, -99;
	@%p2469 bra 	$L__BB0_2373;
	bra.uni 	$L__BB0_2379;
$L__BB0_2373:
	mov.f32 	%f9733, 0f40000000;
	bra.uni 	$L__BB0_2380;
$L__BB0_2374:
	mov.b32 	%r2456, 1;
	shl.b32 	%r2457, %r2456, %r484;
	and.b32  	%r2458, %r2457, 70624;
	setp.ne.s32 	%p2465, %r2458, 0;
	@%p2465 bra 	$L__BB0_2378;
	mov.b32 	%r2459, 1;
	shl.b32 	%r2460, %r2459, %r484;
	and.b32  	%r2461, %r2460, 60416;
	setp.ne.s32 	%p2466, %r2461, 0;
	@%p2466 bra 	$L__BB0_2373;
	mov.b32 	%r2462, 1;
	shl.b32 	%r2463, %r2462, %r484;
	and.b32  	%r2464, %r2463, 24;
	setp.ne.s32 	%p2467, %r2464, 0;
	@%p2467 bra 	$L__BB0_2377;
	bra.uni 	$L__BB0_2371;
$L__BB0_2377:
	mov.f32 	%f9733, 0f3F800000;
	bra.uni 	$L__BB0_2380;
$L__BB0_2378:
	mov.f32 	%f9733, 0f40400000;
	bra.uni 	$L__BB0_2380;
$L__BB0_2379:
	mov.f32 	%f9733, 0f7FFFFFFF;
$L__BB0_2380:
	cvt.rzi.s32.f32 	%r2465, %f9733;
	ld.global.u32 	%r485, [%rd119];
	cvt.rzi.s32.f32 	%r2466, %f9732;
	cvt.rn.f32.s32 	%f1066, %r2466;
	cvt.rn.f32.s32 	%f1067, %r2465;
	mov.f32 	%f9734, 0f00000000;
	setp.gt.s32 	%p2470, %r485, 7;
	@%p2470 bra 	$L__BB0_2393;
	setp.gt.s32 	%p2483, %r485, 2;
	@%p2483 bra 	$L__BB0_2385;
	setp.lt.u32 	%p2490, %r485, 3;
	@%p2490 bra 	$L__BB0_2416;
	setp.eq.s32 	%p2491, %r485, -99;
	@%p2491 bra 	$L__BB0_2384;
	bra.uni 	$L__BB0_2388;
$L__BB0_2384:
	add.f32 	%f9734, %f1066, 0f3F800000;
	bra.uni 	$L__BB0_2416;
$L__BB0_2385:
	setp.gt.s32 	%p2484, %r485, 4;
	@%p2484 bra 	$L__BB0_2389;
	setp.eq.s32 	%p2488, %r485, 3;
	mov.f32 	%f9734, %f1066;
	@%p2488 bra 	$L__BB0_2416;
	setp.eq.s32 	%p2489, %r485, 4;
	mov.f32 	%f9734, %f1067;
	@%p2489 bra 	$L__BB0_2416;
$L__BB0_2388:
	mov.f32 	%f9734, 0f7FFFFFFF;
	bra.uni 	$L__BB0_2416;
$L__BB0_2389:
	setp.eq.s32 	%p2485, %r485, 5;
	@%p2485 bra 	$L__BB0_2409;
	setp.eq.s32 	%p2486, %r485, 6;
	@%p2486 bra 	$L__BB0_2410;
	setp.eq.s32 	%p2487, %r485, 7;
	@%p2487 bra 	$L__BB0_2392;
	bra.uni 	$L__BB0_2388;
$L__BB0_2392:
	add.f32 	%f7016, %f1067, 0f3F800000;
	add.f32 	%f9734, %f7016, %f1066;
	bra.uni 	$L__BB0_2416;
$L__BB0_2393:
	setp.gt.s32 	%p2471, %r485, 11;
	@%p2471 bra 	$L__BB0_2401;
	setp.gt.s32 	%p2478, %r485, 9;
	@%p2478 bra 	$L__BB0_2398;
	setp.eq.s32 	%p2481, %r485, 8;
	@%p2481 bra 	$L__BB0_2411;
	setp.eq.s32 	%p2482, %r485, 9;
	@%p2482 bra 	$L__BB0_2397;
	bra.uni 	$L__BB0_2388;
$L__BB0_2397:
	add.f32 	%f7014, %f1066, 0f3F800000;
	add.f32 	%f9734, %f7014, %f1067;
	bra.uni 	$L__BB0_2416;
$L__BB0_2398:
	setp.eq.s32 	%p2479, %r485, 10;
	@%p2479 bra 	$L__BB0_2412;
	setp.eq.s32 	%p2480, %r485, 11;
	@%p2480 bra 	$L__BB0_2400;
	bra.uni 	$L__BB0_2388;
$L__BB0_2400:
	add.f32 	%f9734, %f1066, 0f3F800000;
	bra.uni 	$L__BB0_2416;
$L__BB0_2401:
	setp.gt.s32 	%p2472, %r485, 13;
	@%p2472 bra 	$L__BB0_2405;
	setp.eq.s32 	%p2476, %r485, 12;
	@%p2476 bra 	$L__BB0_2415;
	setp.eq.s32 	%p2477, %r485, 13;
	@%p2477 bra 	$L__BB0_2404;
	bra.uni 	$L__BB0_2388;
$L__BB0_2404:
	add.f32 	%f9734, %f1066, 0f3F800000;
	bra.uni 	$L__BB0_2416;
$L__BB0_2405:
	setp.eq.s32 	%p2473, %r485, 14;
	@%p2473 bra 	$L__BB0_2413;
	setp.eq.s32 	%p2474, %r485, 15;
	@%p2474 bra 	$L__BB0_2414;
	setp.eq.s32 	%p2475, %r485, 16;
	@%p2475 bra 	$L__BB0_2408;
	bra.uni 	$L__BB0_2388;
$L__BB0_2408:
	add.f32 	%f7012, %f1066, 0f3F800000;
	add.f32 	%f9734, %f7012, %f1067;
	bra.uni 	$L__BB0_2416;
$L__BB0_2409:
	add.f32 	%f7018, %f1066, 0f3F800000;
	add.f32 	%f9734, %f7018, %f1067;
	bra.uni 	$L__BB0_2416;
$L__BB0_2410:
	add.f32 	%f7017, %f1066, 0f3F800000;
	add.f32 	%f9734, %f7017, %f1067;
	bra.uni 	$L__BB0_2416;
$L__BB0_2411:
	add.f32 	%f7015, %f1066, 0f3F800000;
	add.f32 	%f9734, %f7015, %f1067;
	bra.uni 	$L__BB0_2416;
$L__BB0_2412:
	add.f32 	%f9734, %f1066, 0f3F800000;
	bra.uni 	$L__BB0_2416;
$L__BB0_2413:
	add.f32 	%f9734, %f1066, 0f3F800000;
	bra.uni 	$L__BB0_2416;
$L__BB0_2414:
	add.f32 	%f9734, %f1066, 0f3F800000;
	bra.uni 	$L__BB0_2416;
$L__BB0_2415:
	add.f32 	%f7013, %f1066, 0f3F800000;
	add.f32 	%f9734, %f7013, %f1067;
$L__BB0_2416:
	cvt.rzi.s32.f32 	%r2467, %f9734;
	ld.global.u32 	%r486, [%rd120];
	cvt.rzi.s32.f32 	%r2468, %f9731;
	cvt.rn.f32.s32 	%f1082, %r2468;
	cvt.rn.f32.s32 	%f1083, %r2467;
	mov.f32 	%f9735, 0f00000000;
	setp.gt.s32 	%p2492, %r486, 7;
	@%p2492 bra 	$L__BB0_2429;
	setp.gt.s32 	%p2505, %r486, 2;
	@%p2505 bra 	$L__BB0_2421;
	setp.lt.u32 	%p2512, %r486, 3;
	@%p2512 bra 	$L__BB0_2452;
	setp.eq.s32 	%p2513, %r486, -99;
	@%p2513 bra 	$L__BB0_2420;
	bra.uni 	$L__BB0_2424;
$L__BB0_2420:
	add.f32 	%f9735, %f1082, 0f3F800000;
	bra.uni 	$L__BB0_2452;
$L__BB0_2421:
	setp.gt.s32 	%p2506, %r486, 4;
	@%p2506 bra 	$L__BB0_2425;
	setp.eq.s32 	%p2510, %r486, 3;
	mov.f32 	%f9735, %f1082;
	@%p2510 bra 	$L__BB0_2452;
	setp.eq.s32 	%p2511, %r486, 4;
	mov.f32 	%f9735, %f1083;
	@%p2511 bra 	$L__BB0_2452;
$L__BB0_2424:
	mov.f32 	%f9735, 0f7FFFFFFF;
	bra.uni 	$L__BB0_2452;
$L__BB0_2425:
	setp.eq.s32 	%p2507, %r486, 5;
	@%p2507 bra 	$L__BB0_2445;
	setp.eq.s32 	%p2508, %r486, 6;
	@%p2508 bra 	$L__BB0_2446;
	setp.eq.s32 	%p2509, %r486, 7;
	@%p2509 bra 	$L__BB0_2428;
	bra.uni 	$L__BB0_2424;
$L__BB0_2428:
	add.f32 	%f7025, %f1083, 0f3F800000;
	add.f32 	%f9735, %f7025, %f1082;
	bra.uni 	$L__BB0_2452;
$L__BB0_2429:
	setp.gt.s32 	%p2493, %r486, 11;
	@%p2493 bra 	$L__BB0_2437;
	setp.gt.s32 	%p2500, %r486, 9;
	@%p2500 bra 	$L__BB0_2434;
	setp.eq.s32 	%p2503, %r486, 8;
	@%p2503 bra 	$L__BB0_2447;
	setp.eq.s32 	%p2504, %r486, 9;
	@%p2504 bra 	$L__BB0_2433;
	bra.uni 	$L__BB0_2424;
$L__BB0_2433:
	add.f32 	%f7023, %f1082, 0f3F800000;
	add.f32 	%f9735, %f7023, %f1083;
	bra.uni 	$L__BB0_2452;
$L__BB0_2434:
	setp.eq.s32 	%p2501, %r486, 10;
	@%p2501 bra 	$L__BB0_2448;
	setp.eq.s32 	%p2502, %r486, 11;
	@%p2502 bra 	$L__BB0_2436;
	bra.uni 	$L__BB0_2424;
$L__BB0_2436:
	add.f32 	%f9735, %f1082, 0f3F800000;
	bra.uni 	$L__BB0_2452;
$L__BB0_2437:
	setp.gt.s32 	%p2494, %r486, 13;
	@%p2494 bra 	$L__BB0_2441;
	setp.eq.s32 	%p2498, %r486, 12;
	@%p2498 bra 	$L__BB0_2451;
	setp.eq.s32 	%p2499, %r486, 13;
	@%p2499 bra 	$L__BB0_2440;
	bra.uni 	$L__BB0_2424;
$L__BB0_2440:
	add.f32 	%f9735, %f1082, 0f3F800000;
	bra.uni 	$L__BB0_2452;
$L__BB0_2441:
	setp.eq.s32 	%p2495, %r486, 14;
	@%p2495 bra 	$L__BB0_2449;
	setp.eq.s32 	%p2496, %r486, 15;
	@%p2496 bra 	$L__BB0_2450;
	setp.eq.s32 	%p2497, %r486, 16;
	@%p2497 bra 	$L__BB0_2444;
	bra.uni 	$L__BB0_2424;
$L__BB0_2444:
	add.f32 	%f7021, %f1082, 0f3F800000;
	add.f32 	%f9735, %f7021, %f1083;
	bra.uni 	$L__BB0_2452;
$L__BB0_2445:
	add.f32 	%f7027, %f1082, 0f3F800000;
	add.f32 	%f9735, %f7027, %f1083;
	bra.uni 	$L__BB0_2452;
$L__BB0_2446:
	add.f32 	%f7026, %f1082, 0f3F800000;
	add.f32 	%f9735, %f7026, %f1083;
	bra.uni 	$L__BB0_2452;
$L__BB0_2447:
	add.f32 	%f7024, %f1082, 0f3F800000;
	add.f32 	%f9735, %f7024, %f1083;
	bra.uni 	$L__BB0_2452;
$L__BB0_2448:
	add.f32 	%f9735, %f1082, 0f3F800000;
	bra.uni 	$L__BB0_2452;
$L__BB0_2449:
	add.f32 	%f9735, %f1082, 0f3F800000;
	bra.uni 	$L__BB0_2452;
$L__BB0_2450:
	add.f32 	%f9735, %f1082, 0f3F800000;
	bra.uni 	$L__BB0_2452;
$L__BB0_2451:
	add.f32 	%f7022, %f1082, 0f3F800000;
	add.f32 	%f9735, %f7022, %f1083;
$L__BB0_2452:
	cvt.rzi.s32.f32 	%r2469, %f9735;
	ld.global.u32 	%r487, [%rd121];
	cvt.rzi.s32.f32 	%r2470, %f9728;
	cvt.rn.f32.s32 	%f1098, %r2470;
	cvt.rn.f32.s32 	%f1099, %r2469;
	mov.f32 	%f9736, 0f00000000;
	setp.gt.s32 	%p2514, %r487, 7;
	@%p2514 bra 	$L__BB0_2465;
	setp.gt.s32 	%p2527, %r487, 2;
	@%p2527 bra 	$L__BB0_2457;
	setp.lt.u32 	%p2534, %r487, 3;
	@%p2534 bra 	$L__BB0_2488;
	setp.eq.s32 	%p2535, %r487, -99;
	@%p2535 bra 	$L__BB0_2456;
	bra.uni 	$L__BB0_2460;
$L__BB0_2456:
	add.f32 	%f9736, %f1098, 0f3F800000;
	bra.uni 	$L__BB0_2488;
$L__BB0_2457:
	setp.gt.s32 	%p2528, %r487, 4;
	@%p2528 bra 	$L__BB0_2461;
	setp.eq.s32 	%p2532, %r487, 3;
	mov.f32 	%f9736, %f1098;
	@%p2532 bra 	$L__BB0_2488;
	setp.eq.s32 	%p2533, %r487, 4;
	mov.f32 	%f9736, %f1099;
	@%p2533 bra 	$L__BB0_2488;
$L__BB0_2460:
	mov.f32 	%f9736, 0f7FFFFFFF;
	bra.uni 	$L__BB0_2488;
$L__BB0_2461:
	setp.eq.s32 	%p2529, %r487, 5;
	@%p2529 bra 	$L__BB0_2481;
	setp.eq.s32 	%p2530, %r487, 6;
	@%p2530 bra 	$L__BB0_2482;
	setp.eq.s32 	%p2531, %r487, 7;
	@%p2531 bra 	$L__BB0_2464;
	bra.uni 	$L__BB0_2460;
$L__BB0_2464:
	add.f32 	%f7034, %f1099, 0f3F800000;
	add.f32 	%f9736, %f7034, %f1098;
	bra.uni 	$L__BB0_2488;
$L__BB0_2465:
	setp.gt.s32 	%p2515, %r487, 11;
	@%p2515 bra 	$L__BB0_2473;
	setp.gt.s32 	%p2522, %r487, 9;
	@%p2522 bra 	$L__BB0_2470;
	setp.eq.s32 	%p2525, %r487, 8;
	@%p2525 bra 	$L__BB0_2483;
	setp.eq.s32 	%p2526, %r487, 9;
	@%p2526 bra 	$L__BB0_2469;
	bra.uni 	$L__BB0_2460;
$L__BB0_2469:
	add.f32 	%f7032, %f1098, 0f3F800000;
	add.f32 	%f9736, %f7032, %f1099;
	bra.uni 	$L__BB0_2488;
$L__BB0_2470:
	setp.eq.s32 	%p2523, %r487, 10;
	@%p2523 bra 	$L__BB0_2484;
	setp.eq.s32 	%p2524, %r487, 11;
	@%p2524 bra 	$L__BB0_2472;
	bra.uni 	$L__BB0_2460;
$L__BB0_2472:
	add.f32 	%f9736, %f1098, 0f3F800000;
	bra.uni 	$L__BB0_2488;
$L__BB0_2473:
	setp.gt.s32 	%p2516, %r487, 13;
	@%p2516 bra 	$L__BB0_2477;
	setp.eq.s32 	%p2520, %r487, 12;
	@%p2520 bra 	$L__BB0_2487;
	setp.eq.s32 	%p2521, %r487, 13;
	@%p2521 bra 	$L__BB0_2476;
	bra.uni 	$L__BB0_2460;
$L__BB0_2476:
	add.f32 	%f9736, %f1098, 0f3F800000;
	bra.uni 	$L__BB0_2488;
$L__BB0_2477:
	setp.eq.s32 	%p2517, %r487, 14;
	@%p2517 bra 	$L__BB0_2485;
	setp.eq.s32 	%p2518, %r487, 15;
	@%p2518 bra 	$L__BB0_2486;
	setp.eq.s32 	%p2519, %r487, 16;
	@%p2519 bra 	$L__BB0_2480;
	bra.uni 	$L__BB0_2460;
$L__BB0_2480:
	add.f32 	%f7030, %f1098, 0f3F800000;
	add.f32 	%f9736, %f7030, %f1099;
	bra.uni 	$L__BB0_2488;
$L__BB0_2481:
	add.f32 	%f7036, %f1098, 0f3F800000;
	add.f32 	%f9736, %f7036, %f1099;
	bra.uni 	$L__BB0_2488;
$L__BB0_2482:
	add.f32 	%f7035, %f1098, 0f3F800000;
	add.f32 	%f9736, %f7035, %f1099;
	bra.uni 	$L__BB0_2488;
$L__BB0_2483:
	add.f32 	%f7033, %f1098, 0f3F800000;
	add.f32 	%f9736, %f7033, %f1099;
	bra.uni 	$L__BB0_2488;
$L__BB0_2484:
	add.f32 	%f9736, %f1098, 0f3F800000;
	bra.uni 	$L__BB0_2488;
$L__BB0_2485:
	add.f32 	%f9736, %f1098, 0f3F800000;
	bra.uni 	$L__BB0_2488;
$L__BB0_2486:
	add.f32 	%f9736, %f1098, 0f3F800000;
	bra.uni 	$L__BB0_2488;
$L__BB0_2487:
	add.f32 	%f7031, %f1098, 0f3F800000;
	add.f32 	%f9736, %f7031, %f1099;
$L__BB0_2488:
	cvt.rzi.s32.f32 	%r2472, %f9736;
	cvt.rn.f32.s32 	%f7038, %r2472;
	mul.f32 	%f9770, %f7038, 0fC1200000;
	mov.b32 	%r3332, 0;
$L__BB0_2489:
	ld.param.u32 	%r3176, [_Z16MH_simple_kerneliPiPfP5datumiiS0_S0_i_param_0];
	mul.lo.s32 	%r2473, %r3332, %r3176;
	mul.wide.s32 	%rd709, %r2473, 4;
	add.s64 	%rd710, %rd105, %rd709;
	ld.global.f32 	%f7039, [%rd710];
	mul.f32 	%f7040, %f7039, %f7039;
	div.rn.f32 	%f7041, %f7040, 0f41200000;
	add.f32 	%f7042, %f7041, 0f3F800000;
	setp.lt.f32 	%p2536, %f7042, 0f00800000;
	mul.f32 	%f7043, %f7042, 0f4B000000;
	selp.f32 	%f7044, %f7043, %f7042, %p2536;
	selp.f32 	%f7045, 0fC1B80000, 0f00000000, %p2536;
	mov.b32 	%r2474, %f7044;
	add.s32 	%r2475, %r2474, -1059760811;
	and.b32  	%r2476, %r2475, -8388608;
	sub.s32 	%r2477, %r2474, %r2476;
	mov.b32 	%f7046, %r2477;
	cvt.rn.f32.s32 	%f7047, %r2476;
	fma.rn.f32 	%f7048, %f7047, 0f34000000, %f7045;
	add.f32 	%f7049, %f7046, 0fBF800000;
	fma.rn.f32 	%f7050, %f7049, 0fBE055027, 0f3E1039F6;
	fma.rn.f32 	%f7051, %f7050, %f7049, 0fBDF8CDCC;
	fma.rn.f32 	%f7052, %f7051, %f7049, 0f3E0F2955;
	fma.rn.f32 	%f7053, %f7052, %f7049, 0fBE2AD8B9;
	fma.rn.f32 	%f7054, %f7053, %f7049, 0f3E4CED0B;
	fma.rn.f32 	%f7055, %f7054, %f7049, 0fBE7FFF22;
	fma.rn.f32 	%f7056, %f7055, %f7049, 0f3EAAAA78;
	fma.rn.f32 	%f7057, %f7056, %f7049, 0fBF000000;
	mul.f32 	%f7058, %f7049, %f7057;
	fma.rn.f32 	%f7059, %f7058, %f7049, %f7049;
	fma.rn.f32 	%f7060, %f7048, 0f3F317218, %f7059;
	setp.gt.u32 	%p2537, %r2474, 2139095039;
	fma.rn.f32 	%f7061, %f7044, 0f7F800000, 0f7F800000;
	selp.f32 	%f7062, %f7061, %f7060, %p2537;
	setp.eq.f32 	%p2538, %f7044, 0f00000000;
	mov.f32 	%f7063, 0fC05CA0CF;
	sub.f32 	%f7064, %f7063, %f7062;
	selp.f32 	%f7065, 0f7F800000, %f7064, %p2538;
	add.f32 	%f7066, %f9770, %f7065;
	add.s64 	%rd711, %rd710, %rd107;
	ld.global.f32 	%f7067, [%rd711];
	mul.f32 	%f7068, %f7067, %f7067;
	div.rn.f32 	%f7069, %f7068, 0f41200000;
	add.f32 	%f7070, %f7069, 0f3F800000;
	setp.lt.f32 	%p2539, %f7070, 0f00800000;
	mul.f32 	%f7071, %f7070, 0f4B000000;
	selp.f32 	%f7072, %f7071, %f7070, %p2539;
	selp.f32 	%f7073, 0fC1B80000, 0f00000000, %p2539;
	mov.b32 	%r2478, %f7072;
	add.s32 	%r2479, %r2478, -1059760811;
	and.b32  	%r2480, %r2479, -8388608;
	sub.s32 	%r2481, %r2478, %r2480;
	mov.b32 	%f7074, %r2481;
	cvt.rn.f32.s32 	%f7075, %r2480;
	fma.rn.f32 	%f7076, %f7075, 0f34000000, %f7073;
	add.f32 	%f7077, %f7074, 0fBF800000;
	fma.rn.f32 	%f7078, %f7077, 0fBE055027, 0f3E1039F6;
	fma.rn.f32 	%f7079, %f7078, %f7077, 0fBDF8CDCC;
	fma.rn.f32 	%f7080, %f7079, %f7077, 0f3E0F2955;
	fma.rn.f32 	%f7081, %f7080, %f7077, 0fBE2AD8B9;
	fma.rn.f32 	%f7082, %f7081, %f7077, 0f3E4CED0B;
	fma.rn.f32 	%f7083, %f7082, %f7077, 0fBE7FFF22;
	fma.rn.f32 	%f7084, %f7083, %f7077, 0f3EAAAA78;
	fma.rn.f32 	%f7085, %f7084, %f7077, 0fBF000000;
	mul.f32 	%f7086, %f7077, %f7085;
	fma.rn.f32 	%f7087, %f7086, %f7077, %f7077;
	fma.rn.f32 	%f7088, %f7076, 0f3F317218, %f7087;
	setp.gt.u32 	%p2540, %r2478, 2139095039;
	fma.rn.f32 	%f7089, %f7072, 0f7F800000, 0f7F800000;
	selp.f32 	%f7090, %f7089, %f7088, %p2540;
	setp.eq.f32 	%p2541, %f7072, 0f00000000;
	sub.f32 	%f7091, %f7063, %f7090;
	selp.f32 	%f7092, 0f7F800000, %f7091, %p2541;
	add.f32 	%f7093, %f7066, %f7092;
	add.s64 	%rd712, %rd711, %rd107;
	ld.global.f32 	%f7094, [%rd712];
	mul.f32 	%f7095, %f7094, %f7094;
	div.rn.f32 	%f7096, %f7095, 0f41200000;
	add.f32 	%f7097, %f7096, 0f3F800000;
	setp.lt.f32 	%p2542, %f7097, 0f00800000;
	mul.f32 	%f7098, %f7097, 0f4B000000;
	selp.f32 	%f7099, %f7098, %f7097, %p2542;
	selp.f32 	%f7100, 0fC1B80000, 0f00000000, %p2542;
	mov.b32 	%r2482, %f7099;
	add.s32 	%r2483, %r2482, -1059760811;
	and.b32  	%r2484, %r2483, -8388608;
	sub.s32 	%r2485, %r2482, %r2484;
	mov.b32 	%f7101, %r2485;
	cvt.rn.f32.s32 	%f7102, %r2484;
	fma.rn.f32 	%f7103, %f7102, 0f34000000, %f7100;
	add.f32 	%f7104, %f7101, 0fBF800000;
	fma.rn.f32 	%f7105, %f7104, 0fBE055027, 0f3E1039F6;
	fma.rn.f32 	%f7106, %f7105, %f7104, 0fBDF8CDCC;
	fma.rn.f32 	%f7107, %f7106, %f7104, 0f3E0F2955;
	fma.rn.f32 	%f7108, %f7107, %f7104, 0fBE2AD8B9;
	fma.rn.f32 	%f7109, %f7108, %f7104, 0f3E4CED0B;
	fma.rn.f32 	%f7110, %f7109, %f7104, 0fBE7FFF22;
	fma.rn.f32 	%f7111, %f7110, %f7104, 0f3EAAAA78;
	fma.rn.f32 	%f7112, %f7111, %f7104, 0fBF000000;
	mul.f32 	%f7113, %f7104, %f7112;
	fma.rn.f32 	%f7114, %f7113, %f7104, %f7104;
	fma.rn.f32 	%f7115, %f7103, 0f3F317218, %f7114;
	setp.gt.u32 	%p2543, %r2482, 2139095039;
	fma.rn.f32 	%f7116, %f7099, 0f7F800000, 0f7F800000;
	selp.f32 	%f7117, %f7116, %f7115, %p2543;
	setp.eq.f32 	%p2544, %f7099, 0f00000000;
	sub.f32 	%f7118, %f7063, %f7117;
	selp.f32 	%f7119, 0f7F800000, %f7118, %p2544;
	add.f32 	%f7120, %f7093, %f7119;
	add.s64 	%rd713, %rd712, %rd107;
	ld.global.f32 	%f7121, [%rd713];
	mul.f32 	%f7122, %f7121, %f7121;
	div.rn.f32 	%f7123, %f7122, 0f41200000;
	add.f32 	%f7124, %f7123, 0f3F800000;
	setp.lt.f32 	%p2545, %f7124, 0f00800000;
	mul.f32 	%f7125, %f7124, 0f4B000000;
	selp.f32 	%f7126, %f7125, %f7124, %p2545;
	selp.f32 	%f7127, 0fC1B80000, 0f00000000, %p2545;
	mov.b32 	%r2486, %f7126;
	add.s32 	%r2487, %r2486, -1059760811;
	and.b32  	%r2488, %r2487, -8388608;
	sub.s32 	%r2489, %r2486, %r2488;
	mov.b32 	%f7128, %r2489;
	cvt.rn.f32.s32 	%f7129, %r2488;
	fma.rn.f32 	%f7130, %f7129, 0f34000000, %f7127;
	add.f32 	%f7131, %f7128, 0fBF800000;
	fma.rn.f32 	%f7132, %f7131, 0fBE055027, 0f3E1039F6;
	fma.rn.f32 	%f7133, %f7132, %f7131, 0fBDF8CDCC;
	fma.rn.f32 	%f7134, %f7133, %f7131, 0f3E0F2955;
	fma.rn.f32 	%f7135, %f7134, %f7131, 0fBE2AD8B9;
	fma.rn.f32 	%f7136, %f7135, %f7131, 0f3E4CED0B;
	fma.rn.f32 	%f7137, %f7136, %f7131, 0fBE7FFF22;
	fma.rn.f32 	%f7138, %f7137, %f7131, 0f3EAAAA78;
	fma.rn.f32 	%f7139, %f7138, %f7131, 0fBF000000;
	mul.f32 	%f7140, %f7131, %f7139;
	fma.rn.f32 	%f7141, %f7140, %f7131, %f7131;
	fma.rn.f32 	%f7142, %f7130, 0f3F317218, %f7141;
	setp.gt.u32 	%p2546, %r2486, 2139095039;
	fma.rn.f32 	%f7143, %f7126, 0f7F800000, 0f7F800000;
	selp.f32 	%f7144, %f7143, %f7142, %p2546;
	setp.eq.f32 	%p2547, %f7126, 0f00000000;
	sub.f32 	%f7145, %f7063, %f7144;
	selp.f32 	%f7146, 0f7F800000, %f7145, %p2547;
	add.f32 	%f9770, %f7120, %f7146;
	add.s32 	%r3332, %r3332, 4;
	setp.eq.s32 	%p2548, %r3332, 16;
	@%p2548 bra 	$L__BB0_2490;
	bra.uni 	$L__BB0_2489;
$L__BB0_2490:
	ld.param.u32 	%r3183, [_Z16MH_simple_kerneliPiPfP5datumiiS0_S0_i_param_4];
	setp.lt.s32 	%p2549, %r3183, 1;
	mov.f32 	%f9771, 0f00000000;
	@%p2549 bra 	$L__BB0_3215;
	ld.param.u64 	%rd920, [_Z16MH_simple_kerneliPiPfP5datumiiS0_S0_i_param_2];
	ld.param.u32 	%r3177, [_Z16MH_simple_kerneliPiPfP5datumiiS0_S0_i_param_0];
	cvta.to.global.u64 	%rd714, %rd920;
	mov.u32 	%r2491, %ctaid.x;
	mov.u32 	%r2492, %ntid.x;
	mov.u32 	%r2493, %tid.x;
	mad.lo.s32 	%r2494, %r2491, %r2492, %r2493;
	mul.wide.s32 	%rd715, %r2494, 4;
	add.s64 	%rd716, %rd714, %rd715;
	ld.global.f32 	%f1115, [%rd716];
	mul.wide.s32 	%rd717, %r3177, 4;
	add.s64 	%rd718, %rd716, %rd717;
	ld.global.f32 	%f7149, [%rd718];
	div.rn.f32 	%f1117, %f1115, %f7149;
	abs.f32 	%f7150, %f1117;
	setp.gt.f32 	%p2550, %f7150, 0f3F800000;
	rcp.approx.ftz.f32 	%f7151, %f7150;
	selp.f32 	%f7152, %f7151, %f7150, %p2550;
	mul.f32 	%f7153, %f7152, %f7152;
	fma.rn.f32 	%f7154, %f7153, 0f3B2090AA, 0fBC6BE14F;
	fma.rn.f32 	%f7155, %f7154, %f7153, 0f3D23397E;
	fma.rn.f32 	%f7156, %f7155, %f7153, 0fBD948A7A;
	fma.rn.f32 	%f7157, %f7156, %f7153, 0f3DD76B21;
	fma.rn.f32 	%f7158, %f7157, %f7153, 0fBE111E88;
	fma.rn.f32 	%f7159, %f7158, %f7153, 0f3E4CAF60;
	fma.rn.f32 	%f7160, %f7159, %f7153, 0fBEAAAA27;
	mul.f32 	%f7161, %f7153, %f7160;
	fma.rn.f32 	%f7162, %f7161, %f7152, %f7152;
	neg.f32 	%f7163, %f7162;
	fma.rn.f32 	%f7164, 0f3F6EE581, 0f3FD774EB, %f7163;
	selp.f32 	%f7165, %f7164, %f7162, %p2550;
	setp.num.f32 	%p2551, %f7150, %f7150;
	copysign.f32 	%f7166, %f1117, %f7165;
	selp.f32 	%f1118, %f7166, %f7165, %p2551;
	abs.f32 	%f7167, %f1115;
	fma.rn.f32 	%f1119, %f7167, 0fBF000000, 0f3F000000;
	mul.f32 	%f7169, %f1115, 0f3F22F983;
	cvt.rni.s32.f32 	%r2495, %f7169;
	cvt.rn.f32.s32 	%f7170, %r2495;
	fma.rn.f32 	%f7171, %f7170, 0fBFC90FDA, %f1115;
	fma.rn.f32 	%f7172, %f7170, 0fB3A22168, %f7171;
	fma.rn.f32 	%f7173, %f7170, 0fA7C234C5, %f7172;
	setp.ltu.f32 	%p2552, %f7167, 0f47CE4780;
	setp.eq.f32 	%p2553, %f7167, 0f7F800000;
	mov.b32 	%r2496, %f1115;
	shr.u32 	%r2497, %r2496, 23;
	and.b32  	%r2498, %r2497, 224;
	add.s32 	%r2499, %r2498, -128;
	shr.u32 	%r2500, %r2499, 5;
	and.b32  	%r488, %r2497, 31;
	mul.wide.u32 	%rd719, %r2500, 4;
	sub.s64 	%rd175, %rd16, %rd719;
	mov.f32 	%f9738, 0f00000000;
	mul.rn.f32 	%f7174, %f1115, %f9738;
	mul.f32 	%f7175, %f7149, 0f3F000000;
	cvt.rzi.f32.f32 	%f7176, %f7175;
	add.f32 	%f7177, %f7176, %f7176;
	sub.f32 	%f7178, %f7149, %f7177;
	abs.f32 	%f7179, %f7178;
	setp.neu.f32 	%p2554, %f7179, 0f3F800000;
	setp.lt.f32 	%p2555, %f7167, 0f00800000;
	mul.f32 	%f7180, %f7167, 0f4B800000;
	selp.f32 	%f7181, %f7180, %f7167, %p2555;
	selp.f32 	%f7182, 0fC1C00000, 0f00000000, %p2555;
	mov.b32 	%r2501, %f7181;
	add.s32 	%r2502, %r2501, -1060439283;
	and.b32  	%r2503, %r2502, -8388608;
	sub.s32 	%r2504, %r2501, %r2503;
	mov.b32 	%f7183, %r2504;
	cvt.rn.f32.s32 	%f7184, %r2503;
	fma.rn.f32 	%f7185, %f7184, 0f34000000, %f7182;
	add.f32 	%f7186, %f7183, 0fBF800000;
	add.f32 	%f7187, %f7183, 0f3F800000;
	rcp.approx.ftz.f32 	%f7188, %f7187;
	add.f32 	%f7189, %f7186, %f7186;
	mul.f32 	%f7190, %f7189, %f7188;
	mul.f32 	%f7191, %f7190, %f7190;
	sub.f32 	%f7192, %f7186, %f7190;
	add.f32 	%f7193, %f7192, %f7192;
	neg.f32 	%f7194, %f7190;
	fma.rn.f32 	%f7195, %f7194, %f7186, %f7193;
	mul.rn.f32 	%f7196, %f7188, %f7195;
	fma.rn.f32 	%f7197, %f7191, 0f3A2C32E4, 0f3B52E7DB;
	fma.rn.f32 	%f7198, %f7197, %f7191, 0f3C93BB73;
	fma.rn.f32 	%f7199, %f7198, %f7191, 0f3DF6384F;
	mul.rn.f32 	%f7200, %f7199, %f7191;
	fma.rn.f32 	%f7201, %f7190, 0f3FB8AA3B, %f7185;
	sub.f32 	%f7202, %f7185, %f7201;
	fma.rn.f32 	%f7203, %f7190, 0f3FB8AA3B, %f7202;
	fma.rn.f32 	%f7204, %f7196, 0f3FB8AA3B, %f7203;
	fma.rn.f32 	%f7205, %f7190, 0f32A55E34, %f7204;
	mul.f32 	%f7206, %f7200, 0f40400000;
	fma.rn.f32 	%f7207, %f7206, %f7196, %f7205;
	fma.rn.f32 	%f7208, %f7200, %f7190, %f7207;
	add.rn.f32 	%f7209, %f7201, %f7208;
	neg.f32 	%f7210, %f7201;
	add.rn.f32 	%f7211, %f7209, %f7210;
	neg.f32 	%f7212, %f7211;
	add.rn.f32 	%f7213, %f7208, %f7212;
	mul.rn.f32 	%f7214, %f7209, %f7149;
	neg.f32 	%f7215, %f7214;
	fma.rn.f32 	%f7216, %f7209, %f7149, %f7215;
	fma.rn.f32 	%f7217, %f7213, %f7149, %f7216;
	cvt.rni.f32.f32 	%f7218, %f7214;
	sub.f32 	%f7219, %f7214, %f7218;
	add.f32 	%f7220, %f7219, %f7217;
	fma.rn.f32 	%f7221, %f7220, 0f391FCB8E, 0f3AAF85ED;
	fma.rn.f32 	%f7222, %f7221, %f7220, 0f3C1D9856;
	fma.rn.f32 	%f7223, %f7222, %f7220, 0f3D6357BB;
	fma.rn.f32 	%f7224, %f7223, %f7220, 0f3E75FDEC;
	fma.rn.f32 	%f7225, %f7224, %f7220, 0f3F317218;
	fma.rn.f32 	%f7226, %f7225, %f7220, 0f3F800000;
	cvt.rzi.s32.f32 	%r2505, %f7218;
	setp.gt.f32 	%p2556, %f7218, 0f00000000;
	selp.b32 	%r2506, 0, -2097152000, %p2556;
	add.s32 	%r2507, %r2506, 2130706432;
	mov.b32 	%f7227, %r2507;
	mul.f32 	%f7228, %f7226, %f7227;
	shl.b32 	%r2508, %r2505, 23;
	sub.s32 	%r2509, %r2508, %r2506;
	mov.b32 	%f7229, %r2509;
	mul.f32 	%f7230, %f7228, %f7229;
	abs.f32 	%f7231, %f7214;
	setp.gt.f32 	%p2557, %f7231, 0f43180000;
	setp.lt.f32 	%p2558, %f7214, 0f00000000;
	selp.f32 	%f7232, 0f00000000, 0f7F800000, %p2558;
	selp.f32 	%f7233, %f7232, %f7230, %p2557;
	setp.eq.f32 	%p2559, %f1115, 0f3F800000;
	setp.eq.f32 	%p2560, %f7149, 0f00000000;
	or.pred  	%p2561, %p2559, %p2560;
	setp.nan.f32 	%p2562, %f7167, %f7167;
	abs.f32 	%f7234, %f7149;
	setp.nan.f32 	%p2563, %f7234, %f7234;
	setp.eq.f32 	%p2564, %f1115, 0f00000000;
	setp.eq.f32 	%p2565, %f1115, 0fBF800000;
	setp.eq.f32 	%p2566, %f7234, 0f7F800000;
	setp.geu.f32 	%p2567, %f1115, 0f00000000;
	neg.f32 	%f7236, %f7233;
	selp.f32 	%f7237, %f7233, %f7236, %p2554;
	cvt.rmi.f32.f32 	%f7238, %f7149;
	setp.neu.f32 	%p2568, %f7149, %f7238;
	selp.f32 	%f7239, 0f7FFFFFFF, %f7237, %p2568;
	add.f32 	%f7240, %f1115, %f1115;
	mov.b32 	%r2510, %f7240;
	setp.lt.f32 	%p2569, %f7149, 0f00000000;
	xor.b32  	%r2511, %r2510, 2139095040;
	selp.b32 	%r2512, %r2511, %r2510, %p2569;
	and.b32  	%r2513, %r2512, 2147483647;
	selp.b32 	%r2514, %r2513, %r2512, %p2554;
	mov.b32 	%f7241, %r2514;
	fma.rn.f32 	%f7242, %f1115, 0f3BBB989D, 0f3F000000;
	cvt.sat.f32.f32 	%f7243, %f7242;
	mov.f32 	%f7244, 0f4B400001;
	mov.f32 	%f7245, 0f437C0000;
	fma.rm.f32 	%f7246, %f7243, %f7245, %f7244;
	add.f32 	%f7247, %f7246, 0fCB40007F;
	neg.f32 	%f7248, %f7247;
	fma.rn.f32 	%f7249, %f1115, 0f3FB8AA3B, %f7248;
	fma.rn.f32 	%f1120, %f1115, 0f32A57060, %f7249;
	mov.b32 	%r2515, %f7246;
	shl.b32 	%r2516, %r2515, 23;
	mov.b32 	%f1121, %r2516;
	setp.lt.f32 	%p2570, %f1115, 0f00800000;
	mul.f32 	%f7250, %f1115, 0f4B000000;
	selp.f32 	%f7251, %f7250, %f1115, %p2570;
	selp.f32 	%f7252, 0fC1B80000, 0f00000000, %p2570;
	mov.b32 	%r2517, %f7251;
	add.s32 	%r2518, %r2517, -1059760811;
	and.b32  	%r2519, %r2518, -8388608;
	sub.s32 	%r2520, %r2517, %r2519;
	mov.b32 	%f7253, %r2520;
	cvt.rn.f32.s32 	%f7254, %r2519;
	fma.rn.f32 	%f7255, %f7254, 0f34000000, %f7252;
	add.f32 	%f7256, %f7253, 0fBF800000;
	fma.rn.f32 	%f7257, %f7256, 0fBE055027, 0f3E1039F6;
	fma.rn.f32 	%f7258, %f7257, %f7256, 0fBDF8CDCC;
	fma.rn.f32 	%f7259, %f7258, %f7256, 0f3E0F2955;
	fma.rn.f32 	%f7260, %f7259, %f7256, 0fBE2AD8B9;
	fma.rn.f32 	%f7261, %f7260, %f7256, 0f3E4CED0B;
	fma.rn.f32 	%f7262, %f7261, %f7256, 0fBE7FFF22;
	fma.rn.f32 	%f7263, %f7262, %f7256, 0f3EAAAA78;
	fma.rn.f32 	%f7264, %f7263, %f7256, 0fBF000000;
	mul.f32 	%f7265, %f7256, %f7264;
	fma.rn.f32 	%f7266, %f7265, %f7256, %f7256;
	fma.rn.f32 	%f7267, %f7255, 0f3F317218, %f7266;
	setp.gt.u32 	%p2571, %r2517, 2139095039;
	fma.rn.f32 	%f7268, %f7251, 0f7F800000, 0f7F800000;
	selp.f32 	%f7269, %f7268, %f7267, %p2571;
	setp.eq.f32 	%p2572, %f7251, 0f00000000;
	selp.f32 	%f1122, 0fFF800000, %f7269, %p2572;
	div.rn.f32 	%f1123, %f7149, %f1115;
	add.s64 	%rd720, %rd718, %rd717;
	ld.global.f32 	%f1124, [%rd720];
	add.s64 	%rd721, %rd720, %rd717;
	ld.global.f32 	%f7270, [%rd721];
	div.rn.f32 	%f1126, %f1124, %f7270;
	abs.f32 	%f7271, %f1126;
	setp.gt.f32 	%p2573, %f7271, 0f3F800000;
	rcp.approx.ftz.f32 	%f7272, %f7271;
	selp.f32 	%f7273, %f7272, %f7271, %p2573;
	mul.f32 	%f7274, %f7273, %f7273;
	fma.rn.f32 	%f7275, %f7274, 0f3B2090AA, 0fBC6BE14F;
	fma.rn.f32 	%f7276, %f7275, %f7274, 0f3D23397E;
	fma.rn.f32 	%f7277, %f7276, %f7274, 0fBD948A7A;
	fma.rn.f32 	%f7278, %f7277, %f7274, 0f3DD76B21;
	fma.rn.f32 	%f7279, %f7278, %f7274, 0fBE111E88;
	fma.rn.f32 	%f7280, %f7279, %f7274, 0f3E4CAF60;
	fma.rn.f32 	%f7281, %f7280, %f7274, 0fBEAAAA27;
	mul.f32 	%f7282, %f7274, %f7281;
	fma.rn.f32 	%f7283, %f7282, %f7273, %f7273;
	neg.f32 	%f7284, %f7283;
	fma.rn.f32 	%f7285, 0f3F6EE581, 0f3FD774EB, %f7284;
	selp.f32 	%f7286, %f7285, %f7283, %p2573;
	setp.num.f32 	%p2574, %f7271, %f7271;
	copysign.f32 	%f7287, %f1126, %f7286;
	selp.f32 	%f1127, %f7287, %f7286, %p2574;
	abs.f32 	%f7288, %f1124;
	fma.rn.f32 	%f1128, %f7288, 0fBF000000, 0f3F000000;
	mul.f32 	%f7290, %f1124, 0f3F22F983;
	cvt.rni.s32.f32 	%r2521, %f7290;
	cvt.rn.f32.s32 	%f7291, %r2521;
	fma.rn.f32 	%f7292, %f7291, 0fBFC90FDA, %f1124;
	fma.rn.f32 	%f7293, %f7291, 0fB3A22168, %f7292;
	fma.rn.f32 	%f7294, %f7291, 0fA7C234C5, %f7293;
	setp.ltu.f32 	%p2575, %f7288, 0f47CE4780;
	setp.eq.f32 	%p2576, %f7288, 0f7F800000;
	mov.b32 	%r2522, %f1124;
	shr.u32 	%r2523, %r2522, 23;
	and.b32  	%r2524, %r2523, 224;
	add.s32 	%r2525, %r2524, -128;
	shr.u32 	%r2526, %r2525, 5;
	and.b32  	%r489, %r2523, 31;
	mul.wide.u32 	%rd722, %r2526, 4;
	sub.s64 	%rd176, %rd15, %rd722;
	mul.rn.f32 	%f7295, %f1124, %f9738;
	mul.f32 	%f7296, %f7270, 0f3F000000;
	cvt.rzi.f32.f32 	%f7297, %f7296;
	add.f32 	%f7298, %f7297, %f7297;
	sub.f32 	%f7299, %f7270, %f7298;
	abs.f32 	%f7300, %f7299;
	setp.neu.f32 	%p2577, %f7300, 0f3F800000;
	setp.lt.f32 	%p2578, %f7288, 0f00800000;
	mul.f32 	%f7301, %f7288, 0f4B800000;
	selp.f32 	%f7302, %f7301, %f7288, %p2578;
	selp.f32 	%f7303, 0fC1C00000, 0f00000000, %p2578;
	mov.b32 	%r2527, %f7302;
	add.s32 	%r2528, %r2527, -1060439283;
	and.b32  	%r2529, %r2528, -8388608;
	sub.s32 	%r2530, %r2527, %r2529;
	mov.b32 	%f7304, %r2530;
	cvt.rn.f32.s32 	%f7305, %r2529;
	fma.rn.f32 	%f7306, %f7305, 0f34000000, %f7303;
	add.f32 	%f7307, %f7304, 0fBF800000;
	add.f32 	%f7308, %f7304, 0f3F800000;
	rcp.approx.ftz.f32 	%f7309, %f7308;
	add.f32 	%f7310, %f7307, %f7307;
	mul.f32 	%f7311, %f7310, %f7309;
	mul.f32 	%f7312, %f7311, %f7311;
	sub.f32 	%f7313, %f7307, %f7311;
	add.f32 	%f7314, %f7313, %f7313;
	neg.f32 	%f7315, %f7311;
	fma.rn.f32 	%f7316, %f7315, %f7307, %f7314;
	mul.rn.f32 	%f7317, %f7309, %f7316;
	fma.rn.f32 	%f7318, %f7312, 0f3A2C32E4, 0f3B52E7DB;
	fma.rn.f32 	%f7319, %f7318, %f7312, 0f3C93BB73;
	fma.rn.f32 	%f7320, %f7319, %f7312, 0f3DF6384F;
	mul.rn.f32 	%f7321, %f7320, %f7312;
	fma.rn.f32 	%f7322, %f7311, 0f3FB8AA3B, %f7306;
	sub.f32 	%f7323, %f7306, %f7322;
	fma.rn.f32 	%f7324, %f7311, 0f3FB8AA3B, %f7323;
	fma.rn.f32 	%f7325, %f7317, 0f3FB8AA3B, %f7324;
	fma.rn.f32 	%f7326, %f7311, 0f32A55E34, %f7325;
	mul.f32 	%f7327, %f7321, 0f40400000;
	fma.rn.f32 	%f7328, %f7327, %f7317, %f7326;
	fma.rn.f32 	%f7329, %f7321, %f7311, %f7328;
	add.rn.f32 	%f7330, %f7322, %f7329;
	neg.f32 	%f7331, %f7322;
	add.rn.f32 	%f7332, %f7330, %f7331;
	neg.f32 	%f7333, %f7332;
	add.rn.f32 	%f7334, %f7329, %f7333;
	mul.rn.f32 	%f7335, %f7330, %f7270;
	neg.f32 	%f7336, %f7335;
	fma.rn.f32 	%f7337, %f7330, %f7270, %f7336;
	fma.rn.f32 	%f7338, %f7334, %f7270, %f7337;
	cvt.rni.f32.f32 	%f7339, %f7335;
	sub.f32 	%f7340, %f7335, %f7339;
	add.f32 	%f7341, %f7340, %f7338;
	fma.rn.f32 	%f7342, %f7341, 0f391FCB8E, 0f3AAF85ED;
	fma.rn.f32 	%f7343, %f7342, %f7341, 0f3C1D9856;
	fma.rn.f32 	%f7344, %f7343, %f7341, 0f3D6357BB;
	fma.rn.f32 	%f7345, %f7344, %f7341, 0f3E75FDEC;
	fma.rn.f32 	%f7346, %f7345, %f7341, 0f3F317218;
	fma.rn.f32 	%f7347, %f7346, %f7341, 0f3F800000;
	cvt.rzi.s32.f32 	%r2531, %f7339;
	setp.gt.f32 	%p2579, %f7339, 0f00000000;
	selp.b32 	%r2532, 0, -2097152000, %p2579;
	add.s32 	%r2533, %r2532, 2130706432;
	mov.b32 	%f7348, %r2533;
	mul.f32 	%f7349, %f7347, %f7348;
	shl.b32 	%r2534, %r2531, 23;
	sub.s32 	%r2535, %r2534, %r2532;
	mov.b32 	%f7350, %r2535;
	mul.f32 	%f7351, %f7349, %f7350;
	abs.f32 	%f7352, %f7335;
	setp.gt.f32 	%p2580, %f7352, 0f43180000;
	setp.lt.f32 	%p2581, %f7335, 0f00000000;
	selp.f32 	%f7353, 0f00000000, 0f7F800000, %p2581;
	selp.f32 	%f7354, %f7353, %f7351, %p2580;
	setp.eq.f32 	%p2582, %f1124, 0f3F800000;
	setp.eq.f32 	%p2583, %f7270, 0f00000000;
	or.pred  	%p2584, %p2582, %p2583;
	setp.nan.f32 	%p2585, %f7288, %f7288;
	abs.f32 	%f7355, %f7270;
	setp.nan.f32 	%p2586, %f7355, %f7355;
	setp.eq.f32 	%p2587, %f1124, 0f00000000;
	setp.eq.f32 	%p2588, %f1124, 0fBF800000;
	setp.eq.f32 	%p2589, %f7355, 0f7F800000;
	setp.geu.f32 	%p2590, %f1124, 0f00000000;
	neg.f32 	%f7357, %f7354;
	selp.f32 	%f7358, %f7354, %f7357, %p2577;
	cvt.rmi.f32.f32 	%f7359, %f7270;
	setp.neu.f32 	%p2591, %f7270, %f7359;
	selp.f32 	%f7360, 0f7FFFFFFF, %f7358, %p2591;
	add.f32 	%f7361, %f1124, %f1124;
	mov.b32 	%r2536, %f7361;
	setp.lt.f32 	%p2592, %f7270, 0f00000000;
	xor.b32  	%r2537, %r2536, 2139095040;
	selp.b32 	%r2538, %r2537, %r2536, %p2592;
	and.b32  	%r2539, %r2538, 2147483647;
	selp.b32 	%r2540, %r2539, %r2538, %p2577;
	mov.b32 	%f7362, %r2540;
	fma.rn.f32 	%f7363, %f1124, 0f3BBB989D, 0f3F000000;
	cvt.sat.f32.f32 	%f7364, %f7363;
	fma.rm.f32 	%f7365, %f7364, %f7245, %f7244;
	add.f32 	%f7366, %f7365, 0fCB40007F;
	neg.f32 	%f7367, %f7366;
	fma.rn.f32 	%f7368, %f1124, 0f3FB8AA3B, %f7367;
	fma.rn.f32 	%f1129, %f1124, 0f32A57060, %f7368;
	mov.b32 	%r2541, %f7365;
	shl.b32 	%r2542, %r2541, 23;
	mov.b32 	%f1130, %r2542;
	setp.lt.f32 	%p2593, %f1124, 0f00800000;
	mul.f32 	%f7369, %f1124, 0f4B000000;
	selp.f32 	%f7370, %f7369, %f1124, %p2593;
	selp.f32 	%f7371, 0fC1B80000, 0f00000000, %p2593;
	mov.b32 	%r2543, %f7370;
	add.s32 	%r2544, %r2543, -1059760811;
	and.b32  	%r2545, %r2544, -8388608;
	sub.s32 	%r2546, %r2543, %r2545;
	mov.b32 	%f7372, %r2546;
	cvt.rn.f32.s32 	%f7373, %r2545;
	fma.rn.f32 	%f7374, %f7373, 0f34000000, %f7371;
	add.f32 	%f7375, %f7372, 0fBF800000;
	fma.rn.f32 	%f7376, %f7375, 0fBE055027, 0f3E1039F6;
	fma.rn.f32 	%f7377, %f7376, %f7375, 0fBDF8CDCC;
	fma.rn.f32 	%f7378, %f7377, %f7375, 0f3E0F2955;
	fma.rn.f32 	%f7379, %f7378, %f7375, 0fBE2AD8B9;
	fma.rn.f32 	%f7380, %f7379, %f7375, 0f3E4CED0B;
	fma.rn.f32 	%f7381, %f7380, %f7375, 0fBE7FFF22;
	fma.rn.f32 	%f7382, %f7381, %f7375, 0f3EAAAA78;
	fma.rn.f32 	%f7383, %f7382, %f7375, 0fBF000000;
	mul.f32 	%f7384, %f7375, %f7383;
	fma.rn.f32 	%f7385, %f7384, %f7375, %f7375;
	fma.rn.f32 	%f7386, %f7374, 0f3F317218, %f7385;
	setp.gt.u32 	%p2594, %r2543, 2139095039;
	fma.rn.f32 	%f7387, %f7370, 0f7F800000, 0f7F800000;
	selp.f32 	%f7388, %f7387, %f7386, %p2594;
	setp.eq.f32 	%p2595, %f7370, 0f00000000;
	selp.f32 	%f1131, 0fFF800000, %f7388, %p2595;
	div.rn.f32 	%f1132, %f7270, %f1124;
	add.s64 	%rd723, %rd721, %rd717;
	ld.global.f32 	%f1133, [%rd723];
	add.s64 	%rd724, %rd723, %rd717;
	ld.global.f32 	%f7389, [%rd724];
	div.rn.f32 	%f1135, %f1133, %f7389;
	abs.f32 	%f7390, %f1135;
	setp.gt.f32 	%p2596, %f7390, 0f3F800000;
	rcp.approx.ftz.f32 	%f7391, %f7390;
	selp.f32 	%f7392, %f7391, %f7390, %p2596;
	mul.f32 	%f7393, %f7392, %f7392;
	fma.rn.f32 	%f7394, %f7393, 0f3B2090AA, 0fBC6BE14F;
	fma.rn.f32 	%f7395, %f7394, %f7393, 0f3D23397E;
	fma.rn.f32 	%f7396, %f7395, %f7393, 0fBD948A7A;
	fma.rn.f32 	%f7397, %f7396, %f7393, 0f3DD76B21;
	fma.rn.f32 	%f7398, %f7397, %f7393, 0fBE111E88;
	fma.rn.f32 	%f7399, %f7398, %f7393, 0f3E4CAF60;
	fma.rn.f32 	%f7400, %f7399, %f7393, 0fBEAAAA27;
	mul.f32 	%f7401, %f7393, %f7400;
	fma.rn.f32 	%f7402, %f7401, %f7392, %f7392;
	neg.f32 	%f7403, %f7402;
	fma.rn.f32 	%f7404, 0f3F6EE581, 0f3FD774EB, %f7403;
	selp.f32 	%f7405, %f7404, %f7402, %p2596;
	setp.num.f32 	%p2597, %f7390, %f7390;
	copysign.f32 	%f7406, %f1135, %f7405;
	selp.f32 	%f1136, %f7406, %f7405, %p2597;
	abs.f32 	%f7407, %f1133;
	fma.rn.f32 	%f1137, %f7407, 0fBF000000, 0f3F000000;
	mul.f32 	%f7409, %f1133, 0f3F22F983;
	cvt.rni.s32.f32 	%r2547, %f7409;
	cvt.rn.f32.s32 	%f7410, %r2547;
	fma.rn.f32 	%f7411, %f7410, 0fBFC90FDA, %f1133;
	fma.rn.f32 	%f7412, %f7410, 0fB3A22168, %f7411;
	fma.rn.f32 	%f7413, %f7410, 0fA7C234C5, %f7412;
	setp.ltu.f32 	%p2598, %f7407, 0f47CE4780;
	setp.eq.f32 	%p2599, %f7407, 0f7F800000;
	mov.b32 	%r2548, %f1133;
	shr.u32 	%r2549, %r2548, 23;
	and.b32  	%r2550, %r2549, 224;
	add.s32 	%r2551, %r2550, -128;
	shr.u32 	%r2552, %r2551, 5;
	and.b32  	%r490, %r2549, 31;
	mul.wide.u32 	%rd725, %r2552, 4;
	sub.s64 	%rd177, %rd13, %rd725;
	mul.rn.f32 	%f7414, %f1133, %f9738;
	mul.f32 	%f7415, %f7389, 0f3F000000;
	cvt.rzi.f32.f32 	%f7416, %f7415;
	add.f32 	%f7417, %f7416, %f7416;
	sub.f32 	%f7418, %f7389, %f7417;
	abs.f32 	%f7419, %f7418;
	setp.neu.f32 	%p2600, %f7419, 0f3F800000;
	setp.lt.f32 	%p2601, %f7407, 0f00800000;
	mul.f32 	%f7420, %f7407, 0f4B800000;
	selp.f32 	%f7421, %f7420, %f7407, %p2601;
	selp.f32 	%f7422, 0fC1C00000, 0f00000000, %p2601;
	mov.b32 	%r2553, %f7421;
	add.s32 	%r2554, %r2553, -1060439283;
	and.b32  	%r2555, %r2554, -8388608;
	sub.s32 	%r2556, %r2553, %r2555;
	mov.b32 	%f7423, %r2556;
	cvt.rn.f32.s32 	%f7424, %r2555;
	fma.rn.f32 	%f7425, %f7424, 0f34000000, %f7422;
	add.f32 	%f7426, %f7423, 0fBF800000;
	add.f32 	%f7427, %f7423, 0f3F800000;
	rcp.approx.ftz.f32 	%f7428, %f7427;
	add.f32 	%f7429, %f7426, %f7426;
	mul.f32 	%f7430, %f7429, %f7428;
	mul.f32 	%f7431, %f7430, %f7430;
	sub.f32 	%f7432, %f7426, %f7430;
	add.f32 	%f7433, %f7432, %f7432;
	neg.f32 	%f7434, %f7430;
	fma.rn.f32 	%f7435, %f7434, %f7426, %f7433;
	mul.rn.f32 	%f7436, %f7428, %f7435;
	fma.rn.f32 	%f7437, %f7431, 0f3A2C32E4, 0f3B52E7DB;
	fma.rn.f32 	%f7438, %f7437, %f7431, 0f3C93BB73;
	fma.rn.f32 	%f7439, %f7438, %f7431, 0f3DF6384F;
	mul.rn.f32 	%f7440, %f7439, %f7431;
	fma.rn.f32 	%f7441, %f7430, 0f3FB8AA3B, %f7425;
	sub.f32 	%f7442, %f7425, %f7441;
	fma.rn.f32 	%f7443, %f7430, 0f3FB8AA3B, %f7442;
	fma.rn.f32 	%f7444, %f7436, 0f3FB8AA3B, %f7443;
	fma.rn.f32 	%f7445, %f7430, 0f32A55E34, %f7444;
	mul.f32 	%f7446, %f7440, 0f40400000;
	fma.rn.f32 	%f7447, %f7446, %f7436, %f7445;
	fma.rn.f32 	%f7448, %f7440, %f7430, %f7447;
	add.rn.f32 	%f7449, %f7441, %f7448;
	neg.f32 	%f7450, %f7441;
	add.rn.f32 	%f7451, %f7449, %f7450;
	neg.f32 	%f7452, %f7451;
	add.rn.f32 	%f7453, %f7448, %f7452;
	mul.rn.f32 	%f7454, %f7449, %f7389;
	neg.f32 	%f7455, %f7454;
	fma.rn.f32 	%f7456, %f7449, %f7389, %f7455;
	fma.rn.f32 	%f7457, %f7453, %f7389, %f7456;
	cvt.rni.f32.f32 	%f7458, %f7454;
	sub.f32 	%f7459, %f7454, %f7458;
	add.f32 	%f7460, %f7459, %f7457;
	fma.rn.f32 	%f7461, %f7460, 0f391FCB8E, 0f3AAF85ED;
	fma.rn.f32 	%f7462, %f7461, %f7460, 0f3C1D9856;
	fma.rn.f32 	%f7463, %f7462, %f7460, 0f3D6357BB;
	fma.rn.f32 	%f7464, %f7463, %f7460, 0f3E75FDEC;
	fma.rn.f32 	%f7465, %f7464, %f7460, 0f3F317218;
	fma.rn.f32 	%f7466, %f7465, %f7460, 0f3F800000;
	cvt.rzi.s32.f32 	%r2557, %f7458;
	setp.gt.f32 	%p2602, %f7458, 0f00000000;
	selp.b32 	%r2558, 0, -2097152000, %p2602;
	add.s32 	%r2559, %r2558, 2130706432;
	mov.b32 	%f7467, %r2559;
	mul.f32 	%f7468, %f7466, %f7467;
	shl.b32 	%r2560, %r2557, 23;
	sub.s32 	%r2561, %r2560, %r2558;
	mov.b32 	%f7469, %r2561;
	mul.f32 	%f7470, %f7468, %f7469;
	abs.f32 	%f7471, %f7454;
	setp.gt.f32 	%p2603, %f7471, 0f43180000;
	setp.lt.f32 	%p2604, %f7454, 0f00000000;
	selp.f32 	%f7472, 0f00000000, 0f7F800000, %p2604;
	selp.f32 	%f7473, %f7472, %f7470, %p2603;
	setp.eq.f32 	%p2605, %f1133, 0f3F800000;
	setp.eq.f32 	%p2606, %f7389, 0f00000000;
	or.pred  	%p2607, %p2605, %p2606;
	setp.nan.f32 	%p2608, %f7407, %f7407;
	abs.f32 	%f7474, %f7389;
	setp.nan.f32 	%p2609, %f7474, %f7474;
	setp.eq.f32 	%p2610, %f1133, 0f00000000;
	setp.eq.f32 	%p2611, %f1133, 0fBF800000;
	setp.eq.f32 	%p2612, %f7474, 0f7F800000;
	setp.geu.f32 	%p2613, %f1133, 0f00000000;
	neg.f32 	%f7476, %f7473;
	selp.f32 	%f7477, %f7473, %f7476, %p2600;
	cvt.rmi.f32.f32 	%f7478, %f7389;
	setp.neu.f32 	%p2614, %f7389, %f7478;
	selp.f32 	%f7479, 0f7FFFFFFF, %f7477, %p2614;
	add.f32 	%f7480, %f1133, %f1133;
	mov.b32 	%r2562, %f7480;
	setp.lt.f32 	%p2615, %f7389, 0f00000000;
	xor.b32  	%r2563, %r2562, 2139095040;
	selp.b32 	%r2564, %r2563, %r2562, %p2615;
	and.b32  	%r2565, %r2564, 2147483647;
	selp.b32 	%r2566, %r2565, %r2564, %p2600;
	mov.b32 	%f7481, %r2566;
	fma.rn.f32 	%f7482, %f1133, 0f3BBB989D, 0f3F000000;
	cvt.sat.f32.f32 	%f7483, %f7482;
	fma.rm.f32 	%f7484, %f7483, %f7245, %f7244;
	add.f32 	%f7485, %f7484, 0fCB40007F;
	neg.f32 	%f7486, %f7485;
	fma.rn.f32 	%f7487, %f1133, 0f3FB8AA3B, %f7486;
	fma.rn.f32 	%f1138, %f1133, 0f32A57060, %f7487;
	mov.b32 	%r2567, %f7484;
	shl.b32 	%r2568, %r2567, 23;
	mov.b32 	%f1139, %r2568;
	setp.lt.f32 	%p2616, %f1133, 0f00800000;
	mul.f32 	%f7488, %f1133, 0f4B000000;
	selp.f32 	%f7489, %f7488, %f1133, %p2616;
	selp.f32 	%f7490, 0fC1B80000, 0f00000000, %p2616;
	mov.b32 	%r2569, %f7489;
	add.s32 	%r2570, %r2569, -1059760811;
	and.b32  	%r2571, %r2570, -8388608;
	sub.s32 	%r2572, %r2569, %r2571;
	mov.b32 	%f7491, %r2572;
	cvt.rn.f32.s32 	%f7492, %r2571;
	fma.rn.f32 	%f7493, %f7492, 0f34000000, %f7490;
	add.f32 	%f7494, %f7491, 0fBF800000;
	fma.rn.f32 	%f7495, %f7494, 0fBE055027, 0f3E1039F6;
	fma.rn.f32 	%f7496, %f7495, %f7494, 0fBDF8CDCC;
	fma.rn.f32 	%f7497, %f7496, %f7494, 0f3E0F2955;
	fma.rn.f32 	%f7498, %f7497, %f7494, 0fBE2AD8B9;
	fma.rn.f32 	%f7499, %f7498, %f7494, 0f3E4CED0B;
	fma.rn.f32 	%f7500, %f7499, %f7494, 0fBE7FFF22;
	fma.rn.f32 	%f7501, %f7500, %f7494, 0f3EAAAA78;
	fma.rn.f32 	%f7502, %f7501, %f7494, 0fBF000000;
	mul.f32 	%f7503, %f7494, %f7502;
	fma.rn.f32 	%f7504, %f7503, %f7494, %f7494;
	fma.rn.f32 	%f7505, %f7493, 0f3F317218, %f7504;
	setp.gt.u32 	%p2617, %r2569, 2139095039;
	fma.rn.f32 	%f7506, %f7489, 0f7F800000, 0f7F800000;
	selp.f32 	%f7507, %f7506, %f7505, %p2617;
	setp.eq.f32 	%p2618, %f7489, 0f00000000;
	selp.f32 	%f1140, 0fFF800000, %f7507, %p2618;
	div.rn.f32 	%f1141, %f7389, %f1133;
	add.s64 	%rd726, %rd724, %rd717;
	ld.global.f32 	%f1142, [%rd726];
	add.s64 	%rd727, %rd726, %rd717;
	ld.global.f32 	%f1143, [%rd727];
	div.rn.f32 	%f1144, %f1142, %f1143;
	abs.f32 	%f7508, %f1144;
	setp.gt.f32 	%p2619, %f7508, 0f3F800000;
	rcp.approx.ftz.f32 	%f7509, %f7508;
	selp.f32 	%f7510, %f7509, %f7508, %p2619;
	mul.f32 	%f7511, %f7510, %f7510;
	fma.rn.f32 	%f7512, %f7511, 0f3B2090AA, 0fBC6BE14F;
	fma.rn.f32 	%f7513, %f7512, %f7511, 0f3D23397E;
	fma.rn.f32 	%f7514, %f7513, %f7511, 0fBD948A7A;
	fma.rn.f32 	%f7515, %f7514, %f7511, 0f3DD76B21;
	fma.rn.f32 	%f7516, %f7515, %f7511, 0fBE111E88;
	fma.rn.f32 	%f7517, %f7516, %f7511, 0f3E4CAF60;
	fma.rn.f32 	%f7518, %f7517, %f7511, 0fBEAAAA27;
	mul.f32 	%f7519, %f7511, %f7518;
	fma.rn.f32 	%f7520, %f7519, %f7510, %f7510;
	neg.f32 	%f7521, %f7520;
	fma.rn.f32 	%f7522, 0f3F6EE581, 0f3FD774EB, %f7521;
	selp.f32 	%f7523, %f7522, %f7520, %p2619;
	setp.num.f32 	%p2620, %f7508, %f7508;
	copysign.f32 	%f7524, %f1144, %f7523;
	selp.f32 	%f1145, %f7524, %f7523, %p2620;
	abs.f32 	%f7525, %f1142;
	fma.rn.f32 	%f1146, %f7525, 0fBF000000, 0f3F000000;
	mul.f32 	%f7527, %f1142, 0f3F22F983;
	cvt.rni.s32.f32 	%r2573, %f7527;
	cvt.rn.f32.s32 	%f7528, %r2573;
	fma.rn.f32 	%f7529, %f7528, 0fBFC90FDA, %f1142;
	fma.rn.f32 	%f7530, %f7528, 0fB3A22168, %f7529;
	fma.rn.f32 	%f7531, %f7528, 0fA7C234C5, %f7530;
	setp.ltu.f32 	%p2621, %f7525, 0f47CE4780;
	setp.eq.f32 	%p2622, %f7525, 0f7F800000;
	mov.b32 	%r2574, %f1142;
	shr.u32 	%r2575, %r2574, 23;
	and.b32  	%r2576, %r2575, 224;
	add.s32 	%r2577, %r2576, -128;
	shr.u32 	%r2578, %r2577, 5;
	mul.wide.u32 	%rd728, %r2578, 4;
	sub.s64 	%rd178, %rd12, %rd728;
	mul.rn.f32 	%f7532, %f1142, %f9738;
	mul.f32 	%f7533, %f1143, 0f3F000000;
	cvt.rzi.f32.f32 	%f7534, %f7533;
	add.f32 	%f7535, %f7534, %f7534;
	sub.f32 	%f7536, %f1143, %f7535;
	abs.f32 	%f7537, %f7536;
	setp.neu.f32 	%p2623, %f7537, 0f3F800000;
	setp.lt.f32 	%p2624, %f7525, 0f00800000;
	mul.f32 	%f7538, %f7525, 0f4B800000;
	selp.f32 	%f7539, %f7538, %f7525, %p2624;
	selp.f32 	%f7540, 0fC1C00000, 0f00000000, %p2624;
	mov.b32 	%r2579, %f7539;
	add.s32 	%r2580, %r2579, -1060439283;
	and.b32  	%r2581, %r2580, -8388608;
	sub.s32 	%r2582, %r2579, %r2581;
	mov.b32 	%f7541, %r2582;
	cvt.rn.f32.s32 	%f7542, %r2581;
	fma.rn.f32 	%f7543, %f7542, 0f34000000, %f7540;
	add.f32 	%f7544, %f7541, 0fBF800000;
	add.f32 	%f7545, %f7541, 0f3F800000;
	rcp.approx.ftz.f32 	%f7546, %f7545;
	add.f32 	%f7547, %f7544, %f7544;
	mul.f32 	%f7548, %f7547, %f7546;
	mul.f32 	%f7549, %f7548, %f7548;
	sub.f32 	%f7550, %f7544, %f7548;
	add.f32 	%f7551, %f7550, %f7550;
	neg.f32 	%f7552, %f7548;
	fma.rn.f32 	%f7553, %f7552, %f7544, %f7551;
	mul.rn.f32 	%f7554, %f7546, %f7553;
	fma.rn.f32 	%f7555, %f7549, 0f3A2C32E4, 0f3B52E7DB;
	fma.rn.f32 	%f7556, %f7555, %f7549, 0f3C93BB73;
	fma.rn.f32 	%f7557, %f7556, %f7549, 0f3DF6384F;
	mul.rn.f32 	%f7558, %f7557, %f7549;
	fma.rn.f32 	%f7559, %f7548, 0f3FB8AA3B, %f7543;
	sub.f32 	%f7560, %f7543, %f7559;
	fma.rn.f32 	%f7561, %f7548, 0f3FB8AA3B, %f7560;
	fma.rn.f32 	%f7562, %f7554, 0f3FB8AA3B, %f7561;
	fma.rn.f32 	%f7563, %f7548, 0f32A55E34, %f7562;
	mul.f32 	%f7564, %f7558, 0f40400000;
	fma.rn.f32 	%f7565, %f7564, %f7554, %f7563;
	fma.rn.f32 	%f7566, %f7558, %f7548, %f7565;
	add.rn.f32 	%f7567, %f7559, %f7566;
	neg.f32 	%f7568, %f7559;
	add.rn.f32 	%f7569, %f7567, %f7568;
	neg.f32 	%f7570, %f7569;
	add.rn.f32 	%f7571, %f7566, %f7570;
	mul.rn.f32 	%f7572, %f7567, %f1143;
	neg.f32 	%f7573, %f7572;
	fma.rn.f32 	%f7574, %f7567, %f1143, %f7573;
	fma.rn.f32 	%f7575, %f7571, %f1143, %f7574;
	cvt.rni.f32.f32 	%f7576, %f7572;
	sub.f32 	%f7577, %f7572, %f7576;
	add.f32 	%f7578, %f7577, %f7575;
	fma.rn.f32 	%f7579, %f7578, 0f391FCB8E, 0f3AAF85ED;
	fma.rn.f32 	%f7580, %f7579, %f7578, 0f3C1D9856;
	fma.rn.f32 	%f7581, %f7580, %f7578, 0f3D6357BB;
	fma.rn.f32 	%f7582, %f7581, %f7578, 0f3E75FDEC;
	fma.rn.f32 	%f7583, %f7582, %f7578, 0f3F317218;
	fma.rn.f32 	%f7584, %f7583, %f7578, 0f3F800000;
	cvt.rzi.s32.f32 	%r2583, %f7576;
	setp.gt.f32 	%p2625, %f7576, 0f00000000;
	selp.b32 	%r2584, 0, -2097152000, %p2625;
	add.s32 	%r2585, %r2584, 2130706432;
	mov.b32 	%f7585, %r2585;
	mul.f32 	%f7586, %f7584, %f7585;
	shl.b32 	%r2586, %r2583, 23;
	sub.s32 	%r2587, %r2586, %r2584;
	mov.b32 	%f7587, %r2587;
	mul.f32 	%f7588, %f7586, %f7587;
	abs.f32 	%f7589, %f7572;
	setp.gt.f32 	%p2626, %f7589, 0f43180000;
	setp.lt.f32 	%p2627, %f7572, 0f00000000;
	selp.f32 	%f7590, 0f00000000, 0f7F800000, %p2627;
	selp.f32 	%f7591, %f7590, %f7588, %p2626;
	abs.f32 	%f7592, %f1143;
	setp.eq.f32 	%p2628, %f1142, 0f00000000;
	setp.eq.f32 	%p2629, %f1142, 0fBF800000;
	setp.eq.f32 	%p2630, %f7592, 0f7F800000;
	setp.geu.f32 	%p2631, %f1142, 0f00000000;
	neg.f32 	%f7594, %f7591;
	selp.f32 	%f7595, %f7591, %f7594, %p2623;
	cvt.rmi.f32.f32 	%f7596, %f1143;
	setp.neu.f32 	%p2632, %f1143, %f7596;
	selp.f32 	%f7597, 0f7FFFFFFF, %f7595, %p2632;
	add.f32 	%f7598, %f1142, %f1142;
	mov.b32 	%r2588, %f7598;
	setp.lt.f32 	%p2633, %f1143, 0f00000000;
	xor.b32  	%r2589, %r2588, 2139095040;
	selp.b32 	%r2590, %r2589, %r2588, %p2633;
	and.b32  	%r2591, %r2590, 2147483647;
	selp.b32 	%r2592, %r2591, %r2590, %p2623;
	mov.b32 	%f7599, %r2592;
	fma.rn.f32 	%f7600, %f1142, 0f3BBB989D, 0f3F000000;
	cvt.sat.f32.f32 	%f7601, %f7600;
	fma.rm.f32 	%f7602, %f7601, %f7245, %f7244;
	add.f32 	%f7603, %f7602, 0fCB40007F;
	neg.f32 	%f7604, %f7603;
	fma.rn.f32 	%f7605, %f1142, 0f3FB8AA3B, %f7604;
	fma.rn.f32 	%f1147, %f1142, 0f32A57060, %f7605;
	mov.b32 	%r2593, %f7602;
	shl.b32 	%r2594, %r2593, 23;
	mov.b32 	%f1148, %r2594;
	setp.lt.f32 	%p2634, %f1142, 0f00800000;
	mul.f32 	%f7606, %f1142, 0f4B000000;
	selp.f32 	%f7607, %f7606, %f1142, %p2634;
	selp.f32 	%f7608, 0fC1B80000, 0f00000000, %p2634;
	mov.b32 	%r2595, %f7607;
	add.s32 	%r2596, %r2595, -1059760811;
	and.b32  	%r2597, %r2596, -8388608;
	sub.s32 	%r2598, %r2595, %r2597;
	mov.b32 	%f7609, %r2598;
	cvt.rn.f32.s32 	%f7610, %r2597;
	fma.rn.f32 	%f7611, %f7610, 0f34000000, %f7608;
	add.f32 	%f7612, %f7609, 0fBF800000;
	fma.rn.f32 	%f7613, %f7612, 0fBE055027, 0f3E1039F6;
	fma.rn.f32 	%f7614, %f7613, %f7612, 0fBDF8CDCC;
	fma.rn.f32 	%f7615, %f7614, %f7612, 0f3E0F2955;
	fma.rn.f32 	%f7616, %f7615, %f7612, 0fBE2AD8B9;
	fma.rn.f32 	%f7617, %f7616, %f7612, 0f3E4CED0B;
	fma.rn.f32 	%f7618, %f7617, %f7612, 0fBE7FFF22;
	fma.rn.f32 	%f7619, %f7618, %f7612, 0f3EAAAA78;
	fma.rn.f32 	%f7620, %f7619, %f7612, 0fBF000000;
	mul.f32 	%f7621, %f7612, %f7620;
	fma.rn.f32 	%f7622, %f7621, %f7612, %f7612;
	fma.rn.f32 	%f7623, %f7611, 0f3F317218, %f7622;
	setp.gt.u32 	%p2635, %r2595, 2139095039;
	fma.rn.f32 	%f7624, %f7607, 0f7F800000, 0f7F800000;
	selp.f32 	%f7625, %f7624, %f7623, %p2635;
	setp.eq.f32 	%p2636, %f7607, 0f00000000;
	selp.f32 	%f1149, 0fFF800000, %f7625, %p2636;
	div.rn.f32 	%f1150, %f1143, %f1142;
	add.s64 	%rd729, %rd727, %rd717;
	ld.global.f32 	%f1151, [%rd729];
	add.s64 	%rd730, %rd729, %rd717;
	ld.global.f32 	%f1152, [%rd730];
	div.rn.f32 	%f1153, %f1151, %f1152;
	abs.f32 	%f7626, %f1153;
	setp.gt.f32 	%p2637, %f7626, 0f3F800000;
	rcp.approx.ftz.f32 	%f7627, %f7626;
	selp.f32 	%f7628, %f7627, %f7626, %p2637;
	mul.f32 	%f7629, %f7628, %f7628;
	fma.rn.f32 	%f7630, %f7629, 0f3B2090AA, 0fBC6BE14F;
	fma.rn.f32 	%f7631, %f7630, %f7629, 0f3D23397E;
	fma.rn.f32 	%f7632, %f7631, %f7629, 0fBD948A7A;
	fma.rn.f32 	%f7633, %f7632, %f7629, 0f3DD76B21;
	fma.rn.f32 	%f7634, %f7633, %f7629, 0fBE111E88;
	fma.rn.f32 	%f7635, %f7634, %f7629, 0f3E4CAF60;
	fma.rn.f32 	%f7636, %f7635, %f7629, 0fBEAAAA27;
	mul.f32 	%f7637, %f7629, %f7636;
	fma.rn.f32 	%f7638, %f7637, %f7628, %f7628;
	neg.f32 	%f7639, %f7638;
	fma.rn.f32 	%f7640, 0f3F6EE581, 0f3FD774EB, %f7639;
	selp.f32 	%f7641, %f7640, %f7638, %p2637;
	setp.num.f32 	%p2638, %f7626, %f7626;
	copysign.f32 	%f7642, %f1153, %f7641;
	selp.f32 	%f1154, %f7642, %f7641, %p2638;
	abs.f32 	%f7643, %f1151;
	fma.rn.f32 	%f1155, %f7643, 0fBF000000, 0f3F000000;
	mul.f32 	%f7645, %f1151, 0f3F22F983;
	cvt.rni.s32.f32 	%r2599, %f7645;
	cvt.rn.f32.s32 	%f7646, %r2599;
	fma.rn.f32 	%f7647, %f7646, 0fBFC90FDA, %f1151;
	fma.rn.f32 	%f7648, %f7646, 0fB3A22168, %f7647;
	fma.rn.f32 	%f7649, %f7646, 0fA7C234C5, %f7648;
	setp.ltu.f32 	%p2639, %f7643, 0f47CE4780;
	setp.eq.f32 	%p2640, %f7643, 0f7F800000;
	mov.b32 	%r2600, %f1151;
	shr.u32 	%r2601, %r2600, 23;
	and.b32  	%r2602, %r2601, 224;
	add.s32 	%r2603, %r2602, -128;
	shr.u32 	%r2604, %r2603, 5;
	mul.wide.u32 	%rd731, %r2604, 4;
	sub.s64 	%rd179, %rd9, %rd731;
	mul.rn.f32 	%f7650, %f1151, %f9738;
	mul.f32 	%f7651, %f1152, 0f3F000000;
	cvt.rzi.f32.f32 	%f7652, %f7651;
	add.f32 	%f7653, %f7652, %f7652;
	sub.f32 	%f7654, %f1152, %f7653;
	abs.f32 	%f7655, %f7654;
	setp.neu.f32 	%p2641, %f7655, 0f3F800000;
	setp.lt.f32 	%p2642, %f7643, 0f00800000;
	mul.f32 	%f7656, %f7643, 0f4B800000;
	selp.f32 	%f7657, %f7656, %f7643, %p2642;
	selp.f32 	%f7658, 0fC1C00000, 0f00000000, %p2642;
	mov.b32 	%r2605, %f7657;
	add.s32 	%r2606, %r2605, -1060439283;
	and.b32  	%r2607, %r2606, -8388608;
	sub.s32 	%r2608, %r2605, %r2607;
	mov.b32 	%f7659, %r2608;
	cvt.rn.f32.s32 	%f7660, %r2607;
	fma.rn.f32 	%f7661, %f7660, 0f34000000, %f7658;
	add.f32 	%f7662, %f7659, 0fBF800000;
	add.f32 	%f7663, %f7659, 0f3F800000;
	rcp.approx.ftz.f32 	%f7664, %f7663;
	add.f32 	%f7665, %f7662, %f7662;
	mul.f32 	%f7666, %f7665, %f7664;
	mul.f32 	%f7667, %f7666, %f7666;
	sub.f32 	%f7668, %f7662, %f7666;
	add.f32 	%f7669, %f7668, %f7668;
	neg.f32 	%f7670, %f7666;
	fma.rn.f32 	%f7671, %f7670, %f7662, %f7669;
	mul.rn.f32 	%f7672, %f7664, %f7671;
	fma.rn.f32 	%f7673, %f7667, 0f3A2C32E4, 0f3B52E7DB;
	fma.rn.f32 	%f7674, %f7673, %f7667, 0f3C93BB73;
	fma.rn.f32 	%f7675, %f7674, %f7667, 0f3DF6384F;
	mul.rn.f32 	%f7676, %f7675, %f7667;
	fma.rn.f32 	%f7677, %f7666, 0f3FB8AA3B, %f7661;
	sub.f32 	%f7678, %f7661, %f7677;
	fma.rn.f32 	%f7679, %f7666, 0f3FB8AA3B, %f7678;
	fma.rn.f32 	%f7680, %f7672, 0f3FB8AA3B, %f7679;
	fma.rn.f32 	%f7681, %f7666, 0f32A55E34, %f7680;
	mul.f32 	%f7682, %f7676, 0f40400000;
	fma.rn.f32 	%f7683, %f7682, %f7672, %f7681;
	fma.rn.f32 	%f7684, %f7676, %f7666, %f7683;
	add.rn.f32 	%f7685, %f7677, %f7684;
	neg.f32 	%f7686, %f7677;
	add.rn.f32 	%f7687, %f7685, %f7686;
	neg.f32 	%f7688, %f7687;
	add.rn.f32 	%f7689, %f7684, %f7688;
	mul.rn.f32 	%f7690, %f7685, %f1152;
	neg.f32 	%f7691, %f7690;
	fma.rn.f32 	%f7692, %f7685, %f1152, %f7691;
	fma.rn.f32 	%f7693, %f7689, %f1152, %f7692;
	cvt.rni.f32.f32 	%f7694, %f7690;
	sub.f32 	%f7695, %f7690, %f7694;
	add.f32 	%f7696, %f7695, %f7693;
	fma.rn.f32 	%f7697, %f7696, 0f391FCB8E, 0f3AAF85ED;
	fma.rn.f32 	%f7698, %f7697, %f7696, 0f3C1D9856;
	fma.rn.f32 	%f7699, %f7698, %f7696, 0f3D6357BB;
	fma.rn.f32 	%f7700, %f7699, %f7696, 0f3E75FDEC;
	fma.rn.f32 	%f7701, %f7700, %f7696, 0f3F317218;
	fma.rn.f32 	%f7702, %f7701, %f7696, 0f3F800000;
	cvt.rzi.s32.f32 	%r2609, %f7694;
	setp.gt.f32 	%p2643, %f7694, 0f00000000;
	selp.b32 	%r2610, 0, -2097152000, %p2643;
	add.s32 	%r2611, %r2610, 2130706432;
	mov.b32 	%f7703, %r2611;
	mul.f32 	%f7704, %f7702, %f7703;
	shl.b32 	%r2612, %r2609, 23;
	sub.s32 	%r2613, %r2612, %r2610;
	mov.b32 	%f7705, %r2613;
	mul.f32 	%f7706, %f7704, %f7705;
	abs.f32 	%f7707, %f7690;
	setp.gt.f32 	%p2644, %f7707, 0f43180000;
	setp.lt.f32 	%p2645, %f7690, 0f00000000;
	selp.f32 	%f7708, 0f00000000, 0f7F800000, %p2645;
	selp.f32 	%f7709, %f7708, %f7706, %p2644;
	abs.f32 	%f7710, %f1152;
	setp.eq.f32 	%p2646, %f1151, 0f00000000;
	setp.eq.f32 	%p2647, %f1151, 0fBF800000;
	setp.eq.f32 	%p2648, %f7710, 0f7F800000;
	setp.geu.f32 	%p2649, %f1151, 0f00000000;
	neg.f32 	%f7712, %f7709;
	selp.f32 	%f7713, %f7709, %f7712, %p2641;
	cvt.rmi.f32.f32 	%f7714, %f1152;
	setp.neu.f32 	%p2650, %f1152, %f7714;
	selp.f32 	%f7715, 0f7FFFFFFF, %f7713, %p2650;
	add.f32 	%f7716, %f1151, %f1151;
	mov.b32 	%r2614, %f7716;
	setp.lt.f32 	%p2651, %f1152, 0f00000000;
	xor.b32  	%r2615, %r2614, 2139095040;
	selp.b32 	%r2616, %r2615, %r2614, %p2651;
	and.b32  	%r2617, %r2616, 2147483647;
	selp.b32 	%r2618, %r2617, %r2616, %p2641;
	mov.b32 	%f7717, %r2618;
	fma.rn.f32 	%f7718, %f1151, 0f3BBB989D, 0f3F000000;
	cvt.sat.f32.f32 	%f7719, %f7718;
	fma.rm.f32 	%f7720, %f7719, %f7245, %f7244;
	add.f32 	%f7721, %f7720, 0fCB40007F;
	neg.f32 	%f7722, %f7721;
	fma.rn.f32 	%f7723, %f1151, 0f3FB8AA3B, %f7722;
	fma.rn.f32 	%f1156, %f1151, 0f32A57060, %f7723;
	mov.b32 	%r2619, %f7720;
	shl.b32 	%r2620, %r2619, 23;
	mov.b32 	%f1157, %r2620;
	setp.lt.f32 	%p2652, %f1151, 0f00800000;
	mul.f32 	%f7724, %f1151, 0f4B000000;
	selp.f32 	%f7725, %f7724, %f1151, %p2652;
	selp.f32 	%f7726, 0fC1B80000, 0f00000000, %p2652;
	mov.b32 	%r2621, %f7725;
	add.s32 	%r2622, %r2621, -1059760811;
	and.b32  	%r2623, %r2622, -8388608;
	sub.s32 	%r2624, %r2621, %r2623;
	mov.b32 	%f7727, %r2624;
	cvt.rn.f32.s32 	%f7728, %r2623;
	fma.rn.f32 	%f7729, %f7728, 0f34000000, %f7726;
	add.f32 	%f7730, %f7727, 0fBF800000;
	fma.rn.f32 	%f7731, %f7730, 0fBE055027, 0f3E1039F6;
	fma.rn.f32 	%f7732, %f7731, %f7730, 0fBDF8CDCC;
	fma.rn.f32 	%f7733, %f7732, %f7730, 0f3E0F2955;
	fma.rn.f32 	%f7734, %f7733, %f7730, 0fBE2AD8B9;
	fma.rn.f32 	%f7735, %f7734, %f7730, 0f3E4CED0B;
	fma.rn.f32 	%f7736, %f7735, %f7730, 0fBE7FFF22;
	fma.rn.f32 	%f7737, %f7736, %f7730, 0f3EAAAA78;
	fma.rn.f32 	%f7738, %f7737, %f7730, 0fBF000000;
	mul.f32 	%f7739, %f7730, %f7738;
	fma.rn.f32 	%f7740, %f7739, %f7730, %f7730;
	fma.rn.f32 	%f7741, %f7729, 0f3F317218, %f7740;
	setp.gt.u32 	%p2653, %r2621, 2139095039;
	fma.rn.f32 	%f7742, %f7725, 0f7F800000, 0f7F800000;
	selp.f32 	%f7743, %f7742, %f7741, %p2653;
	setp.eq.f32 	%p2654, %f7725, 0f00000000;
	selp.f32 	%f1158, 0fFF800000, %f7743, %p2654;
	div.rn.f32 	%f1159, %f1152, %f1151;
	add.s64 	%rd732, %rd730, %rd717;
	ld.global.f32 	%f1160, [%rd732];
	add.s64 	%rd733, %rd732, %rd717;
	ld.global.f32 	%f1161, [%rd733];
	div.rn.f32 	%f1162, %f1160, %f1161;
	abs.f32 	%f7744, %f1162;
	setp.gt.f32 	%p2655, %f7744, 0f3F800000;
	rcp.approx.ftz.f32 	%f7745, %f7744;
	selp.f32 	%f7746, %f7745, %f7744, %p2655;
	mul.f32 	%f7747, %f7746, %f7746;
	fma.rn.f32 	%f7748, %f7747, 0f3B2090AA, 0fBC6BE14F;
	fma.rn.f32 	%f7749, %f7748, %f7747, 0f3D23397E;
	fma.rn.f32 	%f7750, %f7749, %f7747, 0fBD948A7A;
	fma.rn.f32 	%f7751, %f7750, %f7747, 0f3DD76B21;
	fma.rn.f32 	%f7752, %f7751, %f7747, 0fBE111E88;
	fma.rn.f32 	%f7753, %f7752, %f7747, 0f3E4CAF60;
	fma.rn.f32 	%f7754, %f7753, %f7747, 0fBEAAAA27;
	mul.f32 	%f7755, %f7747, %f7754;
	fma.rn.f32 	%f7756, %f7755, %f7746, %f7746;
	neg.f32 	%f7757, %f7756;
	fma.rn.f32 	%f7758, 0f3F6EE581, 0f3FD774EB, %f7757;
	selp.f32 	%f7759, %f7758, %f7756, %p2655;
	setp.num.f32 	%p2656, %f7744, %f7744;
	copysign.f32 	%f7760, %f1162, %f7759;
	selp.f32 	%f1163, %f7760, %f7759, %p2656;
	abs.f32 	%f7761, %f1160;
	fma.rn.f32 	%f1164, %f7761, 0fBF000000, 0f3F000000;
	mul.f32 	%f7763, %f1160, 0f3F22F983;
	cvt.rni.s32.f32 	%r2625, %f7763;
	cvt.rn.f32.s32 	%f7764, %r2625;
	fma.rn.f32 	%f7765, %f7764, 0fBFC90FDA, %f1160;
	fma.rn.f32 	%f7766, %f7764, 0fB3A22168, %f7765;
	fma.rn.f32 	%f7767, %f7764, 0fA7C234C5, %f7766;
	setp.ltu.f32 	%p2657, %f7761, 0f47CE4780;
	setp.eq.f32 	%p2658, %f7761, 0f7F800000;
	mov.b32 	%r2626, %f1160;
	shr.u32 	%r2627, %r2626, 23;
	and.b32  	%r2628, %r2627, 224;
	add.s32 	%r2629, %r2628, -128;
	shr.u32 	%r2630, %r2629, 5;
	and.b32  	%r491, %r2627, 31;
	mul.wide.u32 	%rd734, %r2630, 4;
	sub.s64 	%rd180, %rd8, %rd734;
	mul.rn.f32 	%f7768, %f1160, %f9738;
	mul.f32 	%f7769, %f1161, 0f3F000000;
	cvt.rzi.f32.f32 	%f7770, %f7769;
	add.f32 	%f7771, %f7770, %f7770;
	sub.f32 	%f7772, %f1161, %f7771;
	abs.f32 	%f7773, %f7772;
	setp.neu.f32 	%p2659, %f7773, 0f3F800000;
	setp.lt.f32 	%p2660, %f7761, 0f00800000;
	mul.f32 	%f7774, %f7761, 0f4B800000;
	selp.f32 	%f7775, %f7774, %f7761, %p2660;
	selp.f32 	%f7776, 0fC1C00000, 0f00000000, %p2660;
	mov.b32 	%r2631, %f7775;
	add.s32 	%r2632, %r2631, -1060439283;
	and.b32  	%r2633, %r2632, -8388608;
	sub.s32 	%r2634, %r2631, %r2633;
	mov.b32 	%f7777, %r2634;
	cvt.rn.f32.s32 	%f7778, %r2633;
	fma.rn.f32 	%f7779, %f7778, 0f34000000, %f7776;
	add.f32 	%f7780, %f7777, 0fBF800000;
	add.f32 	%f7781, %f7777, 0f3F800000;
	rcp.approx.ftz.f32 	%f7782, %f7781;
	add.f32 	%f7783, %f7780, %f7780;
	mul.f32 	%f7784, %f7783, %f7782;
	mul.f32 	%f7785, %f7784, %f7784;
	sub.f32 	%f7786, %f7780, %f7784;
	add.f32 	%f7787, %f7786, %f7786;
	neg.f32 	%f7788, %f7784;
	fma.rn.f32 	%f7789, %f7788, %f7780, %f7787;
	mul.rn.f32 	%f7790, %f7782, %f7789;
	fma.rn.f32 	%f7791, %f7785, 0f3A2C32E4, 0f3B52E7DB;
	fma.rn.f32 	%f7792, %f7791, %f7785, 0f3C93BB73;
	fma.rn.f32 	%f7793, %f7792, %f7785, 0f3DF6384F;
	mul.rn.f32 	%f7794, %f7793, %f7785;
	fma.rn.f32 	%f7795, %f7784, 0f3FB8AA3B, %f7779;
	sub.f32 	%f7796, %f7779, %f7795;
	fma.rn.f32 	%f7797, %f7784, 0f3FB8AA3B, %f7796;
	fma.rn.f32 	%f7798, %f7790, 0f3FB8AA3B, %f7797;
	fma.rn.f32 	%f7799, %f7784, 0f32A55E34, %f7798;
	mul.f32 	%f7800, %f7794, 0f40400000;
	fma.rn.f32 	%f7801, %f7800, %f7790, %f7799;
	fma.rn.f32 	%f7802, %f7794, %f7784, %f7801;
	add.rn.f32 	%f7803, %f7795, %f7802;
	neg.f32 	%f7804, %f7795;
	add.rn.f32 	%f7805, %f7803, %f7804;
	neg.f32 	%f7806, %f7805;
	add.rn.f32 	%f7807, %f7802, %f7806;
	mul.rn.f32 	%f7808, %f7803, %f1161;
	neg.f32 	%f7809, %f7808;
	fma.rn.f32 	%f7810, %f7803, %f1161, %f7809;
	fma.rn.f32 	%f7811, %f7807, %f1161, %f7810;
	cvt.rni.f32.f32 	%f7812, %f7808;
	sub.f32 	%f7813, %f7808, %f7812;
	add.f32 	%f7814, %f7813, %f7811;
	fma.rn.f32 	%f7815, %f7814, 0f391FCB8E, 0f3AAF85ED;
	fma.rn.f32 	%f7816, %f7815, %f7814, 0f3C1D9856;
	fma.rn.f32 	%f7817, %f7816, %f7814, 0f3D6357BB;
	fma.rn.f32 	%f7818, %f7817, %f7814, 0f3E75FDEC;
	fma.rn.f32 	%f7819, %f7818, %f7814, 0f3F317218;
	fma.rn.f32 	%f7820, %f7819, %f7814, 0f3F800000;
	cvt.rzi.s32.f32 	%r2635, %f7812;
	setp.gt.f32 	%p2661, %f7812, 0f00000000;
	selp.b32 	%r2636, 0, -2097152000, %p2661;
	add.s32 	%r2637, %r2636, 2130706432;
	mov.b32 	%f7821, %r2637;
	mul.f32 	%f7822, %f7820, %f7821;
	shl.b32 	%r2638, %r2635, 23;
	sub.s32 	%r2639, %r2638, %r2636;
	mov.b32 	%f7823, %r2639;
	mul.f32 	%f7824, %f7822, %f7823;
	abs.f32 	%f7825, %f7808;
	setp.gt.f32 	%p2662, %f7825, 0f43180000;
	setp.lt.f32 	%p2663, %f7808, 0f00000000;
	selp.f32 	%f7826, 0f00000000, 0f7F800000, %p2663;
	selp.f32 	%f7827, %f7826, %f7824, %p2662;
	abs.f32 	%f7828, %f1161;
	setp.eq.f32 	%p2664, %f1160, 0f00000000;
	setp.eq.f32 	%p2665, %f1160, 0fBF800000;
	setp.eq.f32 	%p2666, %f7828, 0f7F800000;
	setp.geu.f32 	%p2667, %f1160, 0f00000000;
	neg.f32 	%f7830, %f7827;
	selp.f32 	%f7831, %f7827, %f7830, %p2659;
	cvt.rmi.f32.f32 	%f7832, %f1161;
	setp.neu.f32 	%p2668, %f1161, %f7832;
	selp.f32 	%f7833, 0f7FFFFFFF, %f7831, %p2668;
	add.f32 	%f7834, %f1160, %f1160;
	mov.b32 	%r2640, %f7834;
	setp.lt.f32 	%p2669, %f1161, 0f00000000;
	xor.b32  	%r2641, %r2640, 2139095040;
	selp.b32 	%r2642, %r2641, %r2640, %p2669;
	and.b32  	%r2643, %r2642, 2147483647;
	selp.b32 	%r2644, %r2643, %r2642, %p2659;
	mov.b32 	%f7835, %r2644;
	fma.rn.f32 	%f7836, %f1160, 0f3BBB989D, 0f3F000000;
	cvt.sat.f32.f32 	%f7837, %f7836;
	fma.rm.f32 	%f7838, %f7837, %f7245, %f7244;
	add.f32 	%f7839, %f7838, 0fCB40007F;
	neg.f32 	%f7840, %f7839;
	fma.rn.f32 	%f7841, %f1160, 0f3FB8AA3B, %f7840;
	fma.rn.f32 	%f1165, %f1160, 0f32A57060, %f7841;
	mov.b32 	%r2645, %f7838;
	shl.b32 	%r2646, %r2645, 23;
	mov.b32 	%f1166, %r2646;
	setp.lt.f32 	%p2670, %f1160, 0f00800000;
	mul.f32 	%f7842, %f1160, 0f4B000000;
	selp.f32 	%f7843, %f7842, %f1160, %p2670;
	selp.f32 	%f7844, 0fC1B80000, 0f00000000, %p2670;
	mov.b32 	%r2647, %f7843;
	add.s32 	%r2648, %r2647, -1059760811;
	and.b32  	%r2649, %r2648, -8388608;
	sub.s32 	%r2650, %r2647, %r2649;
	mov.b32 	%f7845, %r2650;
	cvt.rn.f32.s32 	%f7846, %r2649;
	fma.rn.f32 	%f7847, %f7846, 0f34000000, %f7844;
	add.f32 	%f7848, %f7845, 0fBF800000;
	fma.rn.f32 	%f7849, %f7848, 0fBE055027, 0f3E1039F6;
	fma.rn.f32 	%f7850, %f7849, %f7848, 0fBDF8CDCC;
	fma.rn.f32 	%f7851, %f7850, %f7848, 0f3E0F2955;
	fma.rn.f32 	%f7852, %f7851, %f7848, 0fBE2AD8B9;
	fma.rn.f32 	%f7853, %f7852, %f7848, 0f3E4CED0B;
	fma.rn.f32 	%f7854, %f7853, %f7848, 0fBE7FFF22;
	fma.rn.f32 	%f7855, %f7854, %f7848, 0f3EAAAA78;
	fma.rn.f32 	%f7856, %f7855, %f7848, 0fBF000000;
	mul.f32 	%f7857, %f7848, %f7856;
	fma.rn.f32 	%f7858, %f7857, %f7848, %f7848;
	fma.rn.f32 	%f7859, %f7847, 0f3F317218, %f7858;
	setp.gt.u32 	%p2671, %r2647, 2139095039;
	fma.rn.f32 	%f7860, %f7843, 0f7F800000, 0f7F800000;
	selp.f32 	%f7861, %f7860, %f7859, %p2671;
	setp.eq.f32 	%p2672, %f7843, 0f00000000;
	selp.f32 	%f1167, 0fFF800000, %f7861, %p2672;
	div.rn.f32 	%f1168, %f1161, %f1160;
	add.s64 	%rd735, %rd733, %rd717;
	ld.global.f32 	%f1169, [%rd735];
	add.s64 	%rd736, %rd735, %rd717;
	ld.global.f32 	%f1170, [%rd736];
	div.rn.f32 	%f1171, %f1169, %f1170;
	abs.f32 	%f7862, %f1171;
	setp.gt.f32 	%p2673, %f7862, 0f3F800000;
	rcp.approx.ftz.f32 	%f7863, %f7862;
	selp.f32 	%f7864, %f7863, %f7862, %p2673;
	mul.f32 	%f7865, %f7864, %f7864;
	fma.rn.f32 	%f7866, %f7865, 0f3B2090AA, 0fBC6BE14F;
	fma.rn.f32 	%f7867, %f7866, %f7865, 0f3D23397E;
	fma.rn.f32 	%f7868, %f7867, %f7865, 0fBD948A7A;
	fma.rn.f32 	%f7869, %f7868, %f7865, 0f3DD76B21;
	fma.rn.f32 	%f7870, %f7869, %f7865, 0fBE111E88;
	fma.rn.f32 	%f7871, %f7870, %f7865, 0f3E4CAF60;
	fma.rn.f32 	%f7872, %f7871, %f7865, 0fBEAAAA27;
	mul.f32 	%f7873, %f7865, %f7872;
	fma.rn.f32 	%f7874, %f7873, %f7864, %f7864;
	neg.f32 	%f7875, %f7874;
	fma.rn.f32 	%f7876, 0f3F6EE581, 0f3FD774EB, %f7875;
	selp.f32 	%f7877, %f7876, %f7874, %p2673;
	setp.num.f32 	%p2674, %f7862, %f7862;
	copysign.f32 	%f7878, %f1171, %f7877;
	selp.f32 	%f1172, %f7878, %f7877, %p2674;
	abs.f32 	%f7879, %f1169;
	fma.rn.f32 	%f1173, %f7879, 0fBF000000, 0f3F000000;
	mul.f32 	%f7881, %f1169, 0f3F22F983;
	cvt.rni.s32.f32 	%r2651, %f7881;
	cvt.rn.f32.s32 	%f7882, %r2651;
	fma.rn.f32 	%f7883, %f7882, 0fBFC90FDA, %f1169;
	fma.rn.f32 	%f7884, %f7882, 0fB3A22168, %f7883;
	fma.rn.f32 	%f7885, %f7882, 0fA7C234C5, %f7884;
	setp.ltu.f32 	%p2675, %f7879, 0f47CE4780;
	setp.eq.f32 	%p2676, %f7879, 0f7F800000;
	mov.b32 	%r2652, %f1169;
	shr.u32 	%r2653, %r2652, 23;
	and.b32  	%r2654, %r2653, 224;
	add.s32 	%r2655, %r2654, -128;
	shr.u32 	%r2656, %r2655, 5;
	mul.wide.u32 	%rd737, %r2656, 4;
	sub.s64 	%rd181, %rd6, %rd737;
	mul.rn.f32 	%f7886, %f1169, %f9738;
	mul.f32 	%f7887, %f1170, 0f3F000000;
	cvt.rzi.f32.f32 	%f7888, %f7887;
	add.f32 	%f7889, %f7888, %f7888;
	sub.f32 	%f7890, %f1170, %f7889;
	abs.f32 	%f7891, %f7890;
	setp.neu.f32 	%p2677, %f7891, 0f3F800000;
	setp.lt.f32 	%p2678, %f7879, 0f00800000;
	mul.f32 	%f7892, %f7879, 0f4B800000;
	selp.f32 	%f7893, %f7892, %f7879, %p2678;
	selp.f32 	%f7894, 0fC1C00000, 0f00000000, %p2678;
	mov.b32 	%r2657, %f7893;
	add.s32 	%r2658, %r2657, -1060439283;
	and.b32  	%r2659, %r2658, -8388608;
	sub.s32 	%r2660, %r2657, %r2659;
	mov.b32 	%f7895, %r2660;
	cvt.rn.f32.s32 	%f7896, %r2659;
	fma.rn.f32 	%f7897, %f7896, 0f34000000, %f7894;
	add.f32 	%f7898, %f7895, 0fBF800000;
	add.f32 	%f7899, %f7895, 0f3F800000;
	rcp.approx.ftz.f32 	%f7900, %f7899;
	add.f32 	%f7901, %f7898, %f7898;
	mul.f32 	%f7902, %f7901, %f7900;
	mul.f32 	%f7903, %f7902, %f7902;
	sub.f32 	%f7904, %f7898, %f7902;
	add.f32 	%f7905, %f7904, %f7904;
	neg.f32 	%f7906, %f7902;
	fma.rn.f32 	%f7907, %f7906, %f7898, %f7905;
	mul.rn.f32 	%f7908, %f7900, %f7907;
	fma.rn.f32 	%f7909, %f7903, 0f3A2C32E4, 0f3B52E7DB;
	fma.rn.f32 	%f7910, %f7909, %f7903, 0f3C93BB73;
	fma.rn.f32 	%f7911, %f7910, %f7903, 0f3DF6384F;
	mul.rn.f32 	%f7912, %f7911, %f7903;
	fma.rn.f32 	%f7913, %f7902, 0f3FB8AA3B, %f7897;
	sub.f32 	%f7914, %f7897, %f7913;
	fma.rn.f32 	%f7915, %f7902, 0f3FB8AA3B, %f7914;
	fma.rn.f32 	%f7916, %f7908, 0f3FB8AA3B, %f7915;
	fma.rn.f32 	%f7917, %f7902, 0f32A55E34, %f7916;
	mul.f32 	%f7918, %f7912, 0f40400000;
	fma.rn.f32 	%f7919, %f7918, %f7908, %f7917;
	fma.rn.f32 	%f7920, %f7912, %f7902, %f7919;
	add.rn.f32 	%f7921, %f7913, %f7920;
	neg.f32 	%f7922, %f7913;
	add.rn.f32 	%f7923, %f7921, %f7922;
	neg.f32 	%f7924, %f7923;
	add.rn.f32 	%f7925, %f7920, %f7924;
	mul.rn.f32 	%f7926, %f7921, %f1170;
	neg.f32 	%f7927, %f7926;
	fma.rn.f32 	%f7928, %f7921, %f1170, %f7927;
	fma.rn.f32 	%f7929, %f7925, %f1170, %f7928;
	cvt.rni.f32.f32 	%f7930, %f7926;
	sub.f32 	%f7931, %f7926, %f7930;
	add.f32 	%f7932, %f7931, %f7929;
	fma.rn.f32 	%f7933, %f7932, 0f391FCB8E, 0f3AAF85ED;
	fma.rn.f32 	%f7934, %f7933, %f7932, 0f3C1D9856;
	fma.rn.f32 	%f7935, %f7934, %f7932, 0f3D6357BB;
	fma.rn.f32 	%f7936, %f7935, %f7932, 0f3E75FDEC;
	fma.rn.f32 	%f7937, %f7936, %f7932, 0f3F317218;
	fma.rn.f32 	%f7938, %f7937, %f7932, 0f3F800000;
	cvt.rzi.s32.f32 	%r2661, %f7930;
	setp.gt.f32 	%p2679, %f7930, 0f00000000;
	selp.b32 	%r2662, 0, -2097152000, %p2679;
	add.s32 	%r2663, %r2662, 2130706432;
	mov.b32 	%f7939, %r2663;
	mul.f32 	%f7940, %f7938, %f7939;
	shl.b32 	%r2664, %r2661, 23;
	sub.s32 	%r2665, %r2664, %r2662;
	mov.b32 	%f7941, %r2665;
	mul.f32 	%f7942, %f7940, %f7941;
	abs.f32 	%f7943, %f7926;
	setp.gt.f32 	%p2680, %f7943, 0f43180000;
	setp.lt.f32 	%p2681, %f7926, 0f00000000;
	selp.f32 	%f7944, 0f00000000, 0f7F800000, %p2681;
	selp.f32 	%f7945, %f7944, %f7942, %p2680;
	abs.f32 	%f7946, %f1170;
	setp.eq.f32 	%p2682, %f1169, 0f00000000;
	setp.eq.f32 	%p2683, %f1169, 0fBF800000;
	setp.eq.f32 	%p2684, %f7946, 0f7F800000;
	setp.geu.f32 	%p2685, %f1169, 0f00000000;
	neg.f32 	%f7948, %f7945;
	selp.f32 	%f7949, %f7945, %f7948, %p2677;
	cvt.rmi.f32.f32 	%f7950, %f1170;
	setp.neu.f32 	%p2686, %f1170, %f7950;
	selp.f32 	%f7951, 0f7FFFFFFF, %f7949, %p2686;
	add.f32 	%f7952, %f1169, %f1169;
	mov.b32 	%r2666, %f7952;
	setp.lt.f32 	%p2687, %f1170, 0f00000000;
	xor.b32  	%r2667, %r2666, 2139095040;
	selp.b32 	%r2668, %r2667, %r2666, %p2687;
	and.b32  	%r2669, %r2668, 2147483647;
	selp.b32 	%r2670, %r2669, %r2668, %p2677;
	mov.b32 	%f7953, %r2670;
	fma.rn.f32 	%f7954, %f1169, 0f3BBB989D, 0f3F000000;
	cvt.sat.f32.f32 	%f7955, %f7954;
	fma.rm.f32 	%f7956, %f7955, %f7245, %f7244;
	add.f32 	%f7957, %f7956, 0fCB40007F;
	neg.f32 	%f7958, %f7957;
	fma.rn.f32 	%f7959, %f1169, 0f3FB8AA3B, %f7958;
	fma.rn.f32 	%f1174, %f1169, 0f32A57060, %f7959;
	mov.b32 	%r2671, %f7956;
	shl.b32 	%r2672, %r2671, 23;
	mov.b32 	%f1175, %r2672;
	setp.lt.f32 	%p2688, %f1169, 0f00800000;
	mul.f32 	%f7960, %f1169, 0f4B000000;
	selp.f32 	%f7961, %f7960, %f1169, %p2688;
	selp.f32 	%f7962, 0fC1B80000, 0f00000000, %p2688;
	mov.b32 	%r2673, %f7961;
	add.s32 	%r2674, %r2673, -1059760811;
	and.b32  	%r2675, %r2674, -8388608;
	sub.s32 	%r2676, %r2673, %r2675;
	mov.b32 	%f7963, %r2676;
	cvt.rn.f32.s32 	%f7964, %r2675;
	fma.rn.f32 	%f7965, %f7964, 0f34000000, %f7962;
	add.f32 	%f7966, %f7963, 0fBF800000;
	fma.rn.f32 	%f7967, %f7966, 0fBE055027, 0f3E1039F6;
	fma.rn.f32 	%f7968, %f7967, %f7966, 0fBDF8CDCC;
	fma.rn.f32 	%f7969, %f7968, %f7966, 0f3E0F2955;
	fma.rn.f32 	%f7970, %f7969, %f7966, 0fBE2AD8B9;
	fma.rn.f32 	%f7971, %f7970, %f7966, 0f3E4CED0B;
	fma.rn.f32 	%f7972, %f7971, %f7966, 0fBE7FFF22;
	fma.rn.f32 	%f7973, %f7972, %f7966, 0f3EAAAA78;
	fma.rn.f32 	%f7974, %f7973, %f7966, 0fBF000000;
	mul.f32 	%f7975, %f7966, %f7974;
	fma.rn.f32 	%f7976, %f7975, %f7966, %f7966;
	fma.rn.f32 	%f7977, %f7965, 0f3F317218, %f7976;
	setp.gt.u32 	%p2689, %r2673, 2139095039;
	fma.rn.f32 	%f7978, %f7961, 0f7F800000, 0f7F800000;
	selp.f32 	%f7979, %f7978, %f7977, %p2689;
	setp.eq.f32 	%p2690, %f7961, 0f00000000;
	selp.f32 	%f1176, 0fFF800000, %f7979, %p2690;
	div.rn.f32 	%f1177, %f1170, %f1169;
	add.s64 	%rd738, %rd736, %rd717;
	ld.global.f32 	%f1178, [%rd738];
	add.s64 	%rd739, %rd738, %rd717;
	ld.global.f32 	%f1179, [%rd739];
	div.rn.f32 	%f1180, %f1178, %f1179;
	abs.f32 	%f7980, %f1180;
	setp.gt.f32 	%p2691, %f7980, 0f3F800000;
	rcp.approx.ftz.f32 	%f7981, %f7980;
	selp.f32 	%f7982, %f7981, %f7980, %p2691;
	mul.f32 	%f7983, %f7982, %f7982;
	fma.rn.f32 	%f7984, %f7983, 0f3B2090AA, 0fBC6BE14F;
	fma.rn.f32 	%f7985, %f7984, %f7983, 0f3D23397E;
	fma.rn.f32 	%f7986, %f7985, %f7983, 0fBD948A7A;
	fma.rn.f32 	%f7987, %f7986, %f7983, 0f3DD76B21;
	fma.rn.f32 	%f7988, %f7987, %f7983, 0fBE111E88;
	fma.rn.f32 	%f7989, %f7988, %f7983, 0f3E4CAF60;
	fma.rn.f32 	%f7990, %f7989, %f7983, 0fBEAAAA27;
	mul.f32 	%f7991, %f7983, %f7990;
	fma.rn.f32 	%f7992, %f7991, %f7982, %f7982;
	neg.f32 	%f7993, %f7992;
	fma.rn.f32 	%f7994, 0f3F6EE581, 0f3FD774EB, %f7993;
	selp.f32 	%f7995, %f7994, %f7992, %p2691;
	setp.num.f32 	%p2692, %f7980, %f7980;
	copysign.f32 	%f7996, %f1180, %f7995;
	selp.f32 	%f1181, %f7996, %f7995, %p2692;
	abs.f32 	%f7997, %f1178;
	fma.rn.f32 	%f1182, %f7997, 0fBF000000, 0f3F000000;
	mul.f32 	%f7999, %f1178, 0f3F22F983;
	cvt.rni.s32.f32 	%r2677, %f7999;
	cvt.rn.f32.s32 	%f8000, %r2677;
	fma.rn.f32 	%f8001, %f8000, 0fBFC90FDA, %f1178;
	fma.rn.f32 	%f8002, %f8000, 0fB3A22168, %f8001;
	fma.rn.f32 	%f8003, %f8000, 0fA7C234C5, %f8002;
	setp.ltu.f32 	%p2693, %f7997, 0f47CE4780;
	setp.eq.f32 	%p2694, %f7997, 0f7F800000;
	mov.b32 	%r2678, %f1178;
	shr.u32 	%r2679, %r2678, 23;
	and.b32  	%r2680, %r2679, 224;
	add.s32 	%r2681, %r2680, -128;
	shr.u32 	%r2682, %r2681, 5;
	mul.wide.u32 	%rd740, %r2682, 4;
	sub.s64 	%rd182, %rd5, %rd740;
	mul.rn.f32 	%f8004, %f1178, %f9738;
	mul.f32 	%f8005, %f1179, 0f3F000000;
	cvt.rzi.f32.f32 	%f8006, %f8005;
	add.f32 	%f8007, %f8006, %f8006;
	sub.f32 	%f8008, %f1179, %f8007;
	abs.f32 	%f8009, %f8008;
	setp.neu.f32 	%p2695, %f8009, 0f3F800000;
	setp.lt.f32 	%p2696, %f7997, 0f00800000;
	mul.f32 	%f8010, %f7997, 0f4B800000;
	selp.f32 	%f8011, %f8010, %f7997, %p2696;
	selp.f32 	%f8012, 0fC1C00000, 0f00000000, %p2696;
	mov.b32 	%r2683, %f8011;
	add.s32 	%r2684, %r2683, -1060439283;
	and.b32  	%r2685, %r2684, -8388608;
	sub.s32 	%r2686, %r2683, %r2685;
	mov.b32 	%f8013, %r2686;
	cvt.rn.f32.s32 	%f8014, %r2685;
	fma.rn.f32 	%f8015, %f8014, 0f34000000, %f8012;
	add.f32 	%f8016, %f8013, 0fBF800000;
	add.f32 	%f8017, %f8013, 0f3F800000;
	rcp.approx.ftz.f32 	%f8018, %f8017;
	add.f32 	%f8019, %f8016, %f8016;
	mul.f32 	%f8020, %f8019, %f8018;
	mul.f32 	%f8021, %f8020, %f8020;
	sub.f32 	%f8022, %f8016, %f8020;
	add.f32 	%f8023, %f8022, %f8022;
	neg.f32 	%f8024, %f8020;
	fma.rn.f32 	%f8025, %f8024, %f8016, %f8023;
	mul.rn.f32 	%f8026, %f8018, %f8025;
	fma.rn.f32 	%f8027, %f8021, 0f3A2C32E4, 0f3B52E7DB;
	fma.rn.f32 	%f8028, %f8027, %f8021, 0f3C93BB73;
	fma.rn.f32 	%f8029, %f8028, %f8021, 0f3DF6384F;
	mul.rn.f32 	%f8030, %f8029, %f8021;
	fma.rn.f32 	%f8031, %f8020, 0f3FB8AA3B, %f8015;
	sub.f32 	%f8032, %f8015, %f8031;
	fma.rn.f32 	%f8033, %f8020, 0f3FB8AA3B, %f8032;
	fma.rn.f32 	%f8034, %f8026, 0f3FB8AA3B, %f8033;
	fma.rn.f32 	%f8035, %f8020, 0f32A55E34, %f8034;
	mul.f32 	%f8036, %f8030, 0f40400000;
	fma.rn.f32 	%f8037, %f8036, %f8026, %f8035;
	fma.rn.f32 	%f8038, %f8030, %f8020, %f8037;
	add.rn.f32 	%f8039, %f8031, %f8038;
	neg.f32 	%f8040, %f8031;
	add.rn.f32 	%f8041, %f8039, %f8040;
	neg.f32 	%f8042, %f8041;
	add.rn.f32 	%f8043, %f8038, %f8042;
	mul.rn.f32 	%f8044, %f8039, %f1179;
	neg.f32 	%f8045, %f8044;
	fma.rn.f32 	%f8046, %f8039, %f1179, %f8045;
	fma.rn.f32 	%f8047, %f8043, %f1179, %f8046;
	cvt.rni.f32.f32 	%f8048, %f8044;
	sub.f32 	%f8049, %f8044, %f8048;
	add.f32 	%f8050, %f8049, %f8047;
	fma.rn.f32 	%f8051, %f8050, 0f391FCB8E, 0f3AAF85ED;
	fma.rn.f32 	%f8052, %f8051, %f8050, 0f3C1D9856;
	fma.rn.f32 	%f8053, %f8052, %f8050, 0f3D6357BB;
	fma.rn.f32 	%f8054, %f8053, %f8050, 0f3E75FDEC;
	fma.rn.f32 	%f8055, %f8054, %f8050, 0f3F317218;
	fma.rn.f32 	%f8056, %f8055, %f8050, 0f3F800000;
	cvt.rzi.s32.f32 	%r2687, %f8048;
	setp.gt.f32 	%p2697, %f8048, 0f00000000;
	selp.b32 	%r2688, 0, -2097152000, %p2697;
	add.s32 	%r2689, %r2688, 2130706432;
	mov.b32 	%f8057, %r2689;
	mul.f32 	%f8058, %f8056, %f8057;
	shl.b32 	%r2690, %r2687, 23;
	sub.s32 	%r2691, %r2690, %r2688;
	mov.b32 	%f8059, %r2691;
	mul.f32 	%f8060, %f8058, %f8059;
	abs.f32 	%f8061, %f8044;
	setp.gt.f32 	%p2698, %f8061, 0f43180000;
	setp.lt.f32 	%p2699, %f8044, 0f00000000;
	selp.f32 	%f8062, 0f00000000, 0f7F800000, %p2699;
	selp.f32 	%f8063, %f8062, %f8060, %p2698;
	abs.f32 	%f8064, %f1179;
	setp.eq.f32 	%p2700, %f1178, 0f00000000;
	setp.eq.f32 	%p2701, %f1178, 0fBF800000;
	setp.eq.f32 	%p2702, %f8064, 0f7F800000;
	setp.geu.f32 	%p2703, %f1178, 0f00000000;
	neg.f32 	%f8066, %f8063;
	selp.f32 	%f8067, %f8063, %f8066, %p2695;
	cvt.rmi.f32.f32 	%f8068, %f1179;
	setp.neu.f32 	%p2704, %f1179, %f8068;
	selp.f32 	%f8069, 0f7FFFFFFF, %f8067, %p2704;
	add.f32 	%f8070, %f1178, %f1178;
	mov.b32 	%r2692, %f8070;
	setp.lt.f32 	%p2705, %f1179, 0f00000000;
	xor.b32  	%r2693, %r2692, 2139095040;
	selp.b32 	%r2694, %r2693, %r2692, %p2705;
	and.b32  	%r2695, %r2694, 2147483647;
	selp.b32 	%r2696, %r2695, %r2694, %p2695;
	mov.b32 	%f8071, %r2696;
	fma.rn.f32 	%f8072, %f1178, 0f3BBB989D, 0f3F000000;
	cvt.sat.f32.f32 	%f8073, %f8072;
	fma.rm.f32 	%f8074, %f8073, %f7245, %f7244;
	add.f32 	%f8075, %f8074, 0fCB40007F;
	neg.f32 	%f8076, %f8075;
	fma.rn.f32 	%f8077, %f1178, 0f3FB8AA3B, %f8076;
	fma.rn.f32 	%f1183, %f1178, 0f32A57060, %f8077;
	mov.b32 	%r2697, %f8074;
	shl.b32 	%r2698, %r2697, 23;
	mov.b32 	%f1184, %r2698;
	setp.lt.f32 	%p2706, %f1178, 0f00800000;
	mul.f32 	%f8078, %f1178, 0f4B000000;
	selp.f32 	%f8079, %f8078, %f1178, %p2706;
	selp.f32 	%f8080, 0fC1B80000, 0f00000000, %p2706;
	mov.b32 	%r2699, %f8079;
	add.s32 	%r2700, %r2699, -1059760811;
	and.b32  	%r2701, %r2700, -8388608;
	sub.s32 	%r2702, %r2699, %r2701;
	mov.b32 	%f8081, %r2702;
	cvt.rn.f32.s32 	%f8082, %r2701;
	fma.rn.f32 	%f8083, %f8082, 0f34000000, %f8080;
	add.f32 	%f8084, %f8081, 0fBF800000;
	fma.rn.f32 	%f8085, %f8084, 0fBE055027, 0f3E1039F6;
	fma.rn.f32 	%f8086, %f8085, %f8084, 0fBDF8CDCC;
	fma.rn.f32 	%f8087, %f8086, %f8084, 0f3E0F2955;
	fma.rn.f32 	%f8088, %f8087, %f8084, 0fBE2AD8B9;
	fma.rn.f32 	%f8089, %f8088, %f8084, 0f3E4CED0B;
	fma.rn.f32 	%f8090, %f8089, %f8084, 0fBE7FFF22;
	fma.rn.f32 	%f8091, %f8090, %f8084, 0f3EAAAA78;
	fma.rn.f32 	%f8092, %f8091, %f8084, 0fBF000000;
	mul.f32 	%f8093, %f8084, %f8092;
	fma.rn.f32 	%f8094, %f8093, %f8084, %f8084;
	fma.rn.f32 	%f8095, %f8083, 0f3F317218, %f8094;
	setp.gt.u32 	%p2707, %r2699, 2139095039;
	fma.rn.f32 	%f8096, %f8079, 0f7F800000, 0f7F800000;
	selp.f32 	%f8097, %f8096, %f8095, %p2707;
	setp.eq.f32 	%p2708, %f8079, 0f00000000;
	selp.f32 	%f1185, 0fFF800000, %f8097, %p2708;
	div.rn.f32 	%f1186, %f1179, %f1178;
	selp.b32 	%r492, %r2495, 0, %p2552;
	selp.f32 	%f1187, %f7173, %f7174, %p2552;
	or.pred  	%p2709, %p2561, %p2562;
	or.pred  	%p7, %p2709, %p2563;
	selp.f32 	%f8098, %f7233, %f7239, %p2567;
	selp.f32 	%f8099, 0f3F800000, %f8098, %p2566;
	selp.f32 	%f8100, %f8099, %f8098, %p2565;
	selp.f32 	%f8101, %f7241, %f8100, %p2553;
	selp.f32 	%f1188, %f7241, %f8101, %p2564;
	selp.b32 	%r493, %r2521, 0, %p2575;
	selp.f32 	%f1189, %f7294, %f7295, %p2575;
	or.pred  	%p2710, %p2584, %p2585;
	or.pred  	%p8, %p2710, %p2586;
	selp.f32 	%f8102, %f7354, %f7360, %p2590;
	selp.f32 	%f8103, 0f3F800000, %f8102, %p2589;
	selp.f32 	%f8104, %f8103, %f8102, %p2588;
	selp.f32 	%f8105, %f7362, %f8104, %p2576;
	selp.f32 	%f1190, %f7362, %f8105, %p2587;
	selp.b32 	%r494, %r2547, 0, %p2598;
	selp.f32 	%f1191, %f7413, %f7414, %p2598;
	or.pred  	%p2711, %p2607, %p2608;
	or.pred  	%p9, %p2711, %p2609;
	selp.f32 	%f8106, %f7473, %f7479, %p2613;
	selp.f32 	%f8107, 0f3F800000, %f8106, %p2612;
	selp.f32 	%f8108, %f8107, %f8106, %p2611;
	selp.f32 	%f8109, %f7481, %f8108, %p2599;
	selp.f32 	%f1192, %f7481, %f8109, %p2610;
	selp.b32 	%r495, %r2573, 0, %p2621;
	selp.f32 	%f1193, %f7531, %f7532, %p2621;
	selp.f32 	%f8110, %f7591, %f7597, %p2631;
	selp.f32 	%f8111, 0f3F800000, %f8110, %p2630;
	selp.f32 	%f8112, %f8111, %f8110, %p2629;
	selp.f32 	%f8113, %f7599, %f8112, %p2622;
	selp.f32 	%f1194, %f7599, %f8113, %p2628;
	selp.b32 	%r496, %r2599, 0, %p2639;
	selp.f32 	%f1195, %f7649, %f7650, %p2639;
	selp.f32 	%f8114, %f7709, %f7715, %p2649;
	selp.f32 	%f8115, 0f3F800000, %f8114, %p2648;
	selp.f32 	%f8116, %f8115, %f8114, %p2647;
	selp.f32 	%f8117, %f7717, %f8116, %p2640;
	selp.f32 	%f1196, %f7717, %f8117, %p2646;
	selp.b32 	%r497, %r2625, 0, %p2657;
	selp.f32 	%f1197, %f7767, %f7768, %p2657;
	selp.f32 	%f8118, %f7827, %f7833, %p2667;
	selp.f32 	%f8119, 0f3F800000, %f8118, %p2666;
	selp.f32 	%f8120, %f8119, %f8118, %p2665;
	selp.f32 	%f8121, %f7835, %f8120, %p2658;
	selp.f32 	%f1198, %f7835, %f8121, %p2664;
	selp.b32 	%r498, %r2651, 0, %p2675;
	selp.f32 	%f1199, %f7885, %f7886, %p2675;
	selp.f32 	%f8122, %f7945, %f7951, %p2685;
	selp.f32 	%f8123, 0f3F800000, %f8122, %p2684;
	selp.f32 	%f8124, %f8123, %f8122, %p2683;
	selp.f32 	%f8125, %f7953, %f8124, %p2676;
	selp.f32 	%f1200, %f7953, %f8125, %p2682;
	selp.b32 	%r499, %r2677, 0, %p2693;
	selp.f32 	%f1201, %f8003, %f8004, %p2693;
	selp.f32 	%f8126, %f8063, %f8069, %p2703;
	selp.f32 	%f8127, 0f3F800000, %f8126, %p2702;
	selp.f32 	%f8128, %f8127, %f8126, %p2701;
	selp.f32 	%f8129, %f8071, %f8128, %p2694;
	selp.f32 	%f1202, %f8071, %f8129, %p2700;
	mov.b32 	%r3333, 0;
	ex2.approx.ftz.f32 	%f9108, %f1183;
	mul.f32 	%f1400, %f9108, %f1184;
	ex2.approx.ftz.f32 	%f9061, %f1174;
	mul.f32 	%f1388, %f9061, %f1175;
	ex2.approx.ftz.f32 	%f8859, %f1165;
	mul.f32 	%f1351, %f8859, %f1166;
	ex2.approx.ftz.f32 	%f8812, %f1156;
	mul.f32 	%f1339, %f8812, %f1157;
	ex2.approx.ftz.f32 	%f8455, %f1147;
	mul.f32 	%f1277, %f8455, %f1148;
	ex2.approx.ftz.f32 	%f8408, %f1138;
	mul.f32 	%f1265, %f8408, %f1139;
	ex2.approx.ftz.f32 	%f8211, %f1129;
	mul.f32 	%f1228, %f8211, %f1130;
	ex2.approx.ftz.f32 	%f8169, %f1120;
	mul.f32 	%f1216, %f8169, %f1121;
$L__BB0_2492:
	ld.param.u64 	%rd926, [_Z16MH_simple_kerneliPiPfP5datumiiS0_S0_i_param_3];
	cvta.to.global.u64 	%rd741, %rd926;
	mul.wide.u32 	%rd742, %r3333, 12;
	add.s64 	%rd743, %rd741, %rd742;
	ld.global.f32 	%f1206, [%rd743];
	mov.f32 	%f9740, 0f00000000;
	setp.gt.s32 	%p2712, %r473, 7;
	@%p2712 bra 	$L__BB0_2506;
	setp.gt.s32 	%p2725, %r473, 2;
	@%p2725 bra 	$L__BB0_2499;
	setp.gt.s32 	%p2732, %r473, 0;
	@%p2732 bra 	$L__BB0_2497;
	setp.eq.s32 	%p2735, %r473, -99;
	@%p2735 bra 	$L__BB0_2524;
	setp.eq.s32 	%p2736, %r473, 0;
	@%p2736 bra 	$L__BB0_2534;
	bra.uni 	$L__BB0_2520;
$L__BB0_2497:
	setp.eq.s32 	%p2733, %r473, 1;
	@%p2733 bra 	$L__BB0_2521;
	setp.eq.s32 	%p2734, %r473, 2;
	mov.f32 	%f9740, %f1206;
	@%p2734 bra 	$L__BB0_2534;
	bra.uni 	$L__BB0_2520;
$L__BB0_2499:
	setp.gt.s32 	%p2726, %r473, 4;
	@%p2726 bra 	$L__BB0_2502;
	setp.eq.s32 	%p2730, %r473, 3;
	mov.f32 	%f9740, %f1115;
	@%p2730 bra 	$L__BB0_2534;
	setp.eq.s32 	%p2731, %r473, 4;
	mov.f32 	%f9740, %f7149;
	@%p2731 bra 	$L__BB0_2534;
	bra.uni 	$L__BB0_2520;
$L__BB0_2502:
	setp.eq.s32 	%p2727, %r473, 5;
	@%p2727 bra 	$L__BB0_2522;
	setp.eq.s32 	%p2728, %r473, 6;
	@%p2728 bra 	$L__BB0_2523;
	setp.eq.s32 	%p2729, %r473, 7;
	@%p2729 bra 	$L__BB0_2505;
	bra.uni 	$L__BB0_2520;
$L__BB0_2505:
	sub.f32 	%f9740, %f7149, %f1115;
	bra.uni 	$L__BB0_2534;
$L__BB0_2506:
	setp.gt.s32 	%p2713, %r473, 11;
	@%p2713 bra 	$L__BB0_2513;
	setp.gt.s32 	%p2720, %r473, 9;
	@%p2720 bra 	$L__BB0_2510;
	setp.eq.s32 	%p2723, %r473, 8;
	mov.f32 	%f9740, %f1117;
	@%p2723 bra 	$L__BB0_2534;
	setp.eq.s32 	%p2724, %r473, 9;
	mov.f32 	%f9740, %f1123;
	@%p2724 bra 	$L__BB0_2534;
	bra.uni 	$L__BB0_2520;
$L__BB0_2510:
	setp.eq.s32 	%p2721, %r473, 10;
	mov.f32 	%f9740, %f1122;
	@%p2721 bra 	$L__BB0_2534;
	setp.eq.s32 	%p2722, %r473, 11;
	@%p2722 bra 	$L__BB0_2512;
	bra.uni 	$L__BB0_2520;
$L__BB0_2512:
	mov.f32 	%f9740, %f1216;
	bra.uni 	$L__BB0_2534;
$L__BB0_2513:
	setp.gt.s32 	%p2714, %r473, 13;
	@%p2714 bra 	$L__BB0_2517;
	setp.eq.s32 	%p2718, %r473, 12;
	@%p2718 bra 	$L__BB0_2533;
	setp.eq.s32 	%p2719, %r473, 13;
	@%p2719 bra 	$L__BB0_2516;
	bra.uni 	$L__BB0_2520;
$L__BB0_2516:
	sqrt.rn.f32 	%f9740, %f1115;
	bra.uni 	$L__BB0_2534;
$L__BB0_2517:
	setp.eq.s32 	%p2715, %r473, 14;
	@%p2715 bra 	$L__BB0_2525;
	setp.eq.s32 	%p2716, %r473, 15;
	@%p2716 bra 	$L__BB0_2532;
	setp.eq.s32 	%p2717, %r473, 16;
	mov.f32 	%f9740, %f1118;
	@%p2717 bra 	$L__BB0_2534;
$L__BB0_2520:
	mov.f32 	%f9740, 0f7FFFFFFF;
	bra.uni 	$L__BB0_2534;
$L__BB0_2521:
	mov.f32 	%f9740, 0f3F800000;
	bra.uni 	$L__BB0_2534;
$L__BB0_2522:
	add.f32 	%f9740, %f1115, %f7149;
	bra.uni 	$L__BB0_2534;
$L__BB0_2523:
	sub.f32 	%f9740, %f1115, %f7149;
	bra.uni 	$L__BB0_2534;
$L__BB0_2524:
	mul.f32 	%f9740, %f1115, %f1115;
	bra.uni 	$L__BB0_2534;
$L__BB0_2525:
	abs.f32 	%f8151, %f1115;
	setp.ltu.f32 	%p2740, %f8151, 0f47CE4780;
	setp.eq.f32 	%p2741, %f8151, 0f7F800000;
	or.pred  	%p2742, %p2740, %p2741;
	mov.u32 	%r3337, %r492;
	mov.f32 	%f9739, %f1187;
	@%p2742 bra 	$L__BB0_2531;
	mov.b64 	%rd962, 0;
	mov.b32 	%r3334, 0;
$L__BB0_2527:
	.pragma "nounroll";
	mul.wide.u32 	%rd745, %r3334, 4;
	mov.u64 	%rd746, __cudart_i2opi_f;
	add.s64 	%rd747, %rd746, %rd745;
	ld.global.nc.u32 	%r2704, [%rd747];
	mov.b32 	%r2705, %f1115;
	shl.b32 	%r2706, %r2705, 8;
	or.b32  	%r2707, %r2706, -2147483648;
	mad.wide.u32 	%rd748, %r2704, %r2707, %rd962;
	shr.u64 	%rd962, %rd748, 32;
	add.s64 	%rd749, %rd16, %rd745;
	st.local.u32 	[%rd749], %rd748;
	add.s32 	%r3334, %r3334, 1;
	setp.ne.s32 	%p2743, %r3334, 6;
	@%p2743 bra 	$L__BB0_2527;
	setp.eq.s32 	%p2744, %r488, 0;
	st.local.u32 	[%rd16+24], %rd962;
	ld.local.u32 	%r3335, [%rd175+24];
	ld.local.u32 	%r3336, [%rd175+20];
	@%p2744 bra 	$L__BB0_2530;
	shf.l.wrap.b32 	%r3335, %r3336, %r3335, %r488;
	ld.local.u32 	%r2708, [%rd175+16];
	shf.l.wrap.b32 	%r3336, %r2708, %r3336, %r488;
$L__BB0_2530:
	mov.b32 	%r2709, %f1115;
	setp.lt.s32 	%p2745, %r2709, 0;
	shr.u32 	%r2710, %r3335, 30;
	shf.l.wrap.b32 	%r2711, %r3336, %r3335, 2;
	shl.b32 	%r2712, %r3336, 2;
	shr.u32 	%r2713, %r2711, 31;
	add.s32 	%r2714, %r2713, %r2710;
	neg.s32 	%r2715, %r2714;
	selp.b32 	%r3337, %r2715, %r2714, %p2745;
	xor.b32  	%r2716, %r2711, %r2709;
	shr.s32 	%r2717, %r2711, 31;
	xor.b32  	%r2718, %r2717, %r2711;
	xor.b32  	%r2719, %r2717, %r2712;
	cvt.u64.u32 	%rd750, %r2718;
	shl.b64 	%rd751, %rd750, 32;
	cvt.u64.u32 	%rd752, %r2719;
	or.b64  	%rd753, %rd751, %rd752;
	cvt.rn.f64.s64 	%fd87, %rd753;
	mul.f64 	%fd88, %fd87, 0d3BF921FB54442D19;
	cvt.rn.f32.f64 	%f8152, %fd88;
	neg.f32 	%f8153, %f8152;
	setp.lt.s32 	%p2746, %r2716, 0;
	selp.f32 	%f9739, %f8153, %f8152, %p2746;
$L__BB0_2531:
	mul.rn.f32 	%f8154, %f9739, %f9739;
	and.b32  	%r2720, %r3337, 1;
	setp.eq.b32 	%p2747, %r2720, 1;
	selp.f32 	%f8155, 0f3F800000, %f9739, %p2747;
	fma.rn.f32 	%f8156, %f8154, %f8155, 0f00000000;
	fma.rn.f32 	%f8157, %f8154, 0f37CBAC00, 0fBAB607ED;
	selp.f32 	%f8158, %f8157, 0fB94D4153, %p2747;
	selp.f32 	%f8159, 0f3D2AAABB, 0f3C0885E4, %p2747;
	fma.rn.f32 	%f8160, %f8158, %f8154, %f8159;
	selp.f32 	%f8161, 0fBEFFFFFF, 0fBE2AAAA8, %p2747;
	fma.rn.f32 	%f8162, %f8160, %f8154, %f8161;
	fma.rn.f32 	%f8163, %f8162, %f8156, %f8155;
	and.b32  	%r2721, %r3337, 2;
	setp.eq.s32 	%p2748, %r2721, 0;
	mov.f32 	%f8164, 0f00000000;
	sub.f32 	%f8165, %f8164, %f8163;
	selp.f32 	%f9740, %f8163, %f8165, %p2748;
	bra.uni 	$L__BB0_2534;
$L__BB0_2532:
	abs.f32 	%f8131, %f1115;
	setp.gt.f32 	%p2737, %f8131, 0f3F0F5C29;
	setp.eq.f32 	%p2738, %f8131, 0f3F800000;
	rsqrt.approx.ftz.f32 	%f8132, %f1119;
	mul.f32 	%f8133, %f1119, %f8132;
	mul.f32 	%f8134, %f8132, 0f3F000000;
	neg.f32 	%f8135, %f8133;
	fma.rn.f32 	%f8136, %f8135, %f8134, 0f3F000000;
	fma.rn.f32 	%f8137, %f8133, %f8136, %f8133;
	selp.f32 	%f8138, 0f00000000, %f8137, %p2738;
	selp.f32 	%f8139, %f8138, %f8131, %p2737;
	mul.f32 	%f8140, %f8139, %f8139;
	fma.rn.f32 	%f8141, %f8140, 0f3D4DD2F7, 0f3C99CA97;
	fma.rn.f32 	%f8142, %f8141, %f8140, 0f3D3F90E8;
	fma.rn.f32 	%f8143, %f8142, %f8140, 0f3D993CCF;
	fma.rn.f32 	%f8144, %f8143, %f8140, 0f3E2AAC04;
	mul.f32 	%f8145, %f8140, %f8144;
	fma.rn.f32 	%f8146, %f8145, %f8139, %f8139;
	mul.f32 	%f8147, %f8146, 0fC0000000;
	fma.rn.f32 	%f8148, 0f3F6EE581, 0f3FD774EB, %f8147;
	selp.f32 	%f8149, %f8148, %f8146, %p2737;
	setp.num.f32 	%p2739, %f8149, %f8149;
	copysign.f32 	%f8150, %f1115, %f8149;
	selp.f32 	%f9740, %f8150, %f8149, %p2739;
	bra.uni 	$L__BB0_2534;
$L__BB0_2533:
	add.rn.f32 	%f8166, %f1115, %f7149;
	selp.f32 	%f8167, 0f3F800000, %f8166, %p2560;
	selp.f32 	%f8168, 0f3F800000, %f8167, %p2559;
	selp.f32 	%f9740, %f8168, %f1188, %p7;
$L__BB0_2534:
	mov.f32 	%f9742, 0f00000000;
	setp.gt.s32 	%p2751, %r474, 7;
	@%p2751 bra 	$L__BB0_2548;
	setp.gt.s32 	%p2764, %r474, 2;
	@%p2764 bra 	$L__BB0_2541;
	setp.gt.s32 	%p2771, %r474, 0;
	@%p2771 bra 	$L__BB0_2539;
	setp.eq.s32 	%p2774, %r474, -99;
	@%p2774 bra 	$L__BB0_2566;
	setp.eq.s32 	%p2775, %r474, 0;
	@%p2775 bra 	$L__BB0_2576;
	bra.uni 	$L__BB0_2562;
$L__BB0_2539:
	setp.eq.s32 	%p2772, %r474, 1;
	@%p2772 bra 	$L__BB0_2563;
	setp.eq.s32 	%p2773, %r474, 2;
	mov.f32 	%f9742, %f1206;
	@%p2773 bra 	$L__BB0_2576;
	bra.uni 	$L__BB0_2562;
$L__BB0_2541:
	setp.gt.s32 	%p2765, %r474, 4;
	@%p2765 bra 	$L__BB0_2544;
	setp.eq.s32 	%p2769, %r474, 3;
	mov.f32 	%f9742, %f1124;
	@%p2769 bra 	$L__BB0_2576;
	setp.eq.s32 	%p2770, %r474, 4;
	mov.f32 	%f9742, %f7270;
	@%p2770 bra 	$L__BB0_2576;
	bra.uni 	$L__BB0_2562;
$L__BB0_2544:
	setp.eq.s32 	%p2766, %r474, 5;
	@%p2766 bra 	$L__BB0_2564;
	setp.eq.s32 	%p2767, %r474, 6;
	@%p2767 bra 	$L__BB0_2565;
	setp.eq.s32 	%p2768, %r474, 7;
	@%p2768 bra 	$L__BB0_2547;
	bra.uni 	$L__BB0_2562;
$L__BB0_2547:
	sub.f32 	%f9742, %f7270, %f1124;
	bra.uni 	$L__BB0_2576;
$L__BB0_2548:
	setp.gt.s32 	%p2752, %r474, 11;
	@%p2752 bra 	$L__BB0_2555;
	setp.gt.s32 	%p2759, %r474, 9;
	@%p2759 bra 	$L__BB0_2552;
	setp.eq.s32 	%p2762, %r474, 8;
	mov.f32 	%f9742, %f1126;
	@%p2762 bra 	$L__BB0_2576;
	setp.eq.s32 	%p2763, %r474, 9;
	mov.f32 	%f9742, %f1132;
	@%p2763 bra 	$L__BB0_2576;
	bra.uni 	$L__BB0_2562;
$L__BB0_2552:
	setp.eq.s32 	%p2760, %r474, 10;
	mov.f32 	%f9742, %f1131;
	@%p2760 bra 	$L__BB0_2576;
	setp.eq.s32 	%p2761, %r474, 11;
	@%p2761 bra 	$L__BB0_2554;
	bra.uni 	$L__BB0_2562;
$L__BB0_2554:
	mov.f32 	%f9742, %f1228;
	bra.uni 	$L__BB0_2576;
$L__BB0_2555:
	setp.gt.s32 	%p2753, %r474, 13;
	@%p2753 bra 	$L__BB0_2559;
	setp.eq.s32 	%p2757, %r474, 12;
	@%p2757 bra 	$L__BB0_2575;
	setp.eq.s32 	%p2758, %r474, 13;
	@%p2758 bra 	$L__BB0_2558;
	bra.uni 	$L__BB0_2562;
$L__BB0_2558:
	sqrt.rn.f32 	%f9742, %f1124;
	bra.uni 	$L__BB0_2576;
$L__BB0_2559:
	setp.eq.s32 	%p2754, %r474, 14;
	@%p2754 bra 	$L__BB0_2567;
	setp.eq.s32 	%p2755, %r474, 15;
	@%p2755 bra 	$L__BB0_2574;
	setp.eq.s32 	%p2756, %r474, 16;
	mov.f32 	%f9742, %f1127;
	@%p2756 bra 	$L__BB0_2576;
$L__BB0_2562:
	mov.f32 	%f9742, 0f7FFFFFFF;
	bra.uni 	$L__BB0_2576;
$L__BB0_2563:
	mov.f32 	%f9742, 0f3F800000;
	bra.uni 	$L__BB0_2576;
$L__BB0_2564:
	add.f32 	%f9742, %f1124, %f7270;
	bra.uni 	$L__BB0_2576;
$L__BB0_2565:
	sub.f32 	%f9742, %f1124, %f7270;
	bra.uni 	$L__BB0_2576;
$L__BB0_2566:
	mul.f32 	%f9742, %f1124, %f1124;
	bra.uni 	$L__BB0_2576;
$L__BB0_2567:
	abs.f32 	%f8193, %f1124;
	setp.ltu.f32 	%p2779, %f8193, 0f47CE4780;
	setp.eq.f32 	%p2780, %f8193, 0f7F800000;
	or.pred  	%p2781, %p2779, %p2780;
	mov.u32 	%r3341, %r493;
	mov.f32 	%f9741, %f1189;
	@%p2781 bra 	$L__BB0_2573;
	mov.b64 	%rd963, 0;
	mov.b32 	%r3338, 0;
$L__BB0_2569:
	.pragma "nounroll";
	mul.wide.u32 	%rd755, %r3338, 4;
	mov.u64 	%rd756, __cudart_i2opi_f;
	add.s64 	%rd757, %rd756, %rd755;
	ld.global.nc.u32 	%r2723, [%rd757];
	mov.b32 	%r2724, %f1124;
	shl.b32 	%r2725, %r2724, 8;
	or.b32  	%r2726, %r2725, -2147483648;
	mad.wide.u32 	%rd758, %r2723, %r2726, %rd963;
	shr.u64 	%rd963, %rd758, 32;
	add.s64 	%rd759, %rd15, %rd755;
	st.local.u32 	[%rd759], %rd758;
	add.s32 	%r3338, %r3338, 1;
	setp.ne.s32 	%p2782, %r3338, 6;
	@%p2782 bra 	$L__BB0_2569;
	setp.eq.s32 	%p2783, %r489, 0;
	st.local.u32 	[%rd15+24], %rd963;
	ld.local.u32 	%r3339, [%rd176+24];
	ld.local.u32 	%r3340, [%rd176+20];
	@%p2783 bra 	$L__BB0_2572;
	shf.l.wrap.b32 	%r3339, %r3340, %r3339, %r489;
	ld.local.u32 	%r2727, [%rd176+16];
	shf.l.wrap.b32 	%r3340, %r2727, %r3340, %r489;
$L__BB0_2572:
	mov.b32 	%r2728, %f1124;
	setp.lt.s32 	%p2784, %r2728, 0;
	shr.u32 	%r2729, %r3339, 30;
	shf.l.wrap.b32 	%r2730, %r3340, %r3339, 2;
	shl.b32 	%r2731, %r3340, 2;
	shr.u32 	%r2732, %r2730, 31;
	add.s32 	%r2733, %r2732, %r2729;
	neg.s32 	%r2734, %r2733;
	selp.b32 	%r3341, %r2734, %r2733, %p2784;
	xor.b32  	%r2735, %r2730, %r2728;
	shr.s32 	%r2736, %r2730, 31;
	xor.b32  	%r2737, %r2736, %r2730;
	xor.b32  	%r2738, %r2736, %r2731;
	cvt.u64.u32 	%rd760, %r2737;
	shl.b64 	%rd761, %rd760, 32;
	cvt.u64.u32 	%rd762, %r2738;
	or.b64  	%rd763, %rd761, %rd762;
	cvt.rn.f64.s64 	%fd89, %rd763;
	mul.f64 	%fd90, %fd89, 0d3BF921FB54442D19;
	cvt.rn.f32.f64 	%f8194, %fd90;
	neg.f32 	%f8195, %f8194;
	setp.lt.s32 	%p2785, %r2735, 0;
	selp.f32 	%f9741, %f8195, %f8194, %p2785;
$L__BB0_2573:
	mul.rn.f32 	%f8196, %f9741, %f9741;
	and.b32  	%r2739, %r3341, 1;
	setp.eq.b32 	%p2786, %r2739, 1;
	selp.f32 	%f8197, 0f3F800000, %f9741, %p2786;
	fma.rn.f32 	%f8198, %f8196, %f8197, 0f00000000;
	fma.rn.f32 	%f8199, %f8196, 0f37CBAC00, 0fBAB607ED;
	selp.f32 	%f8200, %f8199, 0fB94D4153, %p2786;
	selp.f32 	%f8201, 0f3D2AAABB, 0f3C0885E4, %p2786;
	fma.rn.f32 	%f8202, %f8200, %f8196, %f8201;
	selp.f32 	%f8203, 0fBEFFFFFF, 0fBE2AAAA8, %p2786;
	fma.rn.f32 	%f8204, %f8202, %f8196, %f8203;
	fma.rn.f32 	%f8205, %f8204, %f8198, %f8197;
	and.b32  	%r2740, %r3341, 2;
	setp.eq.s32 	%p2787, %r2740, 0;
	mov.f32 	%f8206, 0f00000000;
	sub.f32 	%f8207, %f8206, %f8205;
	selp.f32 	%f9742, %f8205, %f8207, %p2787;
	bra.uni 	$L__BB0_2576;
$L__BB0_2574:
	abs.f32 	%f8173, %f1124;
	setp.gt.f32 	%p2776, %f8173, 0f3F0F5C29;
	setp.eq.f32 	%p2777, %f8173, 0f3F800000;
	rsqrt.approx.ftz.f32 	%f8174, %f1128;
	mul.f32 	%f8175, %f1128, %f8174;
	mul.f32 	%f8176, %f8174, 0f3F000000;
	neg.f32 	%f8177, %f8175;
	fma.rn.f32 	%f8178, %f8177, %f8176, 0f3F000000;
	fma.rn.f32 	%f8179, %f8175, %f8178, %f8175;
	selp.f32 	%f8180, 0f00000000, %f8179, %p2777;
	selp.f32 	%f8181, %f8180, %f8173, %p2776;
	mul.f32 	%f8182, %f8181, %f8181;
	fma.rn.f32 	%f8183, %f8182, 0f3D4DD2F7, 0f3C99CA97;
	fma.rn.f32 	%f8184, %f8183, %f8182, 0f3D3F90E8;
	fma.rn.f32 	%f8185, %f8184, %f8182, 0f3D993CCF;
	fma.rn.f32 	%f8186, %f8185, %f8182, 0f3E2AAC04;
	mul.f32 	%f8187, %f8182, %f8186;
	fma.rn.f32 	%f8188, %f8187, %f8181, %f8181;
	mul.f32 	%f8189, %f8188, 0fC0000000;
	fma.rn.f32 	%f8190, 0f3F6EE581, 0f3FD774EB, %f8189;
	selp.f32 	%f8191, %f8190, %f8188, %p2776;
	setp.num.f32 	%p2778, %f8191, %f8191;
	copysign.f32 	%f8192, %f1124, %f8191;
	selp.f32 	%f9742, %f8192, %f8191, %p2778;
	bra.uni 	$L__BB0_2576;
$L__BB0_2575:
	setp.eq.f32 	%p2788, %f1124, 0f3F800000;
	setp.eq.f32 	%p2789, %f7270, 0f00000000;
	add.rn.f32 	%f8208, %f1124, %f7270;
	selp.f32 	%f8209, 0f3F800000, %f8208, %p2789;
	selp.f32 	%f8210, 0f3F800000, %f8209, %p2788;
	selp.f32 	%f9742, %f8210, %f1190, %p8;
$L__BB0_2576:
	mov.f32 	%f9744, 0f00000000;
	setp.gt.s32 	%p2790, %r475, 7;
	@%p2790 bra 	$L__BB0_2591;
	setp.gt.s32 	%p2803, %r475, 2;
	@%p2803 bra 	$L__BB0_2583;
	setp.gt.s32 	%p2810, %r475, 0;
	@%p2810 bra 	$L__BB0_2581;
	setp.eq.s32 	%p2813, %r475, -99;
	@%p2813 bra 	$L__BB0_2611;
	setp.eq.s32 	%p2814, %r475, 0;
	@%p2814 bra 	$L__BB0_2631;
	bra.uni 	$L__BB0_2586;
$L__BB0_2581:
	setp.eq.s32 	%p2811, %r475, 1;
	@%p2811 bra 	$L__BB0_2607;
	setp.eq.s32 	%p2812, %r475, 2;
	mov.f32 	%f9744, %f1206;
	@%p2812 bra 	$L__BB0_2631;
	bra.uni 	$L__BB0_2586;
$L__BB0_2583:
	setp.gt.s32 	%p2804, %r475, 4;
	@%p2804 bra 	$L__BB0_2587;
	setp.eq.s32 	%p2808, %r475, 3;
	mov.f32 	%f9744, %f9740;
	@%p2808 bra 	$L__BB0_2631;
	setp.eq.s32 	%p2809, %r475, 4;
	mov.f32 	%f9744, %f9742;
	@%p2809 bra 	$L__BB0_2631;
$L__BB0_2586:
	mov.f32 	%f9744, 0f7FFFFFFF;
	bra.uni 	$L__BB0_2631;
$L__BB0_2587:
	setp.eq.s32 	%p2805, %r475, 5;
	@%p2805 bra 	$L__BB0_2608;
	setp.eq.s32 	%p2806, %r475, 6;
	@%p2806 bra 	$L__BB0_2609;
	setp.eq.s32 	%p2807, %r475, 7;
	@%p2807 bra 	$L__BB0_2590;
	bra.uni 	$L__BB0_2586;
$L__BB0_2590:
	sub.f32 	%f9744, %f9742, %f9740;
	bra.uni 	$L__BB0_2631;
$L__BB0_2591:
	setp.gt.s32 	%p2791, %r475, 11;
	@%p2791 bra 	$L__BB0_2599;
	setp.gt.s32 	%p2798, %r475, 9;
	@%p2798 bra 	$L__BB0_2596;
	setp.eq.s32 	%p2801, %r475, 8;
	@%p2801 bra 	$L__BB0_2610;
	setp.eq.s32 	%p2802, %r475, 9;
	@%p2802 bra 	$L__BB0_2595;
	bra.uni 	$L__BB0_2586;
$L__BB0_2595:
	div.rn.f32 	%f9744, %f9742, %f9740;
	bra.uni 	$L__BB0_2631;
$L__BB0_2596:
	setp.eq.s32 	%p2799, %r475, 10;
	@%p2799 bra 	$L__BB0_2612;
	setp.eq.s32 	%p2800, %r475, 11;
	@%p2800 bra 	$L__BB0_2598;
	bra.uni 	$L__BB0_2586;
$L__BB0_2598:
	fma.rn.f32 	%f8336, %f9740, 0f3BBB989D, 0f3F000000;
	cvt.sat.f32.f32 	%f8337, %f8336;
	mov.f32 	%f8338, 0f4B400001;
	mov.f32 	%f8339, 0f437C0000;
	fma.rm.f32 	%f8340, %f8337, %f8339, %f8338;
	add.f32 	%f8341, %f8340, 0fCB40007F;
	neg.f32 	%f8342, %f8341;
	fma.rn.f32 	%f8343, %f9740, 0f3FB8AA3B, %f8342;
	fma.rn.f32 	%f8344, %f9740, 0f32A57060, %f8343;
	mov.b32 	%r2776, %f8340;
	shl.b32 	%r2777, %r2776, 23;
	mov.b32 	%f8345, %r2777;
	ex2.approx.ftz.f32 	%f8346, %f8344;
	mul.f32 	%f9744, %f8346, %f8345;
	bra.uni 	$L__BB0_2631;
$L__BB0_2599:
	setp.gt.s32 	%p2792, %r475, 13;
	@%p2792 bra 	$L__BB0_2603;
	setp.eq.s32 	%p2796, %r475, 12;
	@%p2796 bra 	$L__BB0_2623;
	setp.eq.s32 	%p2797, %r475, 13;
	@%p2797 bra 	$L__BB0_2602;
	bra.uni 	$L__BB0_2586;
$L__BB0_2602:
	sqrt.rn.f32 	%f9744, %f9740;
	bra.uni 	$L__BB0_2631;
$L__BB0_2603:
	setp.eq.s32 	%p2793, %r475, 14;
	@%p2793 bra 	$L__BB0_2613;
	setp.eq.s32 	%p2794, %r475, 15;
	@%p2794 bra 	$L__BB0_2622;
	setp.eq.s32 	%p2795, %r475, 16;
	@%p2795 bra 	$L__BB0_2606;
	bra.uni 	$L__BB0_2586;
$L__BB0_2606:
	div.rn.f32 	%f8215, %f9740, %f9742;
	abs.f32 	%f8216, %f8215;
	setp.gt.f32 	%p2815, %f8216, 0f3F800000;
	rcp.approx.ftz.f32 	%f8217, %f8216;
	selp.f32 	%f8218, %f8217, %f8216, %p2815;
	mul.f32 	%f8219, %f8218, %f8218;
	fma.rn.f32 	%f8220, %f8219, 0f3B2090AA, 0fBC6BE14F;
	fma.rn.f32 	%f8221, %f8220, %f8219, 0f3D23397E;
	fma.rn.f32 	%f8222, %f8221, %f8219, 0fBD948A7A;
	fma.rn.f32 	%f8223, %f8222, %f8219, 0f3DD76B21;
	fma.rn.f32 	%f8224, %f8223, %f8219, 0fBE111E88;
	fma.rn.f32 	%f8225, %f8224, %f8219, 0f3E4CAF60;
	fma.rn.f32 	%f8226, %f8225, %f8219, 0fBEAAAA27;
	mul.f32 	%f8227, %f8219, %f8226;
	fma.rn.f32 	%f8228, %f8227, %f8218, %f8218;
	neg.f32 	%f8229, %f8228;
	fma.rn.f32 	%f8230, 0f3F6EE581, 0f3FD774EB, %f8229;
	selp.f32 	%f8231, %f8230, %f8228, %p2815;
	setp.num.f32 	%p2816, %f8216, %f8216;
	copysign.f32 	%f8232, %f8215, %f8231;
	selp.f32 	%f9744, %f8232, %f8231, %p2816;
	bra.uni 	$L__BB0_2631;
$L__BB0_2607:
	mov.f32 	%f9744, 0f3F800000;
	bra.uni 	$L__BB0_2631;
$L__BB0_2608:
	add.f32 	%f9744, %f9740, %f9742;
	bra.uni 	$L__BB0_2631;
$L__BB0_2609:
	sub.f32 	%f9744, %f9740, %f9742;
	bra.uni 	$L__BB0_2631;
$L__BB0_2610:
	div.rn.f32 	%f9744, %f9740, %f9742;
	bra.uni 	$L__BB0_2631;
$L__BB0_2611:
	mul.f32 	%f9744, %f9740, %f9740;
	bra.uni 	$L__BB0_2631;
$L__BB0_2612:
	setp.lt.f32 	%p2849, %f9740, 0f00800000;
	mul.f32 	%f8347, %f9740, 0f4B000000;
	selp.f32 	%f8348, %f8347, %f9740, %p2849;
	selp.f32 	%f8349, 0fC1B80000, 0f00000000, %p2849;
	mov.b32 	%r2778, %f8348;
	add.s32 	%r2779, %r2778, -1059760811;
	and.b32  	%r2780, %r2779, -8388608;
	sub.s32 	%r2781, %r2778, %r2780;
	mov.b32 	%f8350, %r2781;
	cvt.rn.f32.s32 	%f8351, %r2780;
	fma.rn.f32 	%f8352, %f8351, 0f34000000, %f8349;
	add.f32 	%f8353, %f8350, 0fBF800000;
	fma.rn.f32 	%f8354, %f8353, 0fBE055027, 0f3E1039F6;
	fma.rn.f32 	%f8355, %f8354, %f8353, 0fBDF8CDCC;
	fma.rn.f32 	%f8356, %f8355, %f8353, 0f3E0F2955;
	fma.rn.f32 	%f8357, %f8356, %f8353, 0fBE2AD8B9;
	fma.rn.f32 	%f8358, %f8357, %f8353, 0f3E4CED0B;
	fma.rn.f32 	%f8359, %f8358, %f8353, 0fBE7FFF22;
	fma.rn.f32 	%f8360, %f8359, %f8353, 0f3EAAAA78;
	fma.rn.f32 	%f8361, %f8360, %f8353, 0fBF000000;
	mul.f32 	%f8362, %f8353, %f8361;
	fma.rn.f32 	%f8363, %f8362, %f8353, %f8353;
	fma.rn.f32 	%f8364, %f8352, 0f3F317218, %f8363;
	setp.gt.u32 	%p2850, %r2778, 2139095039;
	fma.rn.f32 	%f8365, %f8348, 0f7F800000, 0f7F800000;
	selp.f32 	%f8366, %f8365, %f8364, %p2850;
	setp.eq.f32 	%p2851, %f8348, 0f00000000;
	selp.f32 	%f9744, 0fFF800000, %f8366, %p2851;
	bra.uni 	$L__BB0_2631;
$L__BB0_2613:
	mul.f32 	%f8253, %f9740, 0f3F22F983;
	cvt.rni.s32.f32 	%r3345, %f8253;
	cvt.rn.f32.s32 	%f8254, %r3345;
	fma.rn.f32 	%f8255, %f8254, 0fBFC90FDA, %f9740;
	fma.rn.f32 	%f8256, %f8254, 0fB3A22168, %f8255;
	fma.rn.f32 	%f9743, %f8254, 0fA7C234C5, %f8256;
	abs.f32 	%f1240, %f9740;
	setp.ltu.f32 	%p2820, %f1240, 0f47CE4780;
	@%p2820 bra 	$L__BB0_2621;
	setp.neu.f32 	%p2821, %f1240, 0f7F800000;
	@%p2821 bra 	$L__BB0_2616;
	mov.f32 	%f8259, 0f00000000;
	mul.rn.f32 	%f9743, %f9740, %f8259;
	mov.b32 	%r3345, 0;
	bra.uni 	$L__BB0_2621;
$L__BB0_2616:
	mov.b32 	%r524, %f9740;
	shl.b32 	%r2742, %r524, 8;
	or.b32  	%r525, %r2742, -2147483648;
	mov.b64 	%rd964, 0;
	mov.b32 	%r3342, 0;
$L__BB0_2617:
	.pragma "nounroll";
	mul.wide.u32 	%rd765, %r3342, 4;
	mov.u64 	%rd766, __cudart_i2opi_f;
	add.s64 	%rd767, %rd766, %rd765;
	ld.global.nc.u32 	%r2743, [%rd767];
	mad.wide.u32 	%rd768, %r2743, %r525, %rd964;
	shr.u64 	%rd964, %rd768, 32;
	add.s64 	%rd769, %rd14, %rd765;
	st.local.u32 	[%rd769], %rd768;
	add.s32 	%r3342, %r3342, 1;
	setp.ne.s32 	%p2822, %r3342, 6;
	@%p2822 bra 	$L__BB0_2617;
	shr.u32 	%r2744, %r524, 23;
	st.local.u32 	[%rd14+24], %rd964;
	and.b32  	%r528, %r2744, 31;
	and.b32  	%r2745, %r2744, 224;
	add.s32 	%r2746, %r2745, -128;
	shr.u32 	%r2747, %r2746, 5;
	mul.wide.u32 	%rd770, %r2747, 4;
	sub.s64 	%rd189, %rd14, %rd770;
	ld.local.u32 	%r3343, [%rd189+24];
	ld.local.u32 	%r3344, [%rd189+20];
	setp.eq.s32 	%p2823, %r528, 0;
	@%p2823 bra 	$L__BB0_2620;
	shf.l.wrap.b32 	%r3343, %r3344, %r3343, %r528;
	ld.local.u32 	%r2748, [%rd189+16];
	shf.l.wrap.b32 	%r3344, %r2748, %r3344, %r528;
$L__BB0_2620:
	shr.u32 	%r2749, %r3343, 30;
	shf.l.wrap.b32 	%r2750, %r3344, %r3343, 2;
	shl.b32 	%r2751, %r3344, 2;
	shr.u32 	%r2752, %r2750, 31;
	add.s32 	%r2753, %r2752, %r2749;
	neg.s32 	%r2754, %r2753;
	setp.lt.s32 	%p2824, %r524, 0;
	selp.b32 	%r3345, %r2754, %r2753, %p2824;
	xor.b32  	%r2755, %r2750, %r524;
	shr.s32 	%r2756, %r2750, 31;
	xor.b32  	%r2757, %r2756, %r2750;
	xor.b32  	%r2758, %r2756, %r2751;
	cvt.u64.u32 	%rd771, %r2757;
	shl.b64 	%rd772, %rd771, 32;
	cvt.u64.u32 	%rd773, %r2758;
	or.b64  	%rd774, %rd772, %rd773;
	cvt.rn.f64.s64 	%fd91, %rd774;
	mul.f64 	%fd92, %fd91, 0d3BF921FB54442D19;
	cvt.rn.f32.f64 	%f8257, %fd92;
	neg.f32 	%f8258, %f8257;
	setp.lt.s32 	%p2825, %r2755, 0;
	selp.f32 	%f9743, %f8258, %f8257, %p2825;
$L__BB0_2621:
	mul.rn.f32 	%f8260, %f9743, %f9743;
	and.b32  	%r2760, %r3345, 1;
	setp.eq.b32 	%p2826, %r2760, 1;
	selp.f32 	%f8261, 0f3F800000, %f9743, %p2826;
	fma.rn.f32 	%f8262, %f8260, %f8261, 0f00000000;
	fma.rn.f32 	%f8263, %f8260, 0f37CBAC00, 0fBAB607ED;
	selp.f32 	%f8264, %f8263, 0fB94D4153, %p2826;
	selp.f32 	%f8265, 0f3D2AAABB, 0f3C0885E4, %p2826;
	fma.rn.f32 	%f8266, %f8264, %f8260, %f8265;
	selp.f32 	%f8267, 0fBEFFFFFF, 0fBE2AAAA8, %p2826;
	fma.rn.f32 	%f8268, %f8266, %f8260, %f8267;
	fma.rn.f32 	%f8269, %f8268, %f8262, %f8261;
	and.b32  	%r2761, %r3345, 2;
	setp.eq.s32 	%p2827, %r2761, 0;
	mov.f32 	%f8270, 0f00000000;
	sub.f32 	%f8271, %f8270, %f8269;
	selp.f32 	%f9744, %f8269, %f8271, %p2827;
	bra.uni 	$L__BB0_2631;
$L__BB0_2622:
	abs.f32 	%f8233, %f9740;
	fma.rn.f32 	%f8234, %f8233, 0fBF000000, 0f3F000000;
	rsqrt.approx.ftz.f32 	%f8235, %f8234;
	mul.f32 	%f8236, %f8234, %f8235;
	mul.f32 	%f8237, %f8235, 0fBF000000;
	fma.rn.f32 	%f8238, %f8236, %f8237, 0f3F000000;
	fma.rn.f32 	%f8239, %f8236, %f8238, %f8236;
	setp.eq.f32 	%p2817, %f8233, 0f3F800000;
	selp.f32 	%f8240, 0f00000000, %f8239, %p2817;
	setp.gt.f32 	%p2818, %f8233, 0f3F0F5C29;
	selp.f32 	%f8241, %f8240, %f8233, %p2818;
	mul.f32 	%f8242, %f8241, %f8241;
	fma.rn.f32 	%f8243, %f8242, 0f3D4DD2F7, 0f3C99CA97;
	fma.rn.f32 	%f8244, %f8243, %f8242, 0f3D3F90E8;
	fma.rn.f32 	%f8245, %f8244, %f8242, 0f3D993CCF;
	fma.rn.f32 	%f8246, %f8245, %f8242, 0f3E2AAC04;
	mul.f32 	%f8247, %f8242, %f8246;
	fma.rn.f32 	%f8248, %f8247, %f8241, %f8241;
	mul.f32 	%f8249, %f8248, 0fC0000000;
	fma.rn.f32 	%f8250, 0f3F6EE581, 0f3FD774EB, %f8249;
	selp.f32 	%f8251, %f8250, %f8248, %p2818;
	setp.num.f32 	%p2819, %f8251, %f8251;
	copysign.f32 	%f8252, %f9740, %f8251;
	selp.f32 	%f9744, %f8252, %f8251, %p2819;
	bra.uni 	$L__BB0_2631;
$L__BB0_2623:
	mul.f32 	%f8273, %f9742, 0f3F000000;
	cvt.rzi.f32.f32 	%f8274, %f8273;
	add.f32 	%f8275, %f8274, %f8274;
	sub.f32 	%f8276, %f9742, %f8275;
	abs.f32 	%f1248, %f8276;
	abs.f32 	%f1249, %f9740;
	setp.lt.f32 	%p2828, %f1249, 0f00800000;
	mul.f32 	%f8277, %f1249, 0f4B800000;
	selp.f32 	%f8278, %f8277, %f1249, %p2828;
	selp.f32 	%f8279, 0fC1C00000, 0f00000000, %p2828;
	mov.b32 	%r2762, %f8278;
	add.s32 	%r2763, %r2762, -1060439283;
	and.b32  	%r2764, %r2763, -8388608;
	sub.s32 	%r2765, %r2762, %r2764;
	mov.b32 	%f8280, %r2765;
	cvt.rn.f32.s32 	%f8281, %r2764;
	fma.rn.f32 	%f8282, %f8281, 0f34000000, %f8279;
	add.f32 	%f8283, %f8280, 0fBF800000;
	add.f32 	%f8284, %f8280, 0f3F800000;
	rcp.approx.ftz.f32 	%f8285, %f8284;
	add.f32 	%f8286, %f8283, %f8283;
	mul.f32 	%f8287, %f8286, %f8285;
	mul.f32 	%f8288, %f8287, %f8287;
	sub.f32 	%f8289, %f8283, %f8287;
	add.f32 	%f8290, %f8289, %f8289;
	neg.f32 	%f8291, %f8287;
	fma.rn.f32 	%f8292, %f8291, %f8283, %f8290;
	mul.rn.f32 	%f8293, %f8285, %f8292;
	fma.rn.f32 	%f8294, %f8288, 0f3A2C32E4, 0f3B52E7DB;
	fma.rn.f32 	%f8295, %f8294, %f8288, 0f3C93BB73;
	fma.rn.f32 	%f8296, %f8295, %f8288, 0f3DF6384F;
	mul.rn.f32 	%f8297, %f8296, %f8288;
	fma.rn.f32 	%f8298, %f8287, 0f3FB8AA3B, %f8282;
	sub.f32 	%f8299, %f8282, %f8298;
	fma.rn.f32 	%f8300, %f8287, 0f3FB8AA3B, %f8299;
	fma.rn.f32 	%f8301, %f8293, 0f3FB8AA3B, %f8300;
	fma.rn.f32 	%f8302, %f8287, 0f32A55E34, %f8301;
	mul.f32 	%f8303, %f8297, 0f40400000;
	fma.rn.f32 	%f8304, %f8303, %f8293, %f8302;
	fma.rn.f32 	%f8305, %f8297, %f8287, %f8304;
	add.rn.f32 	%f8306, %f8298, %f8305;
	neg.f32 	%f8307, %f8298;
	add.rn.f32 	%f8308, %f8306, %f8307;
	neg.f32 	%f8309, %f8308;
	add.rn.f32 	%f8310, %f8305, %f8309;
	mul.rn.f32 	%f8311, %f8306, %f9742;
	neg.f32 	%f8312, %f8311;
	fma.rn.f32 	%f8313, %f8306, %f9742, %f8312;
	fma.rn.f32 	%f8314, %f8310, %f9742, %f8313;
	cvt.rni.f32.f32 	%f8315, %f8311;
	sub.f32 	%f8316, %f8311, %f8315;
	add.f32 	%f8317, %f8316, %f8314;
	fma.rn.f32 	%f8318, %f8317, 0f391FCB8E, 0f3AAF85ED;
	fma.rn.f32 	%f8319, %f8318, %f8317, 0f3C1D9856;
	fma.rn.f32 	%f8320, %f8319, %f8317, 0f3D6357BB;
	fma.rn.f32 	%f8321, %f8320, %f8317, 0f3E75FDEC;
	fma.rn.f32 	%f8322, %f8321, %f8317, 0f3F317218;
	fma.rn.f32 	%f8323, %f8322, %f8317, 0f3F800000;
	cvt.rzi.s32.f32 	%r2766, %f8315;
	setp.gt.f32 	%p2829, %f8315, 0f00000000;
	selp.b32 	%r2767, 0, -2097152000, %p2829;
	add.s32 	%r2768, %r2767, 2130706432;
	mov.b32 	%f8324, %r2768;
	mul.f32 	%f8325, %f8323, %f8324;
	shl.b32 	%r2769, %r2766, 23;
	sub.s32 	%r2770, %r2769, %r2767;
	mov.b32 	%f8326, %r2770;
	mul.f32 	%f8327, %f8325, %f8326;
	abs.f32 	%f8328, %f8311;
	setp.gt.f32 	%p2830, %f8328, 0f43180000;
	setp.lt.f32 	%p2831, %f8311, 0f00000000;
	selp.f32 	%f8329, 0f00000000, 0f7F800000, %p2831;
	selp.f32 	%f1250, %f8329, %f8327, %p2830;
	setp.eq.f32 	%p2832, %f9740, 0f3F800000;
	setp.eq.f32 	%p2833, %f9742, 0f00000000;
	or.pred  	%p2834, %p2832, %p2833;
	mov.f32 	%f9744, 0f3F800000;
	@%p2834 bra 	$L__BB0_2631;
	setp.num.f32 	%p2835, %f1249, %f1249;
	abs.f32 	%f8330, %f9742;
	setp.num.f32 	%p2836, %f8330, %f8330;
	and.pred  	%p2837, %p2835, %p2836;
	@%p2837 bra 	$L__BB0_2626;
	add.rn.f32 	%f9744, %f9740, %f9742;
	bra.uni 	$L__BB0_2631;
$L__BB0_2626:
	setp.neu.f32 	%p2838, %f9740, 0f00000000;
	setp.neu.f32 	%p2839, %f1249, 0f7F800000;
	and.pred  	%p2840, %p2838, %p2839;
	@%p2840 bra 	$L__BB0_2628;
	setp.neu.f32 	%p2847, %f1248, 0f3F800000;
	add.f32 	%f8335, %f9740, %f9740;
	mov.b32 	%r2771, %f8335;
	setp.lt.f32 	%p2848, %f9742, 0f00000000;
	xor.b32  	%r2772, %r2771, 2139095040;
	selp.b32 	%r2773, %r2772, %r2771, %p2848;
	and.b32  	%r2774, %r2773, 2147483647;
	selp.b32 	%r2775, %r2774, %r2773, %p2847;
	mov.b32 	%f9744, %r2775;
	bra.uni 	$L__BB0_2631;
$L__BB0_2628:
	setp.eq.f32 	%p2841, %f9740, 0fBF800000;
	setp.eq.f32 	%p2842, %f8330, 0f7F800000;
	and.pred  	%p2843, %p2841, %p2842;
	@%p2843 bra 	$L__BB0_2631;
	setp.geu.f32 	%p2844, %f9740, 0f00000000;
	mov.f32 	%f9744, %f1250;
	@%p2844 bra 	$L__BB0_2631;
	setp.neu.f32 	%p2845, %f1248, 0f3F800000;
	neg.f32 	%f8332, %f1250;
	selp.f32 	%f8333, %f1250, %f8332, %p2845;
	cvt.rmi.f32.f32 	%f8334, %f9742;
	setp.neu.f32 	%p2846, %f9742, %f8334;
	selp.f32 	%f9744, 0f7FFFFFFF, %f8333, %p2846;
$L__BB0_2631:
	mov.f32 	%f9746, 0f00000000;
	setp.gt.s32 	%p2852, %r476, 7;
	@%p2852 bra 	$L__BB0_2645;
	setp.gt.s32 	%p2865, %r476, 2;
	@%p2865 bra 	$L__BB0_2638;
	setp.gt.s32 	%p2872, %r476, 0;
	@%p2872 bra 	$L__BB0_2636;
	setp.eq.s32 	%p2875, %r476, -99;
	@%p2875 bra 	$L__BB0_2663;
	setp.eq.s32 	%p2876, %r476, 0;
	@%p2876 bra 	$L__BB0_2673;
	bra.uni 	$L__BB0_2659;
$L__BB0_2636:
	setp.eq.s32 	%p2873, %r476, 1;
	@%p2873 bra 	$L__BB0_2660;
	setp.eq.s32 	%p2874, %r476, 2;
	mov.f32 	%f9746, %f1206;
	@%p2874 bra 	$L__BB0_2673;
	bra.uni 	$L__BB0_2659;
$L__BB0_2638:
	setp.gt.s32 	%p2866, %r476, 4;
	@%p2866 bra 	$L__BB0_2641;
	setp.eq.s32 	%p2870, %r476, 3;
	mov.f32 	%f9746, %f1133;
	@%p2870 bra 	$L__BB0_2673;
	setp.eq.s32 	%p2871, %r476, 4;
	mov.f32 	%f9746, %f7389;
	@%p2871 bra 	$L__BB0_2673;
	bra.uni 	$L__BB0_2659;
$L__BB0_2641:
	setp.eq.s32 	%p2867, %r476, 5;
	@%p2867 bra 	$L__BB0_2661;
	setp.eq.s32 	%p2868, %r476, 6;
	@%p2868 bra 	$L__BB0_2662;
	setp.eq.s32 	%p2869, %r476, 7;
	@%p2869 bra 	$L__BB0_2644;
	bra.uni 	$L__BB0_2659;
$L__BB0_2644:
	sub.f32 	%f9746, %f7389, %f1133;
	bra.uni 	$L__BB0_2673;
$L__BB0_2645:
	setp.gt.s32 	%p2853, %r476, 11;
	@%p2853 bra 	$L__BB0_2652;
	setp.gt.s32 	%p2860, %r476, 9;
	@%p2860 bra 	$L__BB0_2649;
	setp.eq.s32 	%p2863, %r476, 8;
	mov.f32 	%f9746, %f1135;
	@%p2863 bra 	$L__BB0_2673;
	setp.eq.s32 	%p2864, %r476, 9;
	mov.f32 	%f9746, %f1141;
	@%p2864 bra 	$L__BB0_2673;
	bra.uni 	$L__BB0_2659;
$L__BB0_2649:
	setp.eq.s32 	%p2861, %r476, 10;
	mov.f32 	%f9746, %f1140;
	@%p2861 bra 	$L__BB0_2673;
	setp.eq.s32 	%p2862, %r476, 11;
	@%p2862 bra 	$L__BB0_2651;
	bra.uni 	$L__BB0_2659;
$L__BB0_2651:
	mov.f32 	%f9746, %f1265;
	bra.uni 	$L__BB0_2673;
$L__BB0_2652:
	setp.gt.s32 	%p2854, %r476, 13;
	@%p2854 bra 	$L__BB0_2656;
	setp.eq.s32 	%p2858, %r476, 12;
	@%p2858 bra 	$L__BB0_2672;
	setp.eq.s32 	%p2859, %r476, 13;
	@%p2859 bra 	$L__BB0_2655;
	bra.uni 	$L__BB0_2659;
$L__BB0_2655:
	sqrt.rn.f32 	%f9746, %f1133;
	bra.uni 	$L__BB0_2673;
$L__BB0_2656:
	setp.eq.s32 	%p2855, %r476, 14;
	@%p2855 bra 	$L__BB0_2664;
	setp.eq.s32 	%p2856, %r476, 15;
	@%p2856 bra 	$L__BB0_2671;
	setp.eq.s32 	%p2857, %r476, 16;
	mov.f32 	%f9746, %f1136;
	@%p2857 bra 	$L__BB0_2673;
$L__BB0_2659:
	mov.f32 	%f9746, 0f7FFFFFFF;
	bra.uni 	$L__BB0_2673;
$L__BB0_2660:
	mov.f32 	%f9746, 0f3F800000;
	bra.uni 	$L__BB0_2673;
$L__BB0_2661:
	add.f32 	%f9746, %f1133, %f7389;
	bra.uni 	$L__BB0_2673;
$L__BB0_2662:
	sub.f32 	%f9746, %f1133, %f7389;
	bra.uni 	$L__BB0_2673;
$L__BB0_2663:
	mul.f32 	%f9746, %f1133, %f1133;
	bra.uni 	$L__BB0_2673;
$L__BB0_2664:
	abs.f32 	%f8390, %f1133;
	setp.ltu.f32 	%p2880, %f8390, 0f47CE4780;
	setp.eq.f32 	%p2881, %f8390, 0f7F800000;
	or.pred  	%p2882, %p2880, %p2881;
	mov.u32 	%r3349, %r494;
	mov.f32 	%f9745, %f1191;
	@%p2882 bra 	$L__BB0_2670;
	mov.b64 	%rd965, 0;
	mov.b32 	%r3346, 0;
$L__BB0_2666:
	.pragma "nounroll";
	mul.wide.u32 	%rd776, %r3346, 4;
	mov.u64 	%rd777, __cudart_i2opi_f;
	add.s64 	%rd778, %rd777, %rd776;
	ld.global.nc.u32 	%r2783, [%rd778];
	mov.b32 	%r2784, %f1133;
	shl.b32 	%r2785, %r2784, 8;
	or.b32  	%r2786, %r2785, -2147483648;
	mad.wide.u32 	%rd779, %r2783, %r2786, %rd965;
	shr.u64 	%rd965, %rd779, 32;
	add.s64 	%rd780, %rd13, %rd776;
	st.local.u32 	[%rd780], %rd779;
	add.s32 	%r3346, %r3346, 1;
	setp.ne.s32 	%p2883, %r3346, 6;
	@%p2883 bra 	$L__BB0_2666;
	setp.eq.s32 	%p2884, %r490, 0;
	st.local.u32 	[%rd13+24], %rd965;
	ld.local.u32 	%r3347, [%rd177+24];
	ld.local.u32 	%r3348, [%rd177+20];
	@%p2884 bra 	$L__BB0_2669;
	shf.l.wrap.b32 	%r3347, %r3348, %r3347, %r490;
	ld.local.u32 	%r2787, [%rd177+16];
	shf.l.wrap.b32 	%r3348, %r2787, %r3348, %r490;
$L__BB0_2669:
	mov.b32 	%r2788, %f1133;
	setp.lt.s32 	%p2885, %r2788, 0;
	shr.u32 	%r2789, %r3347, 30;
	shf.l.wrap.b32 	%r2790, %r3348, %r3347, 2;
	shl.b32 	%r2791, %r3348, 2;
	shr.u32 	%r2792, %r2790, 31;
	add.s32 	%r2793, %r2792, %r2789;
	neg.s32 	%r2794, %r2793;
	selp.b32 	%r3349, %r2794, %r2793, %p2885;
	xor.b32  	%r2795, %r2790, %r2788;
	shr.s32 	%r2796, %r2790, 31;
	xor.b32  	%r2797, %r2796, %r2790;
	xor.b32  	%r2798, %r2796, %r2791;
	cvt.u64.u32 	%rd781, %r2797;
	shl.b64 	%rd782, %rd781, 32;
	cvt.u64.u32 	%rd783, %r2798;
	or.b64  	%rd784, %rd782, %rd783;
	cvt.rn.f64.s64 	%fd93, %rd784;
	mul.f64 	%fd94, %fd93, 0d3BF921FB54442D19;
	cvt.rn.f32.f64 	%f8391, %fd94;
	neg.f32 	%f8392, %f8391;
	setp.lt.s32 	%p2886, %r2795, 0;
	selp.f32 	%f9745, %f8392, %f8391, %p2886;
$L__BB0_2670:
	mul.rn.f32 	%f8393, %f9745, %f9745;
	and.b32  	%r2799, %r3349, 1;
	setp.eq.b32 	%p2887, %r2799, 1;
	selp.f32 	%f8394, 0f3F800000, %f9745, %p2887;
	fma.rn.f32 	%f8395, %f8393, %f8394, 0f00000000;
	fma.rn.f32 	%f8396, %f8393, 0f37CBAC00, 0fBAB607ED;
	selp.f32 	%f8397, %f8396, 0fB94D4153, %p2887;
	selp.f32 	%f8398, 0f3D2AAABB, 0f3C0885E4, %p2887;
	fma.rn.f32 	%f8399, %f8397, %f8393, %f8398;
	selp.f32 	%f8400, 0fBEFFFFFF, 0fBE2AAAA8, %p2887;
	fma.rn.f32 	%f8401, %f8399, %f8393, %f8400;
	fma.rn.f32 	%f8402, %f8401, %f8395, %f8394;
	and.b32  	%r2800, %r3349, 2;
	setp.eq.s32 	%p2888, %r2800, 0;
	mov.f32 	%f8403, 0f00000000;
	sub.f32 	%f8404, %f8403, %f8402;
	selp.f32 	%f9746, %f8402, %f8404, %p2888;
	bra.uni 	$L__BB0_2673;
$L__BB0_2671:
	abs.f32 	%f8370, %f1133;
	setp.gt.f32 	%p2877, %f8370, 0f3F0F5C29;
	setp.eq.f32 	%p2878, %f8370, 0f3F800000;
	rsqrt.approx.ftz.f32 	%f8371, %f1137;
	mul.f32 	%f8372, %f1137, %f8371;
	mul.f32 	%f8373, %f8371, 0f3F000000;
	neg.f32 	%f8374, %f8372;
	fma.rn.f32 	%f8375, %f8374, %f8373, 0f3F000000;
	fma.rn.f32 	%f8376, %f8372, %f8375, %f8372;
	selp.f32 	%f8377, 0f00000000, %f8376, %p2878;
	selp.f32 	%f8378, %f8377, %f8370, %p2877;
	mul.f32 	%f8379, %f8378, %f8378;
	fma.rn.f32 	%f8380, %f8379, 0f3D4DD2F7, 0f3C99CA97;
	fma.rn.f32 	%f8381, %f8380, %f8379, 0f3D3F90E8;
	fma.rn.f32 	%f8382, %f8381, %f8379, 0f3D993CCF;
	fma.rn.f32 	%f8383, %f8382, %f8379, 0f3E2AAC04;
	mul.f32 	%f8384, %f8379, %f8383;
	fma.rn.f32 	%f8385, %f8384, %f8378, %f8378;
	mul.f32 	%f8386, %f8385, 0fC0000000;
	fma.rn.f32 	%f8387, 0f3F6EE581, 0f3FD774EB, %f8386;
	selp.f32 	%f8388, %f8387, %f8385, %p2877;
	setp.num.f32 	%p2879, %f8388, %f8388;
	copysign.f32 	%f8389, %f1133, %f8388;
	selp.f32 	%f9746, %f8389, %f8388, %p2879;
	bra.uni 	$L__BB0_2673;
$L__BB0_2672:
	setp.eq.f32 	%p2889, %f1133, 0f3F800000;
	setp.eq.f32 	%p2890, %f7389, 0f00000000;
	add.rn.f32 	%f8405, %f1133, %f7389;
	selp.f32 	%f8406, 0f3F800000, %f8405, %p2890;
	selp.f32 	%f8407, 0f3F800000, %f8406, %p2889;
	selp.f32 	%f9746, %f8407, %f1192, %p9;
$L__BB0_2673:
	mov.f32 	%f9748, 0f00000000;
	setp.gt.s32 	%p2891, %r477, 7;
	@%p2891 bra 	$L__BB0_2687;
	setp.gt.s32 	%p2904, %r477, 2;
	@%p2904 bra 	$L__BB0_2680;
	setp.gt.s32 	%p2911, %r477, 0;
	@%p2911 bra 	$L__BB0_2678;
	setp.eq.s32 	%p2914, %r477, -99;
	@%p2914 bra 	$L__BB0_2705;
	setp.eq.s32 	%p2915, %r477, 0;
	@%p2915 bra 	$L__BB0_2715;
	bra.uni 	$L__BB0_2701;
$L__BB0_2678:
	setp.eq.s32 	%p2912, %r477, 1;
	@%p2912 bra 	$L__BB0_2702;
	setp.eq.s32 	%p2913, %r477, 2;
	mov.f32 	%f9748, %f1206;
	@%p2913 bra 	$L__BB0_2715;
	bra.uni 	$L__BB0_2701;
$L__BB0_2680:
	setp.gt.s32 	%p2905, %r477, 4;
	@%p2905 bra 	$L__BB0_2683;
	setp.eq.s32 	%p2909, %r477, 3;
	mov.f32 	%f9748, %f1142;
	@%p2909 bra 	$L__BB0_2715;
	setp.eq.s32 	%p2910, %r477, 4;
	mov.f32 	%f9748, %f1143;
	@%p2910 bra 	$L__BB0_2715;
	bra.uni 	$L__BB0_2701;
$L__BB0_2683:
	setp.eq.s32 	%p2906, %r477, 5;
	@%p2906 bra 	$L__BB0_2703;
	setp.eq.s32 	%p2907, %r477, 6;
	@%p2907 bra 	$L__BB0_2704;
	setp.eq.s32 	%p2908, %r477, 7;
	@%p2908 bra 	$L__BB0_2686;
	bra.uni 	$L__BB0_2701;
$L__BB0_2686:
	sub.f32 	%f9748, %f1143, %f1142;
	bra.uni 	$L__BB0_2715;
$L__BB0_2687:
	setp.gt.s32 	%p2892, %r477, 11;
	@%p2892 bra 	$L__BB0_2694;
	setp.gt.s32 	%p2899, %r477, 9;
	@%p2899 bra 	$L__BB0_2691;
	setp.eq.s32 	%p2902, %r477, 8;
	mov.f32 	%f9748, %f1144;
	@%p2902 bra 	$L__BB0_2715;
	setp.eq.s32 	%p2903, %r477, 9;
	mov.f32 	%f9748, %f1150;
	@%p2903 bra 	$L__BB0_2715;
	bra.uni 	$L__BB0_2701;
$L__BB0_2691:
	setp.eq.s32 	%p2900, %r477, 10;
	mov.f32 	%f9748, %f1149;
	@%p2900 bra 	$L__BB0_2715;
	setp.eq.s32 	%p2901, %r477, 11;
	@%p2901 bra 	$L__BB0_2693;
	bra.uni 	$L__BB0_2701;
$L__BB0_2693:
	mov.f32 	%f9748, %f1277;
	bra.uni 	$L__BB0_2715;
$L__BB0_2694:
	setp.gt.s32 	%p2893, %r477, 13;
	@%p2893 bra 	$L__BB0_2698;
	setp.eq.s32 	%p2897, %r477, 12;
	@%p2897 bra 	$L__BB0_2714;
	setp.eq.s32 	%p2898, %r477, 13;
	@%p2898 bra 	$L__BB0_2697;
	bra.uni 	$L__BB0_2701;
$L__BB0_2697:
	sqrt.rn.f32 	%f9748, %f1142;
	bra.uni 	$L__BB0_2715;
$L__BB0_2698:
	setp.eq.s32 	%p2894, %r477, 14;
	@%p2894 bra 	$L__BB0_2706;
	setp.eq.s32 	%p2895, %r477, 15;
	@%p2895 bra 	$L__BB0_2713;
	setp.eq.s32 	%p2896, %r477, 16;
	mov.f32 	%f9748, %f1145;
	@%p2896 bra 	$L__BB0_2715;
$L__BB0_2701:
	mov.f32 	%f9748, 0f7FFFFFFF;
	bra.uni 	$L__BB0_2715;
$L__BB0_2702:
	mov.f32 	%f9748, 0f3F800000;
	bra.uni 	$L__BB0_2715;
$L__BB0_2703:
	add.f32 	%f9748, %f1142, %f1143;
	bra.uni 	$L__BB0_2715;
$L__BB0_2704:
	sub.f32 	%f9748, %f1142, %f1143;
	bra.uni 	$L__BB0_2715;
$L__BB0_2705:
	mul.f32 	%f9748, %f1142, %f1142;
	bra.uni 	$L__BB0_2715;
$L__BB0_2706:
	abs.f32 	%f8432, %f1142;
	setp.ltu.f32 	%p2919, %f8432, 0f47CE4780;
	setp.eq.f32 	%p2920, %f8432, 0f7F800000;
	or.pred  	%p2921, %p2919, %p2920;
	mov.u32 	%r3353, %r495;
	mov.f32 	%f9747, %f1193;
	@%p2921 bra 	$L__BB0_2712;
	mov.b64 	%rd966, 0;
	mov.b32 	%r3350, 0;
$L__BB0_2708:
	.pragma "nounroll";
	mul.wide.u32 	%rd786, %r3350, 4;
	mov.u64 	%rd787, __cudart_i2opi_f;
	add.s64 	%rd788, %rd787, %rd786;
	ld.global.nc.u32 	%r2802, [%rd788];
	mov.b32 	%r2803, %f1142;
	shl.b32 	%r2804, %r2803, 8;
	or.b32  	%r2805, %r2804, -2147483648;
	mad.wide.u32 	%rd789, %r2802, %r2805, %rd966;
	shr.u64 	%rd966, %rd789, 32;
	add.s64 	%rd790, %rd12, %rd786;
	st.local.u32 	[%rd790], %rd789;
	add.s32 	%r3350, %r3350, 1;
	setp.ne.s32 	%p2922, %r3350, 6;
	@%p2922 bra 	$L__BB0_2708;
	mov.b32 	%r2806, %f1142;
	shr.u32 	%r2807, %r2806, 23;
	and.b32  	%r549, %r2807, 31;
	setp.eq.s32 	%p2923, %r549, 0;
	st.local.u32 	[%rd12+24], %rd966;
	ld.local.u32 	%r3351, [%rd178+24];
	ld.local.u32 	%r3352, [%rd178+20];
	@%p2923 bra 	$L__BB0_2711;
	shf.l.wrap.b32 	%r3351, %r3352, %r3351, %r549;
	ld.local.u32 	%r2808, [%rd178+16];
	shf.l.wrap.b32 	%r3352, %r2808, %r3352, %r549;
$L__BB0_2711:
	mov.b32 	%r2809, %f1142;
	setp.lt.s32 	%p2924, %r2809, 0;
	shr.u32 	%r2810, %r3351, 30;
	shf.l.wrap.b32 	%r2811, %r3352, %r3351, 2;
	shl.b32 	%r2812, %r3352, 2;
	shr.u32 	%r2813, %r2811, 31;
	add.s32 	%r2814, %r2813, %r2810;
	neg.s32 	%r2815, %r2814;
	selp.b32 	%r3353, %r2815, %r2814, %p2924;
	xor.b32  	%r2816, %r2811, %r2809;
	shr.s32 	%r2817, %r2811, 31;
	xor.b32  	%r2818, %r2817, %r2811;
	xor.b32  	%r2819, %r2817, %r2812;
	cvt.u64.u32 	%rd791, %r2818;
	shl.b64 	%rd792, %rd791, 32;
	cvt.u64.u32 	%rd793, %r2819;
	or.b64  	%rd794, %rd792, %rd793;
	cvt.rn.f64.s64 	%fd95, %rd794;
	mul.f64 	%fd96, %fd95, 0d3BF921FB54442D19;
	cvt.rn.f32.f64 	%f8433, %fd96;
	neg.f32 	%f8434, %f8433;
	setp.lt.s32 	%p2925, %r2816, 0;
	selp.f32 	%f9747, %f8434, %f8433, %p2925;
$L__BB0_2712:
	mul.rn.f32 	%f8435, %f9747, %f9747;
	and.b32  	%r2820, %r3353, 1;
	setp.eq.b32 	%p2926, %r2820, 1;
	selp.f32 	%f8436, 0f3F800000, %f9747, %p2926;
	fma.rn.f32 	%f8437, %f8435, %f8436, 0f00000000;
	fma.rn.f32 	%f8438, %f8435, 0f37CBAC00, 0fBAB607ED;
	selp.f32 	%f8439, %f8438, 0fB94D4153, %p2926;
	selp.f32 	%f8440, 0f3D2AAABB, 0f3C0885E4, %p2926;
	fma.rn.f32 	%f8441, %f8439, %f8435, %f8440;
	selp.f32 	%f8442, 0fBEFFFFFF, 0fBE2AAAA8, %p2926;
	fma.rn.f32 	%f8443, %f8441, %f8435, %f8442;
	fma.rn.f32 	%f8444, %f8443, %f8437, %f8436;
	and.b32  	%r2821, %r3353, 2;
	setp.eq.s32 	%p2927, %r2821, 0;
	mov.f32 	%f8445, 0f00000000;
	sub.f32 	%f8446, %f8445, %f8444;
	selp.f32 	%f9748, %f8444, %f8446, %p2927;
	bra.uni 	$L__BB0_2715;
$L__BB0_2713:
	abs.f32 	%f8412, %f1142;
	setp.gt.f32 	%p2916, %f8412, 0f3F0F5C29;
	setp.eq.f32 	%p2917, %f8412, 0f3F800000;
	rsqrt.approx.ftz.f32 	%f8413, %f1146;
	mul.f32 	%f8414, %f1146, %f8413;
	mul.f32 	%f8415, %f8413, 0f3F000000;
	neg.f32 	%f8416, %f8414;
	fma.rn.f32 	%f8417, %f8416, %f8415, 0f3F000000;
	fma.rn.f32 	%f8418, %f8414, %f8417, %f8414;
	selp.f32 	%f8419, 0f00000000, %f8418, %p2917;
	selp.f32 	%f8420, %f8419, %f8412, %p2916;
	mul.f32 	%f8421, %f8420, %f8420;
	fma.rn.f32 	%f8422, %f8421, 0f3D4DD2F7, 0f3C99CA97;
	fma.rn.f32 	%f8423, %f8422, %f8421, 0f3D3F90E8;
	fma.rn.f32 	%f8424, %f8423, %f8421, 0f3D993CCF;
	fma.rn.f32 	%f8425, %f8424, %f8421, 0f3E2AAC04;
	mul.f32 	%f8426, %f8421, %f8425;
	fma.rn.f32 	%f8427, %f8426, %f8420, %f8420;
	mul.f32 	%f8428, %f8427, 0fC0000000;
	fma.rn.f32 	%f8429, 0f3F6EE581, 0f3FD774EB, %f8428;
	selp.f32 	%f8430, %f8429, %f8427, %p2916;
	setp.num.f32 	%p2918, %f8430, %f8430;
	copysign.f32 	%f8431, %f1142, %f8430;
	selp.f32 	%f9748, %f8431, %f8430, %p2918;
	bra.uni 	$L__BB0_2715;
$L__BB0_2714:
	setp.eq.f32 	%p2928, %f1142, 0f3F800000;
	setp.eq.f32 	%p2929, %f1143, 0f00000000;
	or.pred  	%p2930, %p2928, %p2929;
	add.rn.f32 	%f8447, %f1142, %f1143;
	selp.f32 	%f8448, 0f3F800000, %f8447, %p2930;
	abs.f32 	%f8449, %f1142;
	setp.nan.f32 	%p2931, %f8449, %f8449;
	abs.f32 	%f8451, %f1143;
	setp.nan.f32 	%p2932, %f8451, %f8451;
	selp.f32 	%f8453, %f8448, %f1194, %p2932;
	selp.f32 	%f8454, %f8448, %f8453, %p2931;
	selp.f32 	%f9748, %f8448, %f8454, %p2930;
$L__BB0_2715:
	mov.f32 	%f9750, 0f00000000;
	setp.gt.s32 	%p2933, %r478, 7;
	@%p2933 bra 	$L__BB0_2730;
	setp.gt.s32 	%p2946, %r478, 2;
	@%p2946 bra 	$L__BB0_2722;
	setp.gt.s32 	%p2953, %r478, 0;
	@%p2953 bra 	$L__BB0_2720;
	setp.eq.s32 	%p2956, %r478, -99;
	@%p2956 bra 	$L__BB0_2750;
	setp.eq.s32 	%p2957, %r478, 0;
	@%p2957 bra 	$L__BB0_2770;
	bra.uni 	$L__BB0_2725;
$L__BB0_2720:
	setp.eq.s32 	%p2954, %r478, 1;
	@%p2954 bra 	$L__BB0_2746;
	setp.eq.s32 	%p2955, %r478, 2;
	mov.f32 	%f9750, %f1206;
	@%p2955 bra 	$L__BB0_2770;
	bra.uni 	$L__BB0_2725;
$L__BB0_2722:
	setp.gt.s32 	%p2947, %r478, 4;
	@%p2947 bra 	$L__BB0_2726;
	setp.eq.s32 	%p2951, %r478, 3;
	mov.f32 	%f9750, %f9746;
	@%p2951 bra 	$L__BB0_2770;
	setp.eq.s32 	%p2952, %r478, 4;
	mov.f32 	%f9750, %f9748;
	@%p2952 bra 	$L__BB0_2770;
$L__BB0_2725:
	mov.f32 	%f9750, 0f7FFFFFFF;
	bra.uni 	$L__BB0_2770;
$L__BB0_2726:
	setp.eq.s32 	%p2948, %r478, 5;
	@%p2948 bra 	$L__BB0_2747;
	setp.eq.s32 	%p2949, %r478, 6;
	@%p2949 bra 	$L__BB0_2748;
	setp.eq.s32 	%p2950, %r478, 7;
	@%p2950 bra 	$L__BB0_2729;
	bra.uni 	$L__BB0_2725;
$L__BB0_2729:
	sub.f32 	%f9750, %f9748, %f9746;
	bra.uni 	$L__BB0_2770;
$L__BB0_2730:
	setp.gt.s32 	%p2934, %r478, 11;
	@%p2934 bra 	$L__BB0_2738;
	setp.gt.s32 	%p2941, %r478, 9;
	@%p2941 bra 	$L__BB0_2735;
	setp.eq.s32 	%p2944, %r478, 8;
	@%p2944 bra 	$L__BB0_2749;
	setp.eq.s32 	%p2945, %r478, 9;
	@%p2945 bra 	$L__BB0_2734;
	bra.uni 	$L__BB0_2725;
$L__BB0_2734:
	div.rn.f32 	%f9750, %f9748, %f9746;
	bra.uni 	$L__BB0_2770;
$L__BB0_2735:
	setp.eq.s32 	%p2942, %r478, 10;
	@%p2942 bra 	$L__BB0_2751;
	setp.eq.s32 	%p2943, %r478, 11;
	@%p2943 bra 	$L__BB0_2737;
	bra.uni 	$L__BB0_2725;
$L__BB0_2737:
	fma.rn.f32 	%f8580, %f9746, 0f3BBB989D, 0f3F000000;
	cvt.sat.f32.f32 	%f8581, %f8580;
	mov.f32 	%f8582, 0f4B400001;
	mov.f32 	%f8583, 0f437C0000;
	fma.rm.f32 	%f8584, %f8581, %f8583, %f8582;
	add.f32 	%f8585, %f8584, 0fCB40007F;
	neg.f32 	%f8586, %f8585;
	fma.rn.f32 	%f8587, %f9746, 0f3FB8AA3B, %f8586;
	fma.rn.f32 	%f8588, %f9746, 0f32A57060, %f8587;
	mov.b32 	%r2857, %f8584;
	shl.b32 	%r2858, %r2857, 23;
	mov.b32 	%f8589, %r2858;
	ex2.approx.ftz.f32 	%f8590, %f8588;
	mul.f32 	%f9750, %f8590, %f8589;
	bra.uni 	$L__BB0_2770;
$L__BB0_2738:
	setp.gt.s32 	%p2935, %r478, 13;
	@%p2935 bra 	$L__BB0_2742;
	setp.eq.s32 	%p2939, %r478, 12;
	@%p2939 bra 	$L__BB0_2762;
	setp.eq.s32 	%p2940, %r478, 13;
	@%p2940 bra 	$L__BB0_2741;
	bra.uni 	$L__BB0_2725;
$L__BB0_2741:
	sqrt.rn.f32 	%f9750, %f9746;
	bra.uni 	$L__BB0_2770;
$L__BB0_2742:
	setp.eq.s32 	%p2936, %r478, 14;
	@%p2936 bra 	$L__BB0_2752;
	setp.eq.s32 	%p2937, %r478, 15;
	@%p2937 bra 	$L__BB0_2761;
	setp.eq.s32 	%p2938, %r478, 16;
	@%p2938 bra 	$L__BB0_2745;
	bra.uni 	$L__BB0_2725;
$L__BB0_2745:
	div.rn.f32 	%f8459, %f9746, %f9748;
	abs.f32 	%f8460, %f8459;
	setp.gt.f32 	%p2958, %f8460, 0f3F800000;
	rcp.approx.ftz.f32 	%f8461, %f8460;
	selp.f32 	%f8462, %f8461, %f8460, %p2958;
	mul.f32 	%f8463, %f8462, %f8462;
	fma.rn.f32 	%f8464, %f8463, 0f3B2090AA, 0fBC6BE14F;
	fma.rn.f32 	%f8465, %f8464, %f8463, 0f3D23397E;
	fma.rn.f32 	%f8466, %f8465, %f8463, 0fBD948A7A;
	fma.rn.f32 	%f8467, %f8466, %f8463, 0f3DD76B21;
	fma.rn.f32 	%f8468, %f8467, %f8463, 0fBE111E88;
	fma.rn.f32 	%f8469, %f8468, %f8463, 0f3E4CAF60;
	fma.rn.f32 	%f8470, %f8469, %f8463, 0fBEAAAA27;
	mul.f32 	%f8471, %f8463, %f8470;
	fma.rn.f32 	%f8472, %f8471, %f8462, %f8462;
	neg.f32 	%f8473, %f8472;
	fma.rn.f32 	%f8474, 0f3F6EE581, 0f3FD774EB, %f8473;
	selp.f32 	%f8475, %f8474, %f8472, %p2958;
	setp.num.f32 	%p2959, %f8460, %f8460;
	copysign.f32 	%f8476, %f8459, %f8475;
	selp.f32 	%f9750, %f8476, %f8475, %p2959;
	bra.uni 	$L__BB0_2770;
$L__BB0_2746:
	mov.f32 	%f9750, 0f3F800000;
	bra.uni 	$L__BB0_2770;
$L__BB0_2747:
	add.f32 	%f9750, %f9746, %f9748;
	bra.uni 	$L__BB0_2770;
$L__BB0_2748:
	sub.f32 	%f9750, %f9746, %f9748;
	bra.uni 	$L__BB0_2770;
$L__BB0_2749:
	div.rn.f32 	%f9750, %f9746, %f9748;
	bra.uni 	$L__BB0_2770;
$L__BB0_2750:
	mul.f32 	%f9750, %f9746, %f9746;
	bra.uni 	$L__BB0_2770;
$L__BB0_2751:
	setp.lt.f32 	%p2992, %f9746, 0f00800000;
	mul.f32 	%f8591, %f9746, 0f4B000000;
	selp.f32 	%f8592, %f8591, %f9746, %p2992;
	selp.f32 	%f8593, 0fC1B80000, 0f00000000, %p2992;
	mov.b32 	%r2859, %f8592;
	add.s32 	%r2860, %r2859, -1059760811;
	and.b32  	%r2861, %r2860, -8388608;
	sub.s32 	%r2862, %r2859, %r2861;
	mov.b32 	%f8594, %r2862;
	cvt.rn.f32.s32 	%f8595, %r2861;
	fma.rn.f32 	%f8596, %f8595, 0f34000000, %f8593;
	add.f32 	%f8597, %f8594, 0fBF800000;
	fma.rn.f32 	%f8598, %f8597, 0fBE055027, 0f3E1039F6;
	fma.rn.f32 	%f8599, %f8598, %f8597, 0fBDF8CDCC;
	fma.rn.f32 	%f8600, %f8599, %f8597, 0f3E0F2955;
	fma.rn.f32 	%f8601, %f8600, %f8597, 0fBE2AD8B9;
	fma.rn.f32 	%f8602, %f8601, %f8597, 0f3E4CED0B;
	fma.rn.f32 	%f8603, %f8602, %f8597, 0fBE7FFF22;
	fma.rn.f32 	%f8604, %f8603, %f8597, 0f3EAAAA78;
	fma.rn.f32 	%f8605, %f8604, %f8597, 0fBF000000;
	mul.f32 	%f8606, %f8597, %f8605;
	fma.rn.f32 	%f8607, %f8606, %f8597, %f8597;
	fma.rn.f32 	%f8608, %f8596, 0f3F317218, %f8607;
	setp.gt.u32 	%p2993, %r2859, 2139095039;
	fma.rn.f32 	%f8609, %f8592, 0f7F800000, 0f7F800000;
	selp.f32 	%f8610, %f8609, %f8608, %p2993;
	setp.eq.f32 	%p2994, %f8592, 0f00000000;
	selp.f32 	%f9750, 0fFF800000, %f8610, %p2994;
	bra.uni 	$L__BB0_2770;
$L__BB0_2752:
	mul.f32 	%f8497, %f9746, 0f3F22F983;
	cvt.rni.s32.f32 	%r3357, %f8497;
	cvt.rn.f32.s32 	%f8498, %r3357;
	fma.rn.f32 	%f8499, %f8498, 0fBFC90FDA, %f9746;
	fma.rn.f32 	%f8500, %f8498, 0fB3A22168, %f8499;
	fma.rn.f32 	%f9749, %f8498, 0fA7C234C5, %f8500;
	abs.f32 	%f1289, %f9746;
	setp.ltu.f32 	%p2963, %f1289, 0f47CE4780;
	@%p2963 bra 	$L__BB0_2760;
	setp.neu.f32 	%p2964, %f1289, 0f7F800000;
	@%p2964 bra 	$L__BB0_2755;
	mov.f32 	%f8503, 0f00000000;
	mul.rn.f32 	%f9749, %f9746, %f8503;
	mov.b32 	%r3357, 0;
	bra.uni 	$L__BB0_2760;
$L__BB0_2755:
	mov.b32 	%r559, %f9746;
	shl.b32 	%r2823, %r559, 8;
	or.b32  	%r560, %r2823, -2147483648;
	mov.b64 	%rd967, 0;
	mov.b32 	%r3354, 0;
$L__BB0_2756:
	.pragma "nounroll";
	mul.wide.u32 	%rd796, %r3354, 4;
	mov.u64 	%rd797, __cudart_i2opi_f;
	add.s64 	%rd798, %rd797, %rd796;
	ld.global.nc.u32 	%r2824, [%rd798];
	mad.wide.u32 	%rd799, %r2824, %r560, %rd967;
	shr.u64 	%rd967, %rd799, 32;
	add.s64 	%rd800, %rd11, %rd796;
	st.local.u32 	[%rd800], %rd799;
	add.s32 	%r3354, %r3354, 1;
	setp.ne.s32 	%p2965, %r3354, 6;
	@%p2965 bra 	$L__BB0_2756;
	shr.u32 	%r2825, %r559, 23;
	st.local.u32 	[%rd11+24], %rd967;
	and.b32  	%r563, %r2825, 31;
	and.b32  	%r2826, %r2825, 224;
	add.s32 	%r2827, %r2826, -128;
	shr.u32 	%r2828, %r2827, 5;
	mul.wide.u32 	%rd801, %r2828, 4;
	sub.s64 	%rd196, %rd11, %rd801;
	ld.local.u32 	%r3355, [%rd196+24];
	ld.local.u32 	%r3356, [%rd196+20];
	setp.eq.s32 	%p2966, %r563, 0;
	@%p2966 bra 	$L__BB0_2759;
	shf.l.wrap.b32 	%r3355, %r3356, %r3355, %r563;
	ld.local.u32 	%r2829, [%rd196+16];
	shf.l.wrap.b32 	%r3356, %r2829, %r3356, %r563;
$L__BB0_2759:
	shr.u32 	%r2830, %r3355, 30;
	shf.l.wrap.b32 	%r2831, %r3356, %r3355, 2;
	shl.b32 	%r2832, %r3356, 2;
	shr.u32 	%r2833, %r2831, 31;
	add.s32 	%r2834, %r2833, %r2830;
	neg.s32 	%r2835, %r2834;
	setp.lt.s32 	%p2967, %r559, 0;
	selp.b32 	%r3357, %r2835, %r2834, %p2967;
	xor.b32  	%r2836, %r2831, %r559;
	shr.s32 	%r2837, %r2831, 31;
	xor.b32  	%r2838, %r2837, %r2831;
	xor.b32  	%r2839, %r2837, %r2832;
	cvt.u64.u32 	%rd802, %r2838;
	shl.b64 	%rd803, %rd802, 32;
	cvt.u64.u32 	%rd804, %r2839;
	or.b64  	%rd805, %rd803, %rd804;
	cvt.rn.f64.s64 	%fd97, %rd805;
	mul.f64 	%fd98, %fd97, 0d3BF921FB54442D19;
	cvt.rn.f32.f64 	%f8501, %fd98;
	neg.f32 	%f8502, %f8501;
	setp.lt.s32 	%p2968, %r2836, 0;
	selp.f32 	%f9749, %f8502, %f8501, %p2968;
$L__BB0_2760:
	mul.rn.f32 	%f8504, %f9749, %f9749;
	and.b32  	%r2841, %r3357, 1;
	setp.eq.b32 	%p2969, %r2841, 1;
	selp.f32 	%f8505, 0f3F800000, %f9749, %p2969;
	fma.rn.f32 	%f8506, %f8504, %f8505, 0f00000000;
	fma.rn.f32 	%f8507, %f8504, 0f37CBAC00, 0fBAB607ED;
	selp.f32 	%f8508, %f8507, 0fB94D4153, %p2969;
	selp.f32 	%f8509, 0f3D2AAABB, 0f3C0885E4, %p2969;
	fma.rn.f32 	%f8510, %f8508, %f8504, %f8509;
	selp.f32 	%f8511, 0fBEFFFFFF, 0fBE2AAAA8, %p2969;
	fma.rn.f32 	%f8512, %f8510, %f8504, %f8511;
	fma.rn.f32 	%f8513, %f8512, %f8506, %f8505;
	and.b32  	%r2842, %r3357, 2;
	setp.eq.s32 	%p2970, %r2842, 0;
	mov.f32 	%f8514, 0f00000000;
	sub.f32 	%f8515, %f8514, %f8513;
	selp.f32 	%f9750, %f8513, %f8515, %p2970;
	bra.uni 	$L__BB0_2770;
$L__BB0_2761:
	abs.f32 	%f8477, %f9746;
	fma.rn.f32 	%f8478, %f8477, 0fBF000000, 0f3F000000;
	rsqrt.approx.ftz.f32 	%f8479, %f8478;
	mul.f32 	%f8480, %f8478, %f8479;
	mul.f32 	%f8481, %f8479, 0fBF000000;
	fma.rn.f32 	%f8482, %f8480, %f8481, 0f3F000000;
	fma.rn.f32 	%f8483, %f8480, %f8482, %f8480;
	setp.eq.f32 	%p2960, %f8477, 0f3F800000;
	selp.f32 	%f8484, 0f00000000, %f8483, %p2960;
	setp.gt.f32 	%p2961, %f8477, 0f3F0F5C29;
	selp.f32 	%f8485, %f8484, %f8477, %p2961;
	mul.f32 	%f8486, %f8485, %f8485;
	fma.rn.f32 	%f8487, %f8486, 0f3D4DD2F7, 0f3C99CA97;
	fma.rn.f32 	%f8488, %f8487, %f8486, 0f3D3F90E8;
	fma.rn.f32 	%f8489, %f8488, %f8486, 0f3D993CCF;
	fma.rn.f32 	%f8490, %f8489, %f8486, 0f3E2AAC04;
	mul.f32 	%f8491, %f8486, %f8490;
	fma.rn.f32 	%f8492, %f8491, %f8485, %f8485;
	mul.f32 	%f8493, %f8492, 0fC0000000;
	fma.rn.f32 	%f8494, 0f3F6EE581, 0f3FD774EB, %f8493;
	selp.f32 	%f8495, %f8494, %f8492, %p2961;
	setp.num.f32 	%p2962, %f8495, %f8495;
	copysign.f32 	%f8496, %f9746, %f8495;
	selp.f32 	%f9750, %f8496, %f8495, %p2962;
	bra.uni 	$L__BB0_2770;
$L__BB0_2762:
	mul.f32 	%f8517, %f9748, 0f3F000000;
	cvt.rzi.f32.f32 	%f8518, %f8517;
	add.f32 	%f8519, %f8518, %f8518;
	sub.f32 	%f8520, %f9748, %f8519;
	abs.f32 	%f1297, %f8520;
	abs.f32 	%f1298, %f9746;
	setp.lt.f32 	%p2971, %f1298, 0f00800000;
	mul.f32 	%f8521, %f1298, 0f4B800000;
	selp.f32 	%f8522, %f8521, %f1298, %p2971;
	selp.f32 	%f8523, 0fC1C00000, 0f00000000, %p2971;
	mov.b32 	%r2843, %f8522;
	add.s32 	%r2844, %r2843, -1060439283;
	and.b32  	%r2845, %r2844, -8388608;
	sub.s32 	%r2846, %r2843, %r2845;
	mov.b32 	%f8524, %r2846;
	cvt.rn.f32.s32 	%f8525, %r2845;
	fma.rn.f32 	%f8526, %f8525, 0f34000000, %f8523;
	add.f32 	%f8527, %f8524, 0fBF800000;
	add.f32 	%f8528, %f8524, 0f3F800000;
	rcp.approx.ftz.f32 	%f8529, %f8528;
	add.f32 	%f8530, %f8527, %f8527;
	mul.f32 	%f8531, %f8530, %f8529;
	mul.f32 	%f8532, %f8531, %f8531;
	sub.f32 	%f8533, %f8527, %f8531;
	add.f32 	%f8534, %f8533, %f8533;
	neg.f32 	%f8535, %f8531;
	fma.rn.f32 	%f8536, %f8535, %f8527, %f8534;
	mul.rn.f32 	%f8537, %f8529, %f8536;
	fma.rn.f32 	%f8538, %f8532, 0f3A2C32E4, 0f3B52E7DB;
	fma.rn.f32 	%f8539, %f8538, %f8532, 0f3C93BB73;
	fma.rn.f32 	%f8540, %f8539, %f8532, 0f3DF6384F;
	mul.rn.f32 	%f8541, %f8540, %f8532;
	fma.rn.f32 	%f8542, %f8531, 0f3FB8AA3B, %f8526;
	sub.f32 	%f8543, %f8526, %f8542;
	fma.rn.f32 	%f8544, %f8531, 0f3FB8AA3B, %f8543;
	fma.rn.f32 	%f8545, %f8537, 0f3FB8AA3B, %f8544;
	fma.rn.f32 	%f8546, %f8531, 0f32A55E34, %f8545;
	mul.f32 	%f8547, %f8541, 0f40400000;
	fma.rn.f32 	%f8548, %f8547, %f8537, %f8546;
	fma.rn.f32 	%f8549, %f8541, %f8531, %f8548;
	add.rn.f32 	%f8550, %f8542, %f8549;
	neg.f32 	%f8551, %f8542;
	add.rn.f32 	%f8552, %f8550, %f8551;
	neg.f32 	%f8553, %f8552;
	add.rn.f32 	%f8554, %f8549, %f8553;
	mul.rn.f32 	%f8555, %f8550, %f9748;
	neg.f32 	%f8556, %f8555;
	fma.rn.f32 	%f8557, %f8550, %f9748, %f8556;
	fma.rn.f32 	%f8558, %f8554, %f9748, %f8557;
	cvt.rni.f32.f32 	%f8559, %f8555;
	sub.f32 	%f8560, %f8555, %f8559;
	add.f32 	%f8561, %f8560, %f8558;
	fma.rn.f32 	%f8562, %f8561, 0f391FCB8E, 0f3AAF85ED;
	fma.rn.f32 	%f8563, %f8562, %f8561, 0f3C1D9856;
	fma.rn.f32 	%f8564, %f8563, %f8561, 0f3D6357BB;
	fma.rn.f32 	%f8565, %f8564, %f8561, 0f3E75FDEC;
	fma.rn.f32 	%f8566, %f8565, %f8561, 0f3F317218;
	fma.rn.f32 	%f8567, %f8566, %f8561, 0f3F800000;
	cvt.rzi.s32.f32 	%r2847, %f8559;
	setp.gt.f32 	%p2972, %f8559, 0f00000000;
	selp.b32 	%r2848, 0, -2097152000, %p2972;
	add.s32 	%r2849, %r2848, 2130706432;
	mov.b32 	%f8568, %r2849;
	mul.f32 	%f8569, %f8567, %f8568;
	shl.b32 	%r2850, %r2847, 23;
	sub.s32 	%r2851, %r2850, %r2848;
	mov.b32 	%f8570, %r2851;
	mul.f32 	%f8571, %f8569, %f8570;
	abs.f32 	%f8572, %f8555;
	setp.gt.f32 	%p2973, %f8572, 0f43180000;
	setp.lt.f32 	%p2974, %f8555, 0f00000000;
	selp.f32 	%f8573, 0f00000000, 0f7F800000, %p2974;
	selp.f32 	%f1299, %f8573, %f8571, %p2973;
	setp.eq.f32 	%p2975, %f9746, 0f3F800000;
	setp.eq.f32 	%p2976, %f9748, 0f00000000;
	or.pred  	%p2977, %p2975, %p2976;
	mov.f32 	%f9750, 0f3F800000;
	@%p2977 bra 	$L__BB0_2770;
	setp.num.f32 	%p2978, %f1298, %f1298;
	abs.f32 	%f8574, %f9748;
	setp.num.f32 	%p2979, %f8574, %f8574;
	and.pred  	%p2980, %p2978, %p2979;
	@%p2980 bra 	$L__BB0_2765;
	add.rn.f32 	%f9750, %f9746, %f9748;
	bra.uni 	$L__BB0_2770;
$L__BB0_2765:
	setp.neu.f32 	%p2981, %f9746, 0f00000000;
	setp.neu.f32 	%p2982, %f1298, 0f7F800000;
	and.pred  	%p2983, %p2981, %p2982;
	@%p2983 bra 	$L__BB0_2767;
	setp.neu.f32 	%p2990, %f1297, 0f3F800000;
	add.f32 	%f8579, %f9746, %f9746;
	mov.b32 	%r2852, %f8579;
	setp.lt.f32 	%p2991, %f9748, 0f00000000;
	xor.b32  	%r2853, %r2852, 2139095040;
	selp.b32 	%r2854, %r2853, %r2852, %p2991;
	and.b32  	%r2855, %r2854, 2147483647;
	selp.b32 	%r2856, %r2855, %r2854, %p2990;
	mov.b32 	%f9750, %r2856;
	bra.uni 	$L__BB0_2770;
$L__BB0_2767:
	setp.eq.f32 	%p2984, %f9746, 0fBF800000;
	setp.eq.f32 	%p2985, %f8574, 0f7F800000;
	and.pred  	%p2986, %p2984, %p2985;
	@%p2986 bra 	$L__BB0_2770;
	setp.geu.f32 	%p2987, %f9746, 0f00000000;
	mov.f32 	%f9750, %f1299;
	@%p2987 bra 	$L__BB0_2770;
	setp.neu.f32 	%p2988, %f1297, 0f3F800000;
	neg.f32 	%f8576, %f1299;
	selp.f32 	%f8577, %f1299, %f8576, %p2988;
	cvt.rmi.f32.f32 	%f8578, %f9748;
	setp.neu.f32 	%p2989, %f9748, %f8578;
	selp.f32 	%f9750, 0f7FFFFFFF, %f8577, %p2989;
$L__BB0_2770:
	mov.f32 	%f9752, 0f00000000;
	setp.gt.s32 	%p2995, %r479, 7;
	@%p2995 bra 	$L__BB0_2785;
	setp.gt.s32 	%p3008, %r479, 2;
	@%p3008 bra 	$L__BB0_2777;
	setp.gt.s32 	%p3015, %r479, 0;
	@%p3015 bra 	$L__BB0_2775;
	setp.eq.s32 	%p3018, %r479, -99;
	@%p3018 bra 	$L__BB0_2805;
	setp.eq.s32 	%p3019, %r479, 0;
	@%p3019 bra 	$L__BB0_2825;
	bra.uni 	$L__BB0_2780;
$L__BB0_2775:
	setp.eq.s32 	%p3016, %r479, 1;
	@%p3016 bra 	$L__BB0_2801;
	setp.eq.s32 	%p3017, %r479, 2;
	mov.f32 	%f9752, %f1206;
	@%p3017 bra 	$L__BB0_2825;
	bra.uni 	$L__BB0_2780;
$L__BB0_2777:
	setp.gt.s32 	%p3009, %r479, 4;
	@%p3009 bra 	$L__BB0_2781;
	setp.eq.s32 	%p3013, %r479, 3;
	mov.f32 	%f9752, %f9744;
	@%p3013 bra 	$L__BB0_2825;
	setp.eq.s32 	%p3014, %r479, 4;
	mov.f32 	%f9752, %f9750;
	@%p3014 bra 	$L__BB0_2825;
$L__BB0_2780:
	mov.f32 	%f9752, 0f7FFFFFFF;
	bra.uni 	$L__BB0_2825;
$L__BB0_2781:
	setp.eq.s32 	%p3010, %r479, 5;
	@%p3010 bra 	$L__BB0_2802;
	setp.eq.s32 	%p3011, %r479, 6;
	@%p3011 bra 	$L__BB0_2803;
	setp.eq.s32 	%p3012, %r479, 7;
	@%p3012 bra 	$L__BB0_2784;
	bra.uni 	$L__BB0_2780;
$L__BB0_2784:
	sub.f32 	%f9752, %f9750, %f9744;
	bra.uni 	$L__BB0_2825;
$L__BB0_2785:
	setp.gt.s32 	%p2996, %r479, 11;
	@%p2996 bra 	$L__BB0_2793;
	setp.gt.s32 	%p3003, %r479, 9;
	@%p3003 bra 	$L__BB0_2790;
	setp.eq.s32 	%p3006, %r479, 8;
	@%p3006 bra 	$L__BB0_2804;
	setp.eq.s32 	%p3007, %r479, 9;
	@%p3007 bra 	$L__BB0_2789;
	bra.uni 	$L__BB0_2780;
$L__BB0_2789:
	div.rn.f32 	%f9752, %f9750, %f9744;
	bra.uni 	$L__BB0_2825;
$L__BB0_2790:
	setp.eq.s32 	%p3004, %r479, 10;
	@%p3004 bra 	$L__BB0_2806;
	setp.eq.s32 	%p3005, %r479, 11;
	@%p3005 bra 	$L__BB0_2792;
	bra.uni 	$L__BB0_2780;
$L__BB0_2792:
	fma.rn.f32 	%f8735, %f9744, 0f3BBB989D, 0f3F000000;
	cvt.sat.f32.f32 	%f8736, %f8735;
	mov.f32 	%f8737, 0f4B400001;
	mov.f32 	%f8738, 0f437C0000;
	fma.rm.f32 	%f8739, %f8736, %f8738, %f8737;
	add.f32 	%f8740, %f8739, 0fCB40007F;
	neg.f32 	%f8741, %f8740;
	fma.rn.f32 	%f8742, %f9744, 0f3FB8AA3B, %f8741;
	fma.rn.f32 	%f8743, %f9744, 0f32A57060, %f8742;
	mov.b32 	%r2898, %f8739;
	shl.b32 	%r2899, %r2898, 23;
	mov.b32 	%f8744, %r2899;
	ex2.approx.ftz.f32 	%f8745, %f8743;
	mul.f32 	%f9752, %f8745, %f8744;
	bra.uni 	$L__BB0_2825;
$L__BB0_2793:
	setp.gt.s32 	%p2997, %r479, 13;
	@%p2997 bra 	$L__BB0_2797;
	setp.eq.s32 	%p3001, %r479, 12;
	@%p3001 bra 	$L__BB0_2817;
	setp.eq.s32 	%p3002, %r479, 13;
	@%p3002 bra 	$L__BB0_2796;
	bra.uni 	$L__BB0_2780;
$L__BB0_2796:
	sqrt.rn.f32 	%f9752, %f9744;
	bra.uni 	$L__BB0_2825;
$L__BB0_2797:
	setp.eq.s32 	%p2998, %r479, 14;
	@%p2998 bra 	$L__BB0_2807;
	setp.eq.s32 	%p2999, %r479, 15;
	@%p2999 bra 	$L__BB0_2816;
	setp.eq.s32 	%p3000, %r479, 16;
	@%p3000 bra 	$L__BB0_2800;
	bra.uni 	$L__BB0_2780;
$L__BB0_2800:
	div.rn.f32 	%f8614, %f9744, %f9750;
	abs.f32 	%f8615, %f8614;
	setp.gt.f32 	%p3020, %f8615, 0f3F800000;
	rcp.approx.ftz.f32 	%f8616, %f8615;
	selp.f32 	%f8617, %f8616, %f8615, %p3020;
	mul.f32 	%f8618, %f8617, %f8617;
	fma.rn.f32 	%f8619, %f8618, 0f3B2090AA, 0fBC6BE14F;
	fma.rn.f32 	%f8620, %f8619, %f8618, 0f3D23397E;
	fma.rn.f32 	%f8621, %f8620, %f8618, 0fBD948A7A;
	fma.rn.f32 	%f8622, %f8621, %f8618, 0f3DD76B21;
	fma.rn.f32 	%f8623, %f8622, %f8618, 0fBE111E88;
	fma.rn.f32 	%f8624, %f8623, %f8618, 0f3E4CAF60;
	fma.rn.f32 	%f8625, %f8624, %f8618, 0fBEAAAA27;
	mul.f32 	%f8626, %f8618, %f8625;
	fma.rn.f32 	%f8627, %f8626, %f8617, %f8617;
	neg.f32 	%f8628, %f8627;
	fma.rn.f32 	%f8629, 0f3F6EE581, 0f3FD774EB, %f8628;
	selp.f32 	%f8630, %f8629, %f8627, %p3020;
	setp.num.f32 	%p3021, %f8615, %f8615;
	copysign.f32 	%f8631, %f8614, %f8630;
	selp.f32 	%f9752, %f8631, %f8630, %p3021;
	bra.uni 	$L__BB0_2825;
$L__BB0_2801:
	mov.f32 	%f9752, 0f3F800000;
	bra.uni 	$L__BB0_2825;
$L__BB0_2802:
	add.f32 	%f9752, %f9744, %f9750;
	bra.uni 	$L__BB0_2825;
$L__BB0_2803:
	sub.f32 	%f9752, %f9744, %f9750;
	bra.uni 	$L__BB0_2825;
$L__BB0_2804:
	div.rn.f32 	%f9752, %f9744, %f9750;
	bra.uni 	$L__BB0_2825;
$L__BB0_2805:
	mul.f32 	%f9752, %f9744, %f9744;
	bra.uni 	$L__BB0_2825;
$L__BB0_2806:
	setp.lt.f32 	%p3054, %f9744, 0f00800000;
	mul.f32 	%f8746, %f9744, 0f4B000000;
	selp.f32 	%f8747, %f8746, %f9744, %p3054;
	selp.f32 	%f8748, 0fC1B80000, 0f00000000, %p3054;
	mov.b32 	%r2900, %f8747;
	add.s32 	%r2901, %r2900, -1059760811;
	and.b32  	%r2902, %r2901, -8388608;
	sub.s32 	%r2903, %r2900, %r2902;
	mov.b32 	%f8749, %r2903;
	cvt.rn.f32.s32 	%f8750, %r2902;
	fma.rn.f32 	%f8751, %f8750, 0f34000000, %f8748;
	add.f32 	%f8752, %f8749, 0fBF800000;
	fma.rn.f32 	%f8753, %f8752, 0fBE055027, 0f3E1039F6;
	fma.rn.f32 	%f8754, %f8753, %f8752, 0fBDF8CDCC;
	fma.rn.f32 	%f8755, %f8754, %f8752, 0f3E0F2955;
	fma.rn.f32 	%f8756, %f8755, %f8752, 0fBE2AD8B9;
	fma.rn.f32 	%f8757, %f8756, %f8752, 0f3E4CED0B;
	fma.rn.f32 	%f8758, %f8757, %f8752, 0fBE7FFF22;
	fma.rn.f32 	%f8759, %f8758, %f8752, 0f3EAAAA78;
	fma.rn.f32 	%f8760, %f8759, %f8752, 0fBF000000;
	mul.f32 	%f8761, %f8752, %f8760;
	fma.rn.f32 	%f8762, %f8761, %f8752, %f8752;
	fma.rn.f32 	%f8763, %f8751, 0f3F317218, %f8762;
	setp.gt.u32 	%p3055, %r2900, 2139095039;
	fma.rn.f32 	%f8764, %f8747, 0f7F800000, 0f7F800000;
	selp.f32 	%f8765, %f8764, %f8763, %p3055;
	setp.eq.f32 	%p3056, %f8747, 0f00000000;
	selp.f32 	%f9752, 0fFF800000, %f8765, %p3056;
	bra.uni 	$L__BB0_2825;
$L__BB0_2807:
	mul.f32 	%f8652, %f9744, 0f3F22F983;
	cvt.rni.s32.f32 	%r3361, %f8652;
	cvt.rn.f32.s32 	%f8653, %r3361;
	fma.rn.f32 	%f8654, %f8653, 0fBFC90FDA, %f9744;
	fma.rn.f32 	%f8655, %f8653, 0fB3A22168, %f8654;
	fma.rn.f32 	%f9751, %f8653, 0fA7C234C5, %f8655;
	abs.f32 	%f1314, %f9744;
	setp.ltu.f32 	%p3025, %f1314, 0f47CE4780;
	@%p3025 bra 	$L__BB0_2815;
	setp.neu.f32 	%p3026, %f1314, 0f7F800000;
	@%p3026 bra 	$L__BB0_2810;
	mov.f32 	%f8658, 0f00000000;
	mul.rn.f32 	%f9751, %f9744, %f8658;
	mov.b32 	%r3361, 0;
	bra.uni 	$L__BB0_2815;
$L__BB0_2810:
	mov.b32 	%r573, %f9744;
	shl.b32 	%r2864, %r573, 8;
	or.b32  	%r574, %r2864, -2147483648;
	mov.b64 	%rd968, 0;
	mov.b32 	%r3358, 0;
$L__BB0_2811:
	.pragma "nounroll";
	mul.wide.u32 	%rd807, %r3358, 4;
	mov.u64 	%rd808, __cudart_i2opi_f;
	add.s64 	%rd809, %rd808, %rd807;
	ld.global.nc.u32 	%r2865, [%rd809];
	mad.wide.u32 	%rd810, %r2865, %r574, %rd968;
	shr.u64 	%rd968, %rd810, 32;
	add.s64 	%rd811, %rd10, %rd807;
	st.local.u32 	[%rd811], %rd810;
	add.s32 	%r3358, %r3358, 1;
	setp.ne.s32 	%p3027, %r3358, 6;
	@%p3027 bra 	$L__BB0_2811;
	shr.u32 	%r2866, %r573, 23;
	st.local.u32 	[%rd10+24], %rd968;
	and.b32  	%r577, %r2866, 31;
	and.b32  	%r2867, %r2866, 224;
	add.s32 	%r2868, %r2867, -128;
	shr.u32 	%r2869, %r2868, 5;
	mul.wide.u32 	%rd812, %r2869, 4;
	sub.s64 	%rd199, %rd10, %rd812;
	ld.local.u32 	%r3359, [%rd199+24];
	ld.local.u32 	%r3360, [%rd199+20];
	setp.eq.s32 	%p3028, %r577, 0;
	@%p3028 bra 	$L__BB0_2814;
	shf.l.wrap.b32 	%r3359, %r3360, %r3359, %r577;
	ld.local.u32 	%r2870, [%rd199+16];
	shf.l.wrap.b32 	%r3360, %r2870, %r3360, %r577;
$L__BB0_2814:
	shr.u32 	%r2871, %r3359, 30;
	shf.l.wrap.b32 	%r2872, %r3360, %r3359, 2;
	shl.b32 	%r2873, %r3360, 2;
	shr.u32 	%r2874, %r2872, 31;
	add.s32 	%r2875, %r2874, %r2871;
	neg.s32 	%r2876, %r2875;
	setp.lt.s32 	%p3029, %r573, 0;
	selp.b32 	%r3361, %r2876, %r2875, %p3029;
	xor.b32  	%r2877, %r2872, %r573;
	shr.s32 	%r2878, %r2872, 31;
	xor.b32  	%r2879, %r2878, %r2872;
	xor.b32  	%r2880, %r2878, %r2873;
	cvt.u64.u32 	%rd813, %r2879;
	shl.b64 	%rd814, %rd813, 32;
	cvt.u64.u32 	%rd815, %r2880;
	or.b64  	%rd816, %rd814, %rd815;
	cvt.rn.f64.s64 	%fd99, %rd816;
	mul.f64 	%fd100, %fd99, 0d3BF921FB54442D19;
	cvt.rn.f32.f64 	%f8656, %fd100;
	neg.f32 	%f8657, %f8656;
	setp.lt.s32 	%p3030, %r2877, 0;
	selp.f32 	%f9751, %f8657, %f8656, %p3030;
$L__BB0_2815:
	mul.rn.f32 	%f8659, %f9751, %f9751;
	and.b32  	%r2882, %r3361, 1;
	setp.eq.b32 	%p3031, %r2882, 1;
	selp.f32 	%f8660, 0f3F800000, %f9751, %p3031;
	fma.rn.f32 	%f8661, %f8659, %f8660, 0f00000000;
	fma.rn.f32 	%f8662, %f8659, 0f37CBAC00, 0fBAB607ED;
	selp.f32 	%f8663, %f8662, 0fB94D4153, %p3031;
	selp.f32 	%f8664, 0f3D2AAABB, 0f3C0885E4, %p3031;
	fma.rn.f32 	%f8665, %f8663, %f8659, %f8664;
	selp.f32 	%f8666, 0fBEFFFFFF, 0fBE2AAAA8, %p3031;
	fma.rn.f32 	%f8667, %f8665, %f8659, %f8666;
	fma.rn.f32 	%f8668, %f8667, %f8661, %f8660;
	and.b32  	%r2883, %r3361, 2;
	setp.eq.s32 	%p3032, %r2883, 0;
	mov.f32 	%f8669, 0f00000000;
	sub.f32 	%f8670, %f8669, %f8668;
	selp.f32 	%f9752, %f8668, %f8670, %p3032;
	bra.uni 	$L__BB0_2825;
$L__BB0_2816:
	abs.f32 	%f8632, %f9744;
	fma.rn.f32 	%f8633, %f8632, 0fBF000000, 0f3F000000;
	rsqrt.approx.ftz.f32 	%f8634, %f8633;
	mul.f32 	%f8635, %f8633, %f8634;
	mul.f32 	%f8636, %f8634, 0fBF000000;
	fma.rn.f32 	%f8637, %f8635, %f8636, 0f3F000000;
	fma.rn.f32 	%f8638, %f8635, %f8637, %f8635;
	setp.eq.f32 	%p3022, %f8632, 0f3F800000;
	selp.f32 	%f8639, 0f00000000, %f8638, %p3022;
	setp.gt.f32 	%p3023, %f8632, 0f3F0F5C29;
	selp.f32 	%f8640, %f8639, %f8632, %p3023;
	mul.f32 	%f8641, %f8640, %f8640;
	fma.rn.f32 	%f8642, %f8641, 0f3D4DD2F7, 0f3C99CA97;
	fma.rn.f32 	%f8643, %f8642, %f8641, 0f3D3F90E8;
	fma.rn.f32 	%f8644, %f8643, %f8641, 0f3D993CCF;
	fma.rn.f32 	%f8645, %f8644, %f8641, 0f3E2AAC04;
	mul.f32 	%f8646, %f8641, %f8645;
	fma.rn.f32 	%f8647, %f8646, %f8640, %f8640;
	mul.f32 	%f8648, %f8647, 0fC0000000;
	fma.rn.f32 	%f8649, 0f3F6EE581, 0f3FD774EB, %f8648;
	selp.f32 	%f8650, %f8649, %f8647, %p3023;
	setp.num.f32 	%p3024, %f8650, %f8650;
	copysign.f32 	%f8651, %f9744, %f8650;
	selp.f32 	%f9752, %f8651, %f8650, %p3024;
	bra.uni 	$L__BB0_2825;
$L__BB0_2817:
	mul.f32 	%f8672, %f9750, 0f3F000000;
	cvt.rzi.f32.f32 	%f8673, %f8672;
	add.f32 	%f8674, %f8673, %f8673;
	sub.f32 	%f8675, %f9750, %f8674;
	abs.f32 	%f1322, %f8675;
	abs.f32 	%f1323, %f9744;
	setp.lt.f32 	%p3033, %f1323, 0f00800000;
	mul.f32 	%f8676, %f1323, 0f4B800000;
	selp.f32 	%f8677, %f8676, %f1323, %p3033;
	selp.f32 	%f8678, 0fC1C00000, 0f00000000, %p3033;
	mov.b32 	%r2884, %f8677;
	add.s32 	%r2885, %r2884, -1060439283;
	and.b32  	%r2886, %r2885, -8388608;
	sub.s32 	%r2887, %r2884, %r2886;
	mov.b32 	%f8679, %r2887;
	cvt.rn.f32.s32 	%f8680, %r2886;
	fma.rn.f32 	%f8681, %f8680, 0f34000000, %f8678;
	add.f32 	%f8682, %f8679, 0fBF800000;
	add.f32 	%f8683, %f8679, 0f3F800000;
	rcp.approx.ftz.f32 	%f8684, %f8683;
	add.f32 	%f8685, %f8682, %f8682;
	mul.f32 	%f8686, %f8685, %f8684;
	mul.f32 	%f8687, %f8686, %f8686;
	sub.f32 	%f8688, %f8682, %f8686;
	add.f32 	%f8689, %f8688, %f8688;
	neg.f32 	%f8690, %f8686;
	fma.rn.f32 	%f8691, %f8690, %f8682, %f8689;
	mul.rn.f32 	%f8692, %f8684, %f8691;
	fma.rn.f32 	%f8693, %f8687, 0f3A2C32E4, 0f3B52E7DB;
	fma.rn.f32 	%f8694, %f8693, %f8687, 0f3C93BB73;
	fma.rn.f32 	%f8695, %f8694, %f8687, 0f3DF6384F;
	mul.rn.f32 	%f8696, %f8695, %f8687;
	fma.rn.f32 	%f8697, %f8686, 0f3FB8AA3B, %f8681;
	sub.f32 	%f8698, %f8681, %f8697;
	fma.rn.f32 	%f8699, %f8686, 0f3FB8AA3B, %f8698;
	fma.rn.f32 	%f8700, %f8692, 0f3FB8AA3B, %f8699;
	fma.rn.f32 	%f8701, %f8686, 0f32A55E34, %f8700;
	mul.f32 	%f8702, %f8696, 0f40400000;
	fma.rn.f32 	%f8703, %f8702, %f8692, %f8701;
	fma.rn.f32 	%f8704, %f8696, %f8686, %f8703;
	add.rn.f32 	%f8705, %f8697, %f8704;
	neg.f32 	%f8706, %f8697;
	add.rn.f32 	%f8707, %f8705, %f8706;
	neg.f32 	%f8708, %f8707;
	add.rn.f32 	%f8709, %f8704, %f8708;
	mul.rn.f32 	%f8710, %f8705, %f9750;
	neg.f32 	%f8711, %f8710;
	fma.rn.f32 	%f8712, %f8705, %f9750, %f8711;
	fma.rn.f32 	%f8713, %f8709, %f9750, %f8712;
	cvt.rni.f32.f32 	%f8714, %f8710;
	sub.f32 	%f8715, %f8710, %f8714;
	add.f32 	%f8716, %f8715, %f8713;
	fma.rn.f32 	%f8717, %f8716, 0f391FCB8E, 0f3AAF85ED;
	fma.rn.f32 	%f8718, %f8717, %f8716, 0f3C1D9856;
	fma.rn.f32 	%f8719, %f8718, %f8716, 0f3D6357BB;
	fma.rn.f32 	%f8720, %f8719, %f8716, 0f3E75FDEC;
	fma.rn.f32 	%f8721, %f8720, %f8716, 0f3F317218;
	fma.rn.f32 	%f8722, %f8721, %f8716, 0f3F800000;
	cvt.rzi.s32.f32 	%r2888, %f8714;
	setp.gt.f32 	%p3034, %f8714, 0f00000000;
	selp.b32 	%r2889, 0, -2097152000, %p3034;
	add.s32 	%r2890, %r2889, 2130706432;
	mov.b32 	%f8723, %r2890;
	mul.f32 	%f8724, %f8722, %f8723;
	shl.b32 	%r2891, %r2888, 23;
	sub.s32 	%r2892, %r2891, %r2889;
	mov.b32 	%f8725, %r2892;
	mul.f32 	%f8726, %f8724, %f8725;
	abs.f32 	%f8727, %f8710;
	setp.gt.f32 	%p3035, %f8727, 0f43180000;
	setp.lt.f32 	%p3036, %f8710, 0f00000000;
	selp.f32 	%f8728, 0f00000000, 0f7F800000, %p3036;
	selp.f32 	%f1324, %f8728, %f8726, %p3035;
	setp.eq.f32 	%p3037, %f9744, 0f3F800000;
	setp.eq.f32 	%p3038, %f9750, 0f00000000;
	or.pred  	%p3039, %p3037, %p3038;
	mov.f32 	%f9752, 0f3F800000;
	@%p3039 bra 	$L__BB0_2825;
	setp.num.f32 	%p3040, %f1323, %f1323;
	abs.f32 	%f8729, %f9750;
	setp.num.f32 	%p3041, %f8729, %f8729;
	and.pred  	%p3042, %p3040, %p3041;
	@%p3042 bra 	$L__BB0_2820;
	add.rn.f32 	%f9752, %f9744, %f9750;
	bra.uni 	$L__BB0_2825;
$L__BB0_2820:
	setp.neu.f32 	%p3043, %f9744, 0f00000000;
	setp.neu.f32 	%p3044, %f1323, 0f7F800000;
	and.pred  	%p3045, %p3043, %p3044;
	@%p3045 bra 	$L__BB0_2822;
	setp.neu.f32 	%p3052, %f1322, 0f3F800000;
	add.f32 	%f8734, %f9744, %f9744;
	mov.b32 	%r2893, %f8734;
	setp.lt.f32 	%p3053, %f9750, 0f00000000;
	xor.b32  	%r2894, %r2893, 2139095040;
	selp.b32 	%r2895, %r2894, %r2893, %p3053;
	and.b32  	%r2896, %r2895, 2147483647;
	selp.b32 	%r2897, %r2896, %r2895, %p3052;
	mov.b32 	%f9752, %r2897;
	bra.uni 	$L__BB0_2825;
$L__BB0_2822:
	setp.eq.f32 	%p3046, %f9744, 0fBF800000;
	setp.eq.f32 	%p3047, %f8729, 0f7F800000;
	and.pred  	%p3048, %p3046, %p3047;
	@%p3048 bra 	$L__BB0_2825;
	setp.geu.f32 	%p3049, %f9744, 0f00000000;
	mov.f32 	%f9752, %f1324;
	@%p3049 bra 	$L__BB0_2825;
	setp.neu.f32 	%p3050, %f1322, 0f3F800000;
	neg.f32 	%f8731, %f1324;
	selp.f32 	%f8732, %f1324, %f8731, %p3050;
	cvt.rmi.f32.f32 	%f8733, %f9750;
	setp.neu.f32 	%p3051, %f9750, %f8733;
	selp.f32 	%f9752, 0f7FFFFFFF, %f8732, %p3051;
$L__BB0_2825:
	mov.f32 	%f9754, 0f00000000;
	setp.gt.s32 	%p3057, %r480, 7;
	@%p3057 bra 	$L__BB0_2839;
	setp.gt.s32 	%p3070, %r480, 2;
	@%p3070 bra 	$L__BB0_2832;
	setp.gt.s32 	%p3077, %r480, 0;
	@%p3077 bra 	$L__BB0_2830;
	setp.eq.s32 	%p3080, %r480, -99;
	@%p3080 bra 	$L__BB0_2857;
	setp.eq.s32 	%p3081, %r480, 0;
	@%p3081 bra 	$L__BB0_2867;
	bra.uni 	$L__BB0_2853;
$L__BB0_2830:
	setp.eq.s32 	%p3078, %r480, 1;
	@%p3078 bra 	$L__BB0_2854;
	setp.eq.s32 	%p3079, %r480, 2;
	mov.f32 	%f9754, %f1206;
	@%p3079 bra 	$L__BB0_2867;
	bra.uni 	$L__BB0_2853;
$L__BB0_2832:
	setp.gt.s32 	%p3071, %r480, 4;
	@%p3071 bra 	$L__BB0_2835;
	setp.eq.s32 	%p3075, %r480, 3;
	mov.f32 	%f9754, %f1151;
	@%p3075 bra 	$L__BB0_2867;
	setp.eq.s32 	%p3076, %r480, 4;
	mov.f32 	%f9754, %f1152;
	@%p3076 bra 	$L__BB0_2867;
	bra.uni 	$L__BB0_2853;
$L__BB0_2835:
	setp.eq.s32 	%p3072, %r480, 5;
	@%p3072 bra 	$L__BB0_2855;
	setp.eq.s32 	%p3073, %r480, 6;
	@%p3073 bra 	$L__BB0_2856;
	setp.eq.s32 	%p3074, %r480, 7;
	@%p3074 bra 	$L__BB0_2838;
	bra.uni 	$L__BB0_2853;
$L__BB0_2838:
	sub.f32 	%f9754, %f1152, %f1151;
	bra.uni 	$L__BB0_2867;
$L__BB0_2839:
	setp.gt.s32 	%p3058, %r480, 11;
	@%p3058 bra 	$L__BB0_2846;
	setp.gt.s32 	%p3065, %r480, 9;
	@%p3065 bra 	$L__BB0_2843;
	setp.eq.s32 	%p3068, %r480, 8;
	mov.f32 	%f9754, %f1153;
	@%p3068 bra 	$L__BB0_2867;
	setp.eq.s32 	%p3069, %r480, 9;
	mov.f32 	%f9754, %f1159;
	@%p3069 bra 	$L__BB0_2867;
	bra.uni 	$L__BB0_2853;
$L__BB0_2843:
	setp.eq.s32 	%p3066, %r480, 10;
	mov.f32 	%f9754, %f1158;
	@%p3066 bra 	$L__BB0_2867;
	setp.eq.s32 	%p3067, %r480, 11;
	@%p3067 bra 	$L__BB0_2845;
	bra.uni 	$L__BB0_2853;
$L__BB0_2845:
	mov.f32 	%f9754, %f1339;
	bra.uni 	$L__BB0_2867;
$L__BB0_2846:
	setp.gt.s32 	%p3059, %r480, 13;
	@%p3059 bra 	$L__BB0_2850;
	setp.eq.s32 	%p3063, %r480, 12;
	@%p3063 bra 	$L__BB0_2866;
	setp.eq.s32 	%p3064, %r480, 13;
	@%p3064 bra 	$L__BB0_2849;
	bra.uni 	$L__BB0_2853;
$L__BB0_2849:
	sqrt.rn.f32 	%f9754, %f1151;
	bra.uni 	$L__BB0_2867;
$L__BB0_2850:
	setp.eq.s32 	%p3060, %r480, 14;
	@%p3060 bra 	$L__BB0_2858;
	setp.eq.s32 	%p3061, %r480, 15;
	@%p3061 bra 	$L__BB0_2865;
	setp.eq.s32 	%p3062, %r480, 16;
	mov.f32 	%f9754, %f1154;
	@%p3062 bra 	$L__BB0_2867;
$L__BB0_2853:
	mov.f32 	%f9754, 0f7FFFFFFF;
	bra.uni 	$L__BB0_2867;
$L__BB0_2854:
	mov.f32 	%f9754, 0f3F800000;
	bra.uni 	$L__BB0_2867;
$L__BB0_2855:
	add.f32 	%f9754, %f1151, %f1152;
	bra.uni 	$L__BB0_2867;
$L__BB0_2856:
	sub.f32 	%f9754, %f1151, %f1152;
	bra.uni 	$L__BB0_2867;
$L__BB0_2857:
	mul.f32 	%f9754, %f1151, %f1151;
	bra.uni 	$L__BB0_2867;
$L__BB0_2858:
	abs.f32 	%f8789, %f1151;
	setp.ltu.f32 	%p3085, %f8789, 0f47CE4780;
	setp.eq.f32 	%p3086, %f8789, 0f7F800000;
	or.pred  	%p3087, %p3085, %p3086;
	mov.u32 	%r3365, %r496;
	mov.f32 	%f9753, %f1195;
	@%p3087 bra 	$L__BB0_2864;
	mov.b64 	%rd969, 0;
	mov.b32 	%r3362, 0;
$L__BB0_2860:
	.pragma "nounroll";
	mul.wide.u32 	%rd818, %r3362, 4;
	mov.u64 	%rd819, __cudart_i2opi_f;
	add.s64 	%rd820, %rd819, %rd818;
	ld.global.nc.u32 	%r2905, [%rd820];
	mov.b32 	%r2906, %f1151;
	shl.b32 	%r2907, %r2906, 8;
	or.b32  	%r2908, %r2907, -2147483648;
	mad.wide.u32 	%rd821, %r2905, %r2908, %rd969;
	shr.u64 	%rd969, %rd821, 32;
	add.s64 	%rd822, %rd9, %rd818;
	st.local.u32 	[%rd822], %rd821;
	add.s32 	%r3362, %r3362, 1;
	setp.ne.s32 	%p3088, %r3362, 6;
	@%p3088 bra 	$L__BB0_2860;
	mov.b32 	%r2909, %f1151;
	shr.u32 	%r2910, %r2909, 23;
	and.b32  	%r588, %r2910, 31;
	setp.eq.s32 	%p3089, %r588, 0;
	st.local.u32 	[%rd9+24], %rd969;
	ld.local.u32 	%r3363, [%rd179+24];
	ld.local.u32 	%r3364, [%rd179+20];
	@%p3089 bra 	$L__BB0_2863;
	shf.l.wrap.b32 	%r3363, %r3364, %r3363, %r588;
	ld.local.u32 	%r2911, [%rd179+16];
	shf.l.wrap.b32 	%r3364, %r2911, %r3364, %r588;
$L__BB0_2863:
	mov.b32 	%r2912, %f1151;
	setp.lt.s32 	%p3090, %r2912, 0;
	shr.u32 	%r2913, %r3363, 30;
	shf.l.wrap.b32 	%r2914, %r3364, %r3363, 2;
	shl.b32 	%r2915, %r3364, 2;
	shr.u32 	%r2916, %r2914, 31;
	add.s32 	%r2917, %r2916, %r2913;
	neg.s32 	%r2918, %r2917;
	selp.b32 	%r3365, %r2918, %r2917, %p3090;
	xor.b32  	%r2919, %r2914, %r2912;
	shr.s32 	%r2920, %r2914, 31;
	xor.b32  	%r2921, %r2920, %r2914;
	xor.b32  	%r2922, %r2920, %r2915;
	cvt.u64.u32 	%rd823, %r2921;
	shl.b64 	%rd824, %rd823, 32;
	cvt.u64.u32 	%rd825, %r2922;
	or.b64  	%rd826, %rd824, %rd825;
	cvt.rn.f64.s64 	%fd101, %rd826;
	mul.f64 	%fd102, %fd101, 0d3BF921FB54442D19;
	cvt.rn.f32.f64 	%f8790, %fd102;
	neg.f32 	%f8791, %f8790;
	setp.lt.s32 	%p3091, %r2919, 0;
	selp.f32 	%f9753, %f8791, %f8790, %p3091;
$L__BB0_2864:
	mul.rn.f32 	%f8792, %f9753, %f9753;
	and.b32  	%r2923, %r3365, 1;
	setp.eq.b32 	%p3092, %r2923, 1;
	selp.f32 	%f8793, 0f3F800000, %f9753, %p3092;
	fma.rn.f32 	%f8794, %f8792, %f8793, 0f00000000;
	fma.rn.f32 	%f8795, %f8792, 0f37CBAC00, 0fBAB607ED;
	selp.f32 	%f8796, %f8795, 0fB94D4153, %p3092;
	selp.f32 	%f8797, 0f3D2AAABB, 0f3C0885E4, %p3092;
	fma.rn.f32 	%f8798, %f8796, %f8792, %f8797;
	selp.f32 	%f8799, 0fBEFFFFFF, 0fBE2AAAA8, %p3092;
	fma.rn.f32 	%f8800, %f8798, %f8792, %f8799;
	fma.rn.f32 	%f8801, %f8800, %f8794, %f8793;
	and.b32  	%r2924, %r3365, 2;
	setp.eq.s32 	%p3093, %r2924, 0;
	mov.f32 	%f8802, 0f00000000;
	sub.f32 	%f8803, %f8802, %f8801;
	selp.f32 	%f9754, %f8801, %f8803, %p3093;
	bra.uni 	$L__BB0_2867;
$L__BB0_2865:
	abs.f32 	%f8769, %f1151;
	setp.gt.f32 	%p3082, %f8769, 0f3F0F5C29;
	setp.eq.f32 	%p3083, %f8769, 0f3F800000;
	rsqrt.approx.ftz.f32 	%f8770, %f1155;
	mul.f32 	%f8771, %f1155, %f8770;
	mul.f32 	%f8772, %f8770, 0f3F000000;
	neg.f32 	%f8773, %f8771;
	fma.rn.f32 	%f8774, %f8773, %f8772, 0f3F000000;
	fma.rn.f32 	%f8775, %f8771, %f8774, %f8771;
	selp.f32 	%f8776, 0f00000000, %f8775, %p3083;
	selp.f32 	%f8777, %f8776, %f8769, %p3082;
	mul.f32 	%f8778, %f8777, %f8777;
	fma.rn.f32 	%f8779, %f8778, 0f3D4DD2F7, 0f3C99CA97;
	fma.rn.f32 	%f8780, %f8779, %f8778, 0f3D3F90E8;
	fma.rn.f32 	%f8781, %f8780, %f8778, 0f3D993CCF;
	fma.rn.f32 	%f8782, %f8781, %f8778, 0f3E2AAC04;
	mul.f32 	%f8783, %f8778, %f8782;
	fma.rn.f32 	%f8784, %f8783, %f8777, %f8777;
	mul.f32 	%f8785, %f8784, 0fC0000000;
	fma.rn.f32 	%f8786, 0f3F6EE581, 0f3FD774EB, %f8785;
	selp.f32 	%f8787, %f8786, %f8784, %p3082;
	setp.num.f32 	%p3084, %f8787, %f8787;
	copysign.f32 	%f8788, %f1151, %f8787;
	selp.f32 	%f9754, %f8788, %f8787, %p3084;
	bra.uni 	$L__BB0_2867;
$L__BB0_2866:
	setp.eq.f32 	%p3094, %f1151, 0f3F800000;
	setp.eq.f32 	%p3095, %f1152, 0f00000000;
	or.pred  	%p3096, %p3094, %p3095;
	add.rn.f32 	%f8804, %f1151, %f1152;
	selp.f32 	%f8805, 0f3F800000, %f8804, %p3096;
	abs.f32 	%f8806, %f1151;
	setp.nan.f32 	%p3097, %f8806, %f8806;
	abs.f32 	%f8808, %f1152;
	setp.nan.f32 	%p3098, %f8808, %f8808;
	selp.f32 	%f8810, %f8805, %f1196, %p3098;
	selp.f32 	%f8811, %f8805, %f8810, %p3097;
	selp.f32 	%f9754, %f8805, %f8811, %p3096;
$L__BB0_2867:
	mov.f32 	%f9756, 0f00000000;
	setp.gt.s32 	%p3099, %r481, 7;
	@%p3099 bra 	$L__BB0_2881;
	setp.gt.s32 	%p3112, %r481, 2;
	@%p3112 bra 	$L__BB0_2874;
	setp.gt.s32 	%p3119, %r481, 0;
	@%p3119 bra 	$L__BB0_2872;
	setp.eq.s32 	%p3122, %r481, -99;
	@%p3122 bra 	$L__BB0_2899;
	setp.eq.s32 	%p3123, %r481, 0;
	@%p3123 bra 	$L__BB0_2909;
	bra.uni 	$L__BB0_2895;
$L__BB0_2872:
	setp.eq.s32 	%p3120, %r481, 1;
	@%p3120 bra 	$L__BB0_2896;
	setp.eq.s32 	%p3121, %r481, 2;
	mov.f32 	%f9756, %f1206;
	@%p3121 bra 	$L__BB0_2909;
	bra.uni 	$L__BB0_2895;
$L__BB0_2874:
	setp.gt.s32 	%p3113, %r481, 4;
	@%p3113 bra 	$L__BB0_2877;
	setp.eq.s32 	%p3117, %r481, 3;
	mov.f32 	%f9756, %f1160;
	@%p3117 bra 	$L__BB0_2909;
	setp.eq.s32 	%p3118, %r481, 4;
	mov.f32 	%f9756, %f1161;
	@%p3118 bra 	$L__BB0_2909;
	bra.uni 	$L__BB0_2895;
$L__BB0_2877:
	setp.eq.s32 	%p3114, %r481, 5;
	@%p3114 bra 	$L__BB0_2897;
	setp.eq.s32 	%p3115, %r481, 6;
	@%p3115 bra 	$L__BB0_2898;
	setp.eq.s32 	%p3116, %r481, 7;
	@%p3116 bra 	$L__BB0_2880;
	bra.uni 	$L__BB0_2895;
$L__BB0_2880:
	sub.f32 	%f9756, %f1161, %f1160;
	bra.uni 	$L__BB0_2909;
$L__BB0_2881:
	setp.gt.s32 	%p3100, %r481, 11;
	@%p3100 bra 	$L__BB0_2888;
	setp.gt.s32 	%p3107, %r481, 9;
	@%p3107 bra 	$L__BB0_2885;
	setp.eq.s32 	%p3110, %r481, 8;
	mov.f32 	%f9756, %f1162;
	@%p3110 bra 	$L__BB0_2909;
	setp.eq.s32 	%p3111, %r481, 9;
	mov.f32 	%f9756, %f1168;
	@%p3111 bra 	$L__BB0_2909;
	bra.uni 	$L__BB0_2895;
$L__BB0_2885:
	setp.eq.s32 	%p3108, %r481, 10;
	mov.f32 	%f9756, %f1167;
	@%p3108 bra 	$L__BB0_2909;
	setp.eq.s32 	%p3109, %r481, 11;
	@%p3109 bra 	$L__BB0_2887;
	bra.uni 	$L__BB0_2895;
$L__BB0_2887:
	mov.f32 	%f9756, %f1351;
	bra.uni 	$L__BB0_2909;
$L__BB0_2888:
	setp.gt.s32 	%p3101, %r481, 13;
	@%p3101 bra 	$L__BB0_2892;
	setp.eq.s32 	%p3105, %r481, 12;
	@%p3105 bra 	$L__BB0_2908;
	setp.eq.s32 	%p3106, %r481, 13;
	@%p3106 bra 	$L__BB0_2891;
	bra.uni 	$L__BB0_2895;
$L__BB0_2891:
	sqrt.rn.f32 	%f9756, %f1160;
	bra.uni 	$L__BB0_2909;
$L__BB0_2892:
	setp.eq.s32 	%p3102, %r481, 14;
	@%p3102 bra 	$L__BB0_2900;
	setp.eq.s32 	%p3103, %r481, 15;
	@%p3103 bra 	$L__BB0_2907;
	setp.eq.s32 	%p3104, %r481, 16;
	mov.f32 	%f9756, %f1163;
	@%p3104 bra 	$L__BB0_2909;
$L__BB0_2895:
	mov.f32 	%f9756, 0f7FFFFFFF;
	bra.uni 	$L__BB0_2909;
$L__BB0_2896:
	mov.f32 	%f9756, 0f3F800000;
	bra.uni 	$L__BB0_2909;
$L__BB0_2897:
	add.f32 	%f9756, %f1160, %f1161;
	bra.uni 	$L__BB0_2909;
$L__BB0_2898:
	sub.f32 	%f9756, %f1160, %f1161;
	bra.uni 	$L__BB0_2909;
$L__BB0_2899:
	mul.f32 	%f9756, %f1160, %f1160;
	bra.uni 	$L__BB0_2909;
$L__BB0_2900:
	abs.f32 	%f8836, %f1160;
	setp.ltu.f32 	%p3127, %f8836, 0f47CE4780;
	setp.eq.f32 	%p3128, %f8836, 0f7F800000;
	or.pred  	%p3129, %p3127, %p3128;
	mov.u32 	%r3369, %r497;
	mov.f32 	%f9755, %f1197;
	@%p3129 bra 	$L__BB0_2906;
	mov.b64 	%rd970, 0;
	mov.b32 	%r3366, 0;
$L__BB0_2902:
	.pragma "nounroll";
	mul.wide.u32 	%rd828, %r3366, 4;
	mov.u64 	%rd829, __cudart_i2opi_f;
	add.s64 	%rd830, %rd829, %rd828;
	ld.global.nc.u32 	%r2926, [%rd830];
	mov.b32 	%r2927, %f1160;
	shl.b32 	%r2928, %r2927, 8;
	or.b32  	%r2929, %r2928, -2147483648;
	mad.wide.u32 	%rd831, %r2926, %r2929, %rd970;
	shr.u64 	%rd970, %rd831, 32;
	add.s64 	%rd832, %rd8, %rd828;
	st.local.u32 	[%rd832], %rd831;
	add.s32 	%r3366, %r3366, 1;
	setp.ne.s32 	%p3130, %r3366, 6;
	@%p3130 bra 	$L__BB0_2902;
	setp.eq.s32 	%p3131, %r491, 0;
	st.local.u32 	[%rd8+24], %rd970;
	ld.local.u32 	%r3367, [%rd180+24];
	ld.local.u32 	%r3368, [%rd180+20];
	@%p3131 bra 	$L__BB0_2905;
	shf.l.wrap.b32 	%r3367, %r3368, %r3367, %r491;
	ld.local.u32 	%r2930, [%rd180+16];
	shf.l.wrap.b32 	%r3368, %r2930, %r3368, %r491;
$L__BB0_2905:
	mov.b32 	%r2931, %f1160;
	setp.lt.s32 	%p3132, %r2931, 0;
	shr.u32 	%r2932, %r3367, 30;
	shf.l.wrap.b32 	%r2933, %r3368, %r3367, 2;
	shl.b32 	%r2934, %r3368, 2;
	shr.u32 	%r2935, %r2933, 31;
	add.s32 	%r2936, %r2935, %r2932;
	neg.s32 	%r2937, %r2936;
	selp.b32 	%r3369, %r2937, %r2936, %p3132;
	xor.b32  	%r2938, %r2933, %r2931;
	shr.s32 	%r2939, %r2933, 31;
	xor.b32  	%r2940, %r2939, %r2933;
	xor.b32  	%r2941, %r2939, %r2934;
	cvt.u64.u32 	%rd833, %r2940;
	shl.b64 	%rd834, %rd833, 32;
	cvt.u64.u32 	%rd835, %r2941;
	or.b64  	%rd836, %rd834, %rd835;
	cvt.rn.f64.s64 	%fd103, %rd836;
	mul.f64 	%fd104, %fd103, 0d3BF921FB54442D19;
	cvt.rn.f32.f64 	%f8837, %fd104;
	neg.f32 	%f8838, %f8837;
	setp.lt.s32 	%p3133, %r2938, 0;
	selp.f32 	%f9755, %f8838, %f8837, %p3133;
$L__BB0_2906:
	mul.rn.f32 	%f8839, %f9755, %f9755;
	and.b32  	%r2942, %r3369, 1;
	setp.eq.b32 	%p3134, %r2942, 1;
	selp.f32 	%f8840, 0f3F800000, %f9755, %p3134;
	fma.rn.f32 	%f8841, %f8839, %f8840, 0f00000000;
	fma.rn.f32 	%f8842, %f8839, 0f37CBAC00, 0fBAB607ED;
	selp.f32 	%f8843, %f8842, 0fB94D4153, %p3134;
	selp.f32 	%f8844, 0f3D2AAABB, 0f3C0885E4, %p3134;
	fma.rn.f32 	%f8845, %f8843, %f8839, %f8844;
	selp.f32 	%f8846, 0fBEFFFFFF, 0fBE2AAAA8, %p3134;
	fma.rn.f32 	%f8847, %f8845, %f8839, %f8846;
	fma.rn.f32 	%f8848, %f8847, %f8841, %f8840;
	and.b32  	%r2943, %r3369, 2;
	setp.eq.s32 	%p3135, %r2943, 0;
	mov.f32 	%f8849, 0f00000000;
	sub.f32 	%f8850, %f8849, %f8848;
	selp.f32 	%f9756, %f8848, %f8850, %p3135;
	bra.uni 	$L__BB0_2909;
$L__BB0_2907:
	abs.f32 	%f8816, %f1160;
	setp.gt.f32 	%p3124, %f8816, 0f3F0F5C29;
	setp.eq.f32 	%p3125, %f8816, 0f3F800000;
	rsqrt.approx.ftz.f32 	%f8817, %f1164;
	mul.f32 	%f8818, %f1164, %f8817;
	mul.f32 	%f8819, %f8817, 0f3F000000;
	neg.f32 	%f8820, %f8818;
	fma.rn.f32 	%f8821, %f8820, %f8819, 0f3F000000;
	fma.rn.f32 	%f8822, %f8818, %f8821, %f8818;
	selp.f32 	%f8823, 0f00000000, %f8822, %p3125;
	selp.f32 	%f8824, %f8823, %f8816, %p3124;
	mul.f32 	%f8825, %f8824, %f8824;
	fma.rn.f32 	%f8826, %f8825, 0f3D4DD2F7, 0f3C99CA97;
	fma.rn.f32 	%f8827, %f8826, %f8825, 0f3D3F90E8;
	fma.rn.f32 	%f8828, %f8827, %f8825, 0f3D993CCF;
	fma.rn.f32 	%f8829, %f8828, %f8825, 0f3E2AAC04;
	mul.f32 	%f8830, %f8825, %f8829;
	fma.rn.f32 	%f8831, %f8830, %f8824, %f8824;
	mul.f32 	%f8832, %f8831, 0fC0000000;
	fma.rn.f32 	%f8833, 0f3F6EE581, 0f3FD774EB, %f8832;
	selp.f32 	%f8834, %f8833, %f8831, %p3124;
	setp.num.f32 	%p3126, %f8834, %f8834;
	copysign.f32 	%f8835, %f1160, %f8834;
	selp.f32 	%f9756, %f8835, %f8834, %p3126;
	bra.uni 	$L__BB0_2909;
$L__BB0_2908:
	setp.eq.f32 	%p3136, %f1160, 0f3F800000;
	setp.eq.f32 	%p3137, %f1161, 0f00000000;
	or.pred  	%p3138, %p3136, %p3137;
	add.rn.f32 	%f8851, %f1160, %f1161;
	selp.f32 	%f8852, 0f3F800000, %f8851, %p3138;
	abs.f32 	%f8853, %f1160;
	setp.nan.f32 	%p3139, %f8853, %f8853;
	abs.f32 	%f8855, %f1161;
	setp.nan.f32 	%p3140, %f8855, %f8855;
	selp.f32 	%f8857, %f8852, %f1198, %p3140;
	selp.f32 	%f8858, %f8852, %f8857, %p3139;
	selp.f32 	%f9756, %f8852, %f8858, %p3138;
$L__BB0_2909:
	mov.f32 	%f9758, 0f00000000;
	setp.gt.s32 	%p3141, %r482, 7;
	@%p3141 bra 	$L__BB0_2924;
	setp.gt.s32 	%p3154, %r482, 2;
	@%p3154 bra 	$L__BB0_2916;
	setp.gt.s32 	%p3161, %r482, 0;
	@%p3161 bra 	$L__BB0_2914;
	setp.eq.s32 	%p3164, %r482, -99;
	@%p3164 bra 	$L__BB0_2944;
	setp.eq.s32 	%p3165, %r482, 0;
	@%p3165 bra 	$L__BB0_2964;
	bra.uni 	$L__BB0_2919;
$L__BB0_2914:
	setp.eq.s32 	%p3162, %r482, 1;
	@%p3162 bra 	$L__BB0_2940;
	setp.eq.s32 	%p3163, %r482, 2;
	mov.f32 	%f9758, %f1206;
	@%p3163 bra 	$L__BB0_2964;
	bra.uni 	$L__BB0_2919;
$L__BB0_2916:
	setp.gt.s32 	%p3155, %r482, 4;
	@%p3155 bra 	$L__BB0_2920;
	setp.eq.s32 	%p3159, %r482, 3;
	mov.f32 	%f9758, %f9754;
	@%p3159 bra 	$L__BB0_2964;
	setp.eq.s32 	%p3160, %r482, 4;
	mov.f32 	%f9758, %f9756;
	@%p3160 bra 	$L__BB0_2964;
$L__BB0_2919:
	mov.f32 	%f9758, 0f7FFFFFFF;
	bra.uni 	$L__BB0_2964;
$L__BB0_2920:
	setp.eq.s32 	%p3156, %r482, 5;
	@%p3156 bra 	$L__BB0_2941;
	setp.eq.s32 	%p3157, %r482, 6;
	@%p3157 bra 	$L__BB0_2942;
	setp.eq.s32 	%p3158, %r482, 7;
	@%p3158 bra 	$L__BB0_2923;
	bra.uni 	$L__BB0_2919;
$L__BB0_2923:
	sub.f32 	%f9758, %f9756, %f9754;
	bra.uni 	$L__BB0_2964;
$L__BB0_2924:
	setp.gt.s32 	%p3142, %r482, 11;
	@%p3142 bra 	$L__BB0_2932;
	setp.gt.s32 	%p3149, %r482, 9;
	@%p3149 bra 	$L__BB0_2929;
	setp.eq.s32 	%p3152, %r482, 8;
	@%p3152 bra 	$L__BB0_2943;
	setp.eq.s32 	%p3153, %r482, 9;
	@%p3153 bra 	$L__BB0_2928;
	bra.uni 	$L__BB0_2919;
$L__BB0_2928:
	div.rn.f32 	%f9758, %f9756, %f9754;
	bra.uni 	$L__BB0_2964;
$L__BB0_2929:
	setp.eq.s32 	%p3150, %r482, 10;
	@%p3150 bra 	$L__BB0_2945;
	setp.eq.s32 	%p3151, %r482, 11;
	@%p3151 bra 	$L__BB0_2931;
	bra.uni 	$L__BB0_2919;
$L__BB0_2931:
	fma.rn.f32 	%f8984, %f9754, 0f3BBB989D, 0f3F000000;
	cvt.sat.f32.f32 	%f8985, %f8984;
	mov.f32 	%f8986, 0f4B400001;
	mov.f32 	%f8987, 0f437C0000;
	fma.rm.f32 	%f8988, %f8985, %f8987, %f8986;
	add.f32 	%f8989, %f8988, 0fCB40007F;
	neg.f32 	%f8990, %f8989;
	fma.rn.f32 	%f8991, %f9754, 0f3FB8AA3B, %f8990;
	fma.rn.f32 	%f8992, %f9754, 0f32A57060, %f8991;
	mov.b32 	%r2979, %f8988;
	shl.b32 	%r2980, %r2979, 23;
	mov.b32 	%f8993, %r2980;
	ex2.approx.ftz.f32 	%f8994, %f8992;
	mul.f32 	%f9758, %f8994, %f8993;
	bra.uni 	$L__BB0_2964;
$L__BB0_2932:
	setp.gt.s32 	%p3143, %r482, 13;
	@%p3143 bra 	$L__BB0_2936;
	setp.eq.s32 	%p3147, %r482, 12;
	@%p3147 bra 	$L__BB0_2956;
	setp.eq.s32 	%p3148, %r482, 13;
	@%p3148 bra 	$L__BB0_2935;
	bra.uni 	$L__BB0_2919;
$L__BB0_2935:
	sqrt.rn.f32 	%f9758, %f9754;
	bra.uni 	$L__BB0_2964;
$L__BB0_2936:
	setp.eq.s32 	%p3144, %r482, 14;
	@%p3144 bra 	$L__BB0_2946;
	setp.eq.s32 	%p3145, %r482, 15;
	@%p3145 bra 	$L__BB0_2955;
	setp.eq.s32 	%p3146, %r482, 16;
	@%p3146 bra 	$L__BB0_2939;
	bra.uni 	$L__BB0_2919;
$L__BB0_2939:
	div.rn.f32 	%f8863, %f9754, %f9756;
	abs.f32 	%f8864, %f8863;
	setp.gt.f32 	%p3166, %f8864, 0f3F800000;
	rcp.approx.ftz.f32 	%f8865, %f8864;
	selp.f32 	%f8866, %f8865, %f8864, %p3166;
	mul.f32 	%f8867, %f8866, %f8866;
	fma.rn.f32 	%f8868, %f8867, 0f3B2090AA, 0fBC6BE14F;
	fma.rn.f32 	%f8869, %f8868, %f8867, 0f3D23397E;
	fma.rn.f32 	%f8870, %f8869, %f8867, 0fBD948A7A;
	fma.rn.f32 	%f8871, %f8870, %f8867, 0f3DD76B21;
	fma.rn.f32 	%f8872, %f8871, %f8867, 0fBE111E88;
	fma.rn.f32 	%f8873, %f8872, %f8867, 0f3E4CAF60;
	fma.rn.f32 	%f8874, %f8873, %f8867, 0fBEAAAA27;
	mul.f32 	%f8875, %f8867, %f8874;
	fma.rn.f32 	%f8876, %f8875, %f8866, %f8866;
	neg.f32 	%f8877, %f8876;
	fma.rn.f32 	%f8878, 0f3F6EE581, 0f3FD774EB, %f8877;
	selp.f32 	%f8879, %f8878, %f8876, %p3166;
	setp.num.f32 	%p3167, %f8864, %f8864;
	copysign.f32 	%f8880, %f8863, %f8879;
	selp.f32 	%f9758, %f8880, %f8879, %p3167;
	bra.uni 	$L__BB0_2964;
$L__BB0_2940:
	mov.f32 	%f9758, 0f3F800000;
	bra.uni 	$L__BB0_2964;
$L__BB0_2941:
	add.f32 	%f9758, %f9754, %f9756;
	bra.uni 	$L__BB0_2964;
$L__BB0_2942:
	sub.f32 	%f9758, %f9754, %f9756;
	bra.uni 	$L__BB0_2964;
$L__BB0_2943:
	div.rn.f32 	%f9758, %f9754, %f9756;
	bra.uni 	$L__BB0_2964;
$L__BB0_2944:
	mul.f32 	%f9758, %f9754, %f9754;
	bra.uni 	$L__BB0_2964;
$L__BB0_2945:
	setp.lt.f32 	%p3200, %f9754, 0f00800000;
	mul.f32 	%f8995, %f9754, 0f4B000000;
	selp.f32 	%f8996, %f8995, %f9754, %p3200;
	selp.f32 	%f8997, 0fC1B80000, 0f00000000, %p3200;
	mov.b32 	%r2981, %f8996;
	add.s32 	%r2982, %r2981, -1059760811;
	and.b32  	%r2983, %r2982, -8388608;
	sub.s32 	%r2984, %r2981, %r2983;
	mov.b32 	%f8998, %r2984;
	cvt.rn.f32.s32 	%f8999, %r2983;
	fma.rn.f32 	%f9000, %f8999, 0f34000000, %f8997;
	add.f32 	%f9001, %f8998, 0fBF800000;
	fma.rn.f32 	%f9002, %f9001, 0fBE055027, 0f3E1039F6;
	fma.rn.f32 	%f9003, %f9002, %f9001, 0fBDF8CDCC;
	fma.rn.f32 	%f9004, %f9003, %f9001, 0f3E0F2955;
	fma.rn.f32 	%f9005, %f9004, %f9001, 0fBE2AD8B9;
	fma.rn.f32 	%f9006, %f9005, %f9001, 0f3E4CED0B;
	fma.rn.f32 	%f9007, %f9006, %f9001, 0fBE7FFF22;
	fma.rn.f32 	%f9008, %f9007, %f9001, 0f3EAAAA78;
	fma.rn.f32 	%f9009, %f9008, %f9001, 0fBF000000;
	mul.f32 	%f9010, %f9001, %f9009;
	fma.rn.f32 	%f9011, %f9010, %f9001, %f9001;
	fma.rn.f32 	%f9012, %f9000, 0f3F317218, %f9011;
	setp.gt.u32 	%p3201, %r2981, 2139095039;
	fma.rn.f32 	%f9013, %f8996, 0f7F800000, 0f7F800000;
	selp.f32 	%f9014, %f9013, %f9012, %p3201;
	setp.eq.f32 	%p3202, %f8996, 0f00000000;
	selp.f32 	%f9758, 0fFF800000, %f9014, %p3202;
	bra.uni 	$L__BB0_2964;
$L__BB0_2946:
	mul.f32 	%f8901, %f9754, 0f3F22F983;
	cvt.rni.s32.f32 	%r3373, %f8901;
	cvt.rn.f32.s32 	%f8902, %r3373;
	fma.rn.f32 	%f8903, %f8902, 0fBFC90FDA, %f9754;
	fma.rn.f32 	%f8904, %f8902, 0fB3A22168, %f8903;
	fma.rn.f32 	%f9757, %f8902, 0fA7C234C5, %f8904;
	abs.f32 	%f1363, %f9754;
	setp.ltu.f32 	%p3171, %f1363, 0f47CE4780;
	@%p3171 bra 	$L__BB0_2954;
	setp.neu.f32 	%p3172, %f1363, 0f7F800000;
	@%p3172 bra 	$L__BB0_2949;
	mov.f32 	%f8907, 0f00000000;
	mul.rn.f32 	%f9757, %f9754, %f8907;
	mov.b32 	%r3373, 0;
	bra.uni 	$L__BB0_2954;
$L__BB0_2949:
	mov.b32 	%r608, %f9754;
	shl.b32 	%r2945, %r608, 8;
	or.b32  	%r609, %r2945, -2147483648;
	mov.b64 	%rd971, 0;
	mov.b32 	%r3370, 0;
$L__BB0_2950:
	.pragma "nounroll";
	mul.wide.u32 	%rd838, %r3370, 4;
	mov.u64 	%rd839, __cudart_i2opi_f;
	add.s64 	%rd840, %rd839, %rd838;
	ld.global.nc.u32 	%r2946, [%rd840];
	mad.wide.u32 	%rd841, %r2946, %r609, %rd971;
	shr.u64 	%rd971, %rd841, 32;
	add.s64 	%rd842, %rd7, %rd838;
	st.local.u32 	[%rd842], %rd841;
	add.s32 	%r3370, %r3370, 1;
	setp.ne.s32 	%p3173, %r3370, 6;
	@%p3173 bra 	$L__BB0_2950;
	shr.u32 	%r2947, %r608, 23;
	st.local.u32 	[%rd7+24], %rd971;
	and.b32  	%r612, %r2947, 31;
	and.b32  	%r2948, %r2947, 224;
	add.s32 	%r2949, %r2948, -128;
	shr.u32 	%r2950, %r2949, 5;
	mul.wide.u32 	%rd843, %r2950, 4;
	sub.s64 	%rd206, %rd7, %rd843;
	ld.local.u32 	%r3371, [%rd206+24];
	ld.local.u32 	%r3372, [%rd206+20];
	setp.eq.s32 	%p3174, %r612, 0;
	@%p3174 bra 	$L__BB0_2953;
	shf.l.wrap.b32 	%r3371, %r3372, %r3371, %r612;
	ld.local.u32 	%r2951, [%rd206+16];
	shf.l.wrap.b32 	%r3372, %r2951, %r3372, %r612;
$L__BB0_2953:
	shr.u32 	%r2952, %r3371, 30;
	shf.l.wrap.b32 	%r2953, %r3372, %r3371, 2;
	shl.b32 	%r2954, %r3372, 2;
	shr.u32 	%r2955, %r2953, 31;
	add.s32 	%r2956, %r2955, %r2952;
	neg.s32 	%r2957, %r2956;
	setp.lt.s32 	%p3175, %r608, 0;
	selp.b32 	%r3373, %r2957, %r2956, %p3175;
	xor.b32  	%r2958, %r2953, %r608;
	shr.s32 	%r2959, %r2953, 31;
	xor.b32  	%r2960, %r2959, %r2953;
	xor.b32  	%r2961, %r2959, %r2954;
	cvt.u64.u32 	%rd844, %r2960;
	shl.b64 	%rd845, %rd844, 32;
	cvt.u64.u32 	%rd846, %r2961;
	or.b64  	%rd847, %rd845, %rd846;
	cvt.rn.f64.s64 	%fd105, %rd847;
	mul.f64 	%fd106, %fd105, 0d3BF921FB54442D19;
	cvt.rn.f32.f64 	%f8905, %fd106;
	neg.f32 	%f8906, %f8905;
	setp.lt.s32 	%p3176, %r2958, 0;
	selp.f32 	%f9757, %f8906, %f8905, %p3176;
$L__BB0_2954:
	mul.rn.f32 	%f8908, %f9757, %f9757;
	and.b32  	%r2963, %r3373, 1;
	setp.eq.b32 	%p3177, %r2963, 1;
	selp.f32 	%f8909, 0f3F800000, %f9757, %p3177;
	fma.rn.f32 	%f8910, %f8908, %f8909, 0f00000000;
	fma.rn.f32 	%f8911, %f8908, 0f37CBAC00, 0fBAB607ED;
	selp.f32 	%f8912, %f8911, 0fB94D4153, %p3177;
	selp.f32 	%f8913, 0f3D2AAABB, 0f3C0885E4, %p3177;
	fma.rn.f32 	%f8914, %f8912, %f8908, %f8913;
	selp.f32 	%f8915, 0fBEFFFFFF, 0fBE2AAAA8, %p3177;
	fma.rn.f32 	%f8916, %f8914, %f8908, %f8915;
	fma.rn.f32 	%f8917, %f8916, %f8910, %f8909;
	and.b32  	%r2964, %r3373, 2;
	setp.eq.s32 	%p3178, %r2964, 0;
	mov.f32 	%f8918, 0f00000000;
	sub.f32 	%f8919, %f8918, %f8917;
	selp.f32 	%f9758, %f8917, %f8919, %p3178;
	bra.uni 	$L__BB0_2964;
$L__BB0_2955:
	abs.f32 	%f8881, %f9754;
	fma.rn.f32 	%f8882, %f8881, 0fBF000000, 0f3F000000;
	rsqrt.approx.ftz.f32 	%f8883, %f8882;
	mul.f32 	%f8884, %f8882, %f8883;
	mul.f32 	%f8885, %f8883, 0fBF000000;
	fma.rn.f32 	%f8886, %f8884, %f8885, 0f3F000000;
	fma.rn.f32 	%f8887, %f8884, %f8886, %f8884;
	setp.eq.f32 	%p3168, %f8881, 0f3F800000;
	selp.f32 	%f8888, 0f00000000, %f8887, %p3168;
	setp.gt.f32 	%p3169, %f8881, 0f3F0F5C29;
	selp.f32 	%f8889, %f8888, %f8881, %p3169;
	mul.f32 	%f8890, %f8889, %f8889;
	fma.rn.f32 	%f8891, %f8890, 0f3D4DD2F7, 0f3C99CA97;
	fma.rn.f32 	%f8892, %f8891, %f8890, 0f3D3F90E8;
	fma.rn.f32 	%f8893, %f8892, %f8890, 0f3D993CCF;
	fma.rn.f32 	%f8894, %f8893, %f8890, 0f3E2AAC04;
	mul.f32 	%f8895, %f8890, %f8894;
	fma.rn.f32 	%f8896, %f8895, %f8889, %f8889;
	mul.f32 	%f8897, %f8896, 0fC0000000;
	fma.rn.f32 	%f8898, 0f3F6EE581, 0f3FD774EB, %f8897;
	selp.f32 	%f8899, %f8898, %f8896, %p3169;
	setp.num.f32 	%p3170, %f8899, %f8899;
	copysign.f32 	%f8900, %f9754, %f8899;
	selp.f32 	%f9758, %f8900, %f8899, %p3170;
	bra.uni 	$L__BB0_2964;
$L__BB0_2956:
	mul.f32 	%f8921, %f9756, 0f3F000000;
	cvt.rzi.f32.f32 	%f8922, %f8921;
	add.f32 	%f8923, %f8922, %f8922;
	sub.f32 	%f8924, %f9756, %f8923;
	abs.f32 	%f1371, %f8924;
	abs.f32 	%f1372, %f9754;
	setp.lt.f32 	%p3179, %f1372, 0f00800000;
	mul.f32 	%f8925, %f1372, 0f4B800000;
	selp.f32 	%f8926, %f8925, %f1372, %p3179;
	selp.f32 	%f8927, 0fC1C00000, 0f00000000, %p3179;
	mov.b32 	%r2965, %f8926;
	add.s32 	%r2966, %r2965, -1060439283;
	and.b32  	%r2967, %r2966, -8388608;
	sub.s32 	%r2968, %r2965, %r2967;
	mov.b32 	%f8928, %r2968;
	cvt.rn.f32.s32 	%f8929, %r2967;
	fma.rn.f32 	%f8930, %f8929, 0f34000000, %f8927;
	add.f32 	%f8931, %f8928, 0fBF800000;
	add.f32 	%f8932, %f8928, 0f3F800000;
	rcp.approx.ftz.f32 	%f8933, %f8932;
	add.f32 	%f8934, %f8931, %f8931;
	mul.f32 	%f8935, %f8934, %f8933;
	mul.f32 	%f8936, %f8935, %f8935;
	sub.f32 	%f8937, %f8931, %f8935;
	add.f32 	%f8938, %f8937, %f8937;
	neg.f32 	%f8939, %f8935;
	fma.rn.f32 	%f8940, %f8939, %f8931, %f8938;
	mul.rn.f32 	%f8941, %f8933, %f8940;
	fma.rn.f32 	%f8942, %f8936, 0f3A2C32E4, 0f3B52E7DB;
	fma.rn.f32 	%f8943, %f8942, %f8936, 0f3C93BB73;
	fma.rn.f32 	%f8944, %f8943, %f8936, 0f3DF6384F;
	mul.rn.f32 	%f8945, %f8944, %f8936;
	fma.rn.f32 	%f8946, %f8935, 0f3FB8AA3B, %f8930;
	sub.f32 	%f8947, %f8930, %f8946;
	fma.rn.f32 	%f8948, %f8935, 0f3FB8AA3B, %f8947;
	fma.rn.f32 	%f8949, %f8941, 0f3FB8AA3B, %f8948;
	fma.rn.f32 	%f8950, %f8935, 0f32A55E34, %f8949;
	mul.f32 	%f8951, %f8945, 0f40400000;
	fma.rn.f32 	%f8952, %f8951, %f8941, %f8950;
	fma.rn.f32 	%f8953, %f8945, %f8935, %f8952;
	add.rn.f32 	%f8954, %f8946, %f8953;
	neg.f32 	%f8955, %f8946;
	add.rn.f32 	%f8956, %f8954, %f8955;
	neg.f32 	%f8957, %f8956;
	add.rn.f32 	%f8958, %f8953, %f8957;
	mul.rn.f32 	%f8959, %f8954, %f9756;
	neg.f32 	%f8960, %f8959;
	fma.rn.f32 	%f8961, %f8954, %f9756, %f8960;
	fma.rn.f32 	%f8962, %f8958, %f9756, %f8961;
	cvt.rni.f32.f32 	%f8963, %f8959;
	sub.f32 	%f8964, %f8959, %f8963;
	add.f32 	%f8965, %f8964, %f8962;
	fma.rn.f32 	%f8966, %f8965, 0f391FCB8E, 0f3AAF85ED;
	fma.rn.f32 	%f8967, %f8966, %f8965, 0f3C1D9856;
	fma.rn.f32 	%f8968, %f8967, %f8965, 0f3D6357BB;
	fma.rn.f32 	%f8969, %f8968, %f8965, 0f3E75FDEC;
	fma.rn.f32 	%f8970, %f8969, %f8965, 0f3F317218;
	fma.rn.f32 	%f8971, %f8970, %f8965, 0f3F800000;
	cvt.rzi.s32.f32 	%r2969, %f8963;
	setp.gt.f32 	%p3180, %f8963, 0f00000000;
	selp.b32 	%r2970, 0, -2097152000, %p3180;
	add.s32 	%r2971, %r2970, 2130706432;
	mov.b32 	%f8972, %r2971;
	mul.f32 	%f8973, %f8971, %f8972;
	shl.b32 	%r2972, %r2969, 23;
	sub.s32 	%r2973, %r2972, %r2970;
	mov.b32 	%f8974, %r2973;
	mul.f32 	%f8975, %f8973, %f8974;
	abs.f32 	%f8976, %f8959;
	setp.gt.f32 	%p3181, %f8976, 0f43180000;
	setp.lt.f32 	%p3182, %f8959, 0f00000000;
	selp.f32 	%f8977, 0f00000000, 0f7F800000, %p3182;
	selp.f32 	%f1373, %f8977, %f8975, %p3181;
	setp.eq.f32 	%p3183, %f9754, 0f3F800000;
	setp.eq.f32 	%p3184, %f9756, 0f00000000;
	or.pred  	%p3185, %p3183, %p3184;
	mov.f32 	%f9758, 0f3F800000;
	@%p3185 bra 	$L__BB0_2964;
	setp.num.f32 	%p3186, %f1372, %f1372;
	abs.f32 	%f8978, %f9756;
	setp.num.f32 	%p3187, %f8978, %f8978;
	and.pred  	%p3188, %p3186, %p3187;
	@%p3188 bra 	$L__BB0_2959;
	add.rn.f32 	%f9758, %f9754, %f9756;
	bra.uni 	$L__BB0_2964;
$L__BB0_2959:
	setp.neu.f32 	%p3189, %f9754, 0f00000000;
	setp.neu.f32 	%p3190, %f1372, 0f7F800000;
	and.pred  	%p3191, %p3189, %p3190;
	@%p3191 bra 	$L__BB0_2961;
	setp.neu.f32 	%p3198, %f1371, 0f3F800000;
	add.f32 	%f8983, %f9754, %f9754;
	mov.b32 	%r2974, %f8983;
	setp.lt.f32 	%p3199, %f9756, 0f00000000;
	xor.b32  	%r2975, %r2974, 2139095040;
	selp.b32 	%r2976, %r2975, %r2974, %p3199;
	and.b32  	%r2977, %r2976, 2147483647;
	selp.b32 	%r2978, %r2977, %r2976, %p3198;
	mov.b32 	%f9758, %r2978;
	bra.uni 	$L__BB0_2964;
$L__BB0_2961:
	setp.eq.f32 	%p3192, %f9754, 0fBF800000;
	setp.eq.f32 	%p3193, %f8978, 0f7F800000;
	and.pred  	%p3194, %p3192, %p3193;
	@%p3194 bra 	$L__BB0_2964;
	setp.geu.f32 	%p3195, %f9754, 0f00000000;
	mov.f32 	%f9758, %f1373;
	@%p3195 bra 	$L__BB0_2964;
	setp.neu.f32 	%p3196, %f1371, 0f3F800000;
	neg.f32 	%f8980, %f1373;
	selp.f32 	%f8981, %f1373, %f8980, %p3196;
	cvt.rmi.f32.f32 	%f8982, %f9756;
	setp.neu.f32 	%p3197, %f9756, %f8982;
	selp.f32 	%f9758, 0f7FFFFFFF, %f8981, %p3197;
$L__BB0_2964:
	mov.f32 	%f9760, 0f00000000;
	setp.gt.s32 	%p3203, %r483, 7;
	@%p3203 bra 	$L__BB0_2978;
	setp.gt.s32 	%p3216, %r483, 2;
	@%p3216 bra 	$L__BB0_2971;
	setp.gt.s32 	%p3223, %r483, 0;
	@%p3223 bra 	$L__BB0_2969;
	setp.eq.s32 	%p3226, %r483, -99;
	@%p3226 bra 	$L__BB0_2996;
	setp.eq.s32 	%p3227, %r483, 0;
	@%p3227 bra 	$L__BB0_3006;
	bra.uni 	$L__BB0_2992;
$L__BB0_2969:
	setp.eq.s32 	%p3224, %r483, 1;
	@%p3224 bra 	$L__BB0_2993;
	setp.eq.s32 	%p3225, %r483, 2;
	mov.f32 	%f9760, %f1206;
	@%p3225 bra 	$L__BB0_3006;
	bra.uni 	$L__BB0_2992;
$L__BB0_2971:
	setp.gt.s32 	%p3217, %r483, 4;
	@%p3217 bra 	$L__BB0_2974;
	setp.eq.s32 	%p3221, %r483, 3;
	mov.f32 	%f9760, %f1169;
	@%p3221 bra 	$L__BB0_3006;
	setp.eq.s32 	%p3222, %r483, 4;
	mov.f32 	%f9760, %f1170;
	@%p3222 bra 	$L__BB0_3006;
	bra.uni 	$L__BB0_2992;
$L__BB0_2974:
	setp.eq.s32 	%p3218, %r483, 5;
	@%p3218 bra 	$L__BB0_2994;
	setp.eq.s32 	%p3219, %r483, 6;
	@%p3219 bra 	$L__BB0_2995;
	setp.eq.s32 	%p3220, %r483, 7;
	@%p3220 bra 	$L__BB0_2977;
	bra.uni 	$L__BB0_2992;
$L__BB0_2977:
	sub.f32 	%f9760, %f1170, %f1169;
	bra.uni 	$L__BB0_3006;
$L__BB0_2978:
	setp.gt.s32 	%p3204, %r483, 11;
	@%p3204 bra 	$L__BB0_2985;
	setp.gt.s32 	%p3211, %r483, 9;
	@%p3211 bra 	$L__BB0_2982;
	setp.eq.s32 	%p3214, %r483, 8;
	mov.f32 	%f9760, %f1171;
	@%p3214 bra 	$L__BB0_3006;
	setp.eq.s32 	%p3215, %r483, 9;
	mov.f32 	%f9760, %f1177;
	@%p3215 bra 	$L__BB0_3006;
	bra.uni 	$L__BB0_2992;
$L__BB0_2982:
	setp.eq.s32 	%p3212, %r483, 10;
	mov.f32 	%f9760, %f1176;
	@%p3212 bra 	$L__BB0_3006;
	setp.eq.s32 	%p3213, %r483, 11;
	@%p3213 bra 	$L__BB0_2984;
	bra.uni 	$L__BB0_2992;
$L__BB0_2984:
	mov.f32 	%f9760, %f1388;
	bra.uni 	$L__BB0_3006;
$L__BB0_2985:
	setp.gt.s32 	%p3205, %r483, 13;
	@%p3205 bra 	$L__BB0_2989;
	setp.eq.s32 	%p3209, %r483, 12;
	@%p3209 bra 	$L__BB0_3005;
	setp.eq.s32 	%p3210, %r483, 13;
	@%p3210 bra 	$L__BB0_2988;
	bra.uni 	$L__BB0_2992;
$L__BB0_2988:
	sqrt.rn.f32 	%f9760, %f1169;
	bra.uni 	$L__BB0_3006;
$L__BB0_2989:
	setp.eq.s32 	%p3206, %r483, 14;
	@%p3206 bra 	$L__BB0_2997;
	setp.eq.s32 	%p3207, %r483, 15;
	@%p3207 bra 	$L__BB0_3004;
	setp.eq.s32 	%p3208, %r483, 16;
	mov.f32 	%f9760, %f1172;
	@%p3208 bra 	$L__BB0_3006;
$L__BB0_2992:
	mov.f32 	%f9760, 0f7FFFFFFF;
	bra.uni 	$L__BB0_3006;
$L__BB0_2993:
	mov.f32 	%f9760, 0f3F800000;
	bra.uni 	$L__BB0_3006;
$L__BB0_2994:
	add.f32 	%f9760, %f1169, %f1170;
	bra.uni 	$L__BB0_3006;
$L__BB0_2995:
	sub.f32 	%f9760, %f1169, %f1170;
	bra.uni 	$L__BB0_3006;
$L__BB0_2996:
	mul.f32 	%f9760, %f1169, %f1169;
	bra.uni 	$L__BB0_3006;
$L__BB0_2997:
	abs.f32 	%f9038, %f1169;
	setp.ltu.f32 	%p3231, %f9038, 0f47CE4780;
	setp.eq.f32 	%p3232, %f9038, 0f7F800000;
	or.pred  	%p3233, %p3231, %p3232;
	mov.u32 	%r3377, %r498;
	mov.f32 	%f9759, %f1199;
	@%p3233 bra 	$L__BB0_3003;
	mov.b64 	%rd972, 0;
	mov.b32 	%r3374, 0;
$L__BB0_2999:
	.pragma "nounroll";
	mul.wide.u32 	%rd849, %r3374, 4;
	mov.u64 	%rd850, __cudart_i2opi_f;
	add.s64 	%rd851, %rd850, %rd849;
	ld.global.nc.u32 	%r2986, [%rd851];
	mov.b32 	%r2987, %f1169;
	shl.b32 	%r2988, %r2987, 8;
	or.b32  	%r2989, %r2988, -2147483648;
	mad.wide.u32 	%rd852, %r2986, %r2989, %rd972;
	shr.u64 	%rd972, %rd852, 32;
	add.s64 	%rd853, %rd6, %rd849;
	st.local.u32 	[%rd853], %rd852;
	add.s32 	%r3374, %r3374, 1;
	setp.ne.s32 	%p3234, %r3374, 6;
	@%p3234 bra 	$L__BB0_2999;
	mov.b32 	%r2990, %f1169;
	shr.u32 	%r2991, %r2990, 23;
	and.b32  	%r623, %r2991, 31;
	setp.eq.s32 	%p3235, %r623, 0;
	st.local.u32 	[%rd6+24], %rd972;
	ld.local.u32 	%r3375, [%rd181+24];
	ld.local.u32 	%r3376, [%rd181+20];
	@%p3235 bra 	$L__BB0_3002;
	shf.l.wrap.b32 	%r3375, %r3376, %r3375, %r623;
	ld.local.u32 	%r2992, [%rd181+16];
	shf.l.wrap.b32 	%r3376, %r2992, %r3376, %r623;
$L__BB0_3002:
	mov.b32 	%r2993, %f1169;
	setp.lt.s32 	%p3236, %r2993, 0;
	shr.u32 	%r2994, %r3375, 30;
	shf.l.wrap.b32 	%r2995, %r3376, %r3375, 2;
	shl.b32 	%r2996, %r3376, 2;
	shr.u32 	%r2997, %r2995, 31;
	add.s32 	%r2998, %r2997, %r2994;
	neg.s32 	%r2999, %r2998;
	selp.b32 	%r3377, %r2999, %r2998, %p3236;
	xor.b32  	%r3000, %r2995, %r2993;
	shr.s32 	%r3001, %r2995, 31;
	xor.b32  	%r3002, %r3001, %r2995;
	xor.b32  	%r3003, %r3001, %r2996;
	cvt.u64.u32 	%rd854, %r3002;
	shl.b64 	%rd855, %rd854, 32;
	cvt.u64.u32 	%rd856, %r3003;
	or.b64  	%rd857, %rd855, %rd856;
	cvt.rn.f64.s64 	%fd107, %rd857;
	mul.f64 	%fd108, %fd107, 0d3BF921FB54442D19;
	cvt.rn.f32.f64 	%f9039, %fd108;
	neg.f32 	%f9040, %f9039;
	setp.lt.s32 	%p3237, %r3000, 0;
	selp.f32 	%f9759, %f9040, %f9039, %p3237;
$L__BB0_3003:
	mul.rn.f32 	%f9041, %f9759, %f9759;
	and.b32  	%r3004, %r3377, 1;
	setp.eq.b32 	%p3238, %r3004, 1;
	selp.f32 	%f9042, 0f3F800000, %f9759, %p3238;
	fma.rn.f32 	%f9043, %f9041, %f9042, 0f00000000;
	fma.rn.f32 	%f9044, %f9041, 0f37CBAC00, 0fBAB607ED;
	selp.f32 	%f9045, %f9044, 0fB94D4153, %p3238;
	selp.f32 	%f9046, 0f3D2AAABB, 0f3C0885E4, %p3238;
	fma.rn.f32 	%f9047, %f9045, %f9041, %f9046;
	selp.f32 	%f9048, 0fBEFFFFFF, 0fBE2AAAA8, %p3238;
	fma.rn.f32 	%f9049, %f9047, %f9041, %f9048;
	fma.rn.f32 	%f9050, %f9049, %f9043, %f9042;
	and.b32  	%r3005, %r3377, 2;
	setp.eq.s32 	%p3239, %r3005, 0;
	mov.f32 	%f9051, 0f00000000;
	sub.f32 	%f9052, %f9051, %f9050;
	selp.f32 	%f9760, %f9050, %f9052, %p3239;
	bra.uni 	$L__BB0_3006;
$L__BB0_3004:
	abs.f32 	%f9018, %f1169;
	setp.gt.f32 	%p3228, %f9018, 0f3F0F5C29;
	setp.eq.f32 	%p3229, %f9018, 0f3F800000;
	rsqrt.approx.ftz.f32 	%f9019, %f1173;
	mul.f32 	%f9020, %f1173, %f9019;
	mul.f32 	%f9021, %f9019, 0f3F000000;
	neg.f32 	%f9022, %f9020;
	fma.rn.f32 	%f9023, %f9022, %f9021, 0f3F000000;
	fma.rn.f32 	%f9024, %f9020, %f9023, %f9020;
	selp.f32 	%f9025, 0f00000000, %f9024, %p3229;
	selp.f32 	%f9026, %f9025, %f9018, %p3228;
	mul.f32 	%f9027, %f9026, %f9026;
	fma.rn.f32 	%f9028, %f9027, 0f3D4DD2F7, 0f3C99CA97;
	fma.rn.f32 	%f9029, %f9028, %f9027, 0f3D3F90E8;
	fma.rn.f32 	%f9030, %f9029, %f9027, 0f3D993CCF;
	fma.rn.f32 	%f9031, %f9030, %f9027, 0f3E2AAC04;
	mul.f32 	%f9032, %f9027, %f9031;
	fma.rn.f32 	%f9033, %f9032, %f9026, %f9026;
	mul.f32 	%f9034, %f9033, 0fC0000000;
	fma.rn.f32 	%f9035, 0f3F6EE581, 0f3FD774EB, %f9034;
	selp.f32 	%f9036, %f9035, %f9033, %p3228;
	setp.num.f32 	%p3230, %f9036, %f9036;
	copysign.f32 	%f9037, %f1169, %f9036;
	selp.f32 	%f9760, %f9037, %f9036, %p3230;
	bra.uni 	$L__BB0_3006;
$L__BB0_3005:
	setp.eq.f32 	%p3240, %f1169, 0f3F800000;
	setp.eq.f32 	%p3241, %f1170, 0f00000000;
	or.pred  	%p3242, %p3240, %p3241;
	add.rn.f32 	%f9053, %f1169, %f1170;
	selp.f32 	%f9054, 0f3F800000, %f9053, %p3242;
	abs.f32 	%f9055, %f1169;
	setp.nan.f32 	%p3243, %f9055, %f9055;
	abs.f32 	%f9057, %f1170;
	setp.nan.f32 	%p3244, %f9057, %f9057;
	selp.f32 	%f9059, %f9054, %f1200, %p3244;
	selp.f32 	%f9060, %f9054, %f9059, %p3243;
	selp.f32 	%f9760, %f9054, %f9060, %p3242;
$L__BB0_3006:
	mov.f32 	%f9762, 0f00000000;
	setp.gt.s32 	%p3245, %r484, 7;
	@%p3245 bra 	$L__BB0_3020;
	setp.gt.s32 	%p3258, %r484, 2;
	@%p3258 bra 	$L__BB0_3013;
	setp.gt.s32 	%p3265, %r484, 0;
	@%p3265 bra 	$L__BB0_3011;
	setp.eq.s32 	%p3268, %r484, -99;
	@%p3268 bra 	$L__BB0_3038;
	setp.eq.s32 	%p3269, %r484, 0;
	@%p3269 bra 	$L__BB0_3048;
	bra.uni 	$L__BB0_3034;
$L__BB0_3011:
	setp.eq.s32 	%p3266, %r484, 1;
	@%p3266 bra 	$L__BB0_3035;
	setp.eq.s32 	%p3267, %r484, 2;
	mov.f32 	%f9762, %f1206;
	@%p3267 bra 	$L__BB0_3048;
	bra.uni 	$L__BB0_3034;
$L__BB0_3013:
	setp.gt.s32 	%p3259, %r484, 4;
	@%p3259 bra 	$L__BB0_3016;
	setp.eq.s32 	%p3263, %r484, 3;
	mov.f32 	%f9762, %f1178;
	@%p3263 bra 	$L__BB0_3048;
	setp.eq.s32 	%p3264, %r484, 4;
	mov.f32 	%f9762, %f1179;
	@%p3264 bra 	$L__BB0_3048;
	bra.uni 	$L__BB0_3034;
$L__BB0_3016:
	setp.eq.s32 	%p3260, %r484, 5;
	@%p3260 bra 	$L__BB0_3036;
	setp.eq.s32 	%p3261, %r484, 6;
	@%p3261 bra 	$L__BB0_3037;
	setp.eq.s32 	%p3262, %r484, 7;
	@%p3262 bra 	$L__BB0_3019;
	bra.uni 	$L__BB0_3034;
$L__BB0_3019:
	sub.f32 	%f9762, %f1179, %f1178;
	bra.uni 	$L__BB0_3048;
$L__BB0_3020:
	setp.gt.s32 	%p3246, %r484, 11;
	@%p3246 bra 	$L__BB0_3027;
	setp.gt.s32 	%p3253, %r484, 9;
	@%p3253 bra 	$L__BB0_3024;
	setp.eq.s32 	%p3256, %r484, 8;
	mov.f32 	%f9762, %f1180;
	@%p3256 bra 	$L__BB0_3048;
	setp.eq.s32 	%p3257, %r484, 9;
	mov.f32 	%f9762, %f1186;
	@%p3257 bra 	$L__BB0_3048;
	bra.uni 	$L__BB0_3034;
$L__BB0_3024:
	setp.eq.s32 	%p3254, %r484, 10;
	mov.f32 	%f9762, %f1185;
	@%p3254 bra 	$L__BB0_3048;
	setp.eq.s32 	%p3255, %r484, 11;
	@%p3255 bra 	$L__BB0_3026;
	bra.uni 	$L__BB0_3034;
$L__BB0_3026:
	mov.f32 	%f9762, %f1400;
	bra.uni 	$L__BB0_3048;
$L__BB0_3027:
	setp.gt.s32 	%p3247, %r484, 13;
	@%p3247 bra 	$L__BB0_3031;
	setp.eq.s32 	%p3251, %r484, 12;
	@%p3251 bra 	$L__BB0_3047;
	setp.eq.s32 	%p3252, %r484, 13;
	@%p3252 bra 	$L__BB0_3030;
	bra.uni 	$L__BB0_3034;
$L__BB0_3030:
	sqrt.rn.f32 	%f9762, %f1178;
	bra.uni 	$L__BB0_3048;
$L__BB0_3031:
	setp.eq.s32 	%p3248, %r484, 14;
	@%p3248 bra 	$L__BB0_3039;
	setp.eq.s32 	%p3249, %r484, 15;
	@%p3249 bra 	$L__BB0_3046;
	setp.eq.s32 	%p3250, %r484, 16;
	mov.f32 	%f9762, %f1181;
	@%p3250 bra 	$L__BB0_3048;
$L__BB0_3034:
	mov.f32 	%f9762, 0f7FFFFFFF;
	bra.uni 	$L__BB0_3048;
$L__BB0_3035:
	mov.f32 	%f9762, 0f3F800000;
	bra.uni 	$L__BB0_3048;
$L__BB0_3036:
	add.f32 	%f9762, %f1178, %f1179;
	bra.uni 	$L__BB0_3048;
$L__BB0_3037:
	sub.f32 	%f9762, %f1178, %f1179;
	bra.uni 	$L__BB0_3048;
$L__BB0_3038:
	mul.f32 	%f9762, %f1178, %f1178;
	bra.uni 	$L__BB0_3048;
$L__BB0_3039:
	abs.f32 	%f9085, %f1178;
	setp.ltu.f32 	%p3273, %f9085, 0f47CE4780;
	setp.eq.f32 	%p3274, %f9085, 0f7F800000;
	or.pred  	%p3275, %p3273, %p3274;
	mov.u32 	%r3381, %r499;
	mov.f32 	%f9761, %f1201;
	@%p3275 bra 	$L__BB0_3045;
	mov.b64 	%rd973, 0;
	mov.b32 	%r3378, 0;
$L__BB0_3041:
	.pragma "nounroll";
	mul.wide.u32 	%rd859, %r3378, 4;
	mov.u64 	%rd860, __cudart_i2opi_f;
	add.s64 	%rd861, %rd860, %rd859;
	ld.global.nc.u32 	%r3007, [%rd861];
	mov.b32 	%r3008, %f1178;
	shl.b32 	%r3009, %r3008, 8;
	or.b32  	%r3010, %r3009, -2147483648;
	mad.wide.u32 	%rd862, %r3007, %r3010, %rd973;
	shr.u64 	%rd973, %rd862, 32;
	add.s64 	%rd863, %rd5, %rd859;
	st.local.u32 	[%rd863], %rd862;
	add.s32 	%r3378, %r3378, 1;
	setp.ne.s32 	%p3276, %r3378, 6;
	@%p3276 bra 	$L__BB0_3041;
	mov.b32 	%r3011, %f1178;
	shr.u32 	%r3012, %r3011, 23;
	and.b32  	%r634, %r3012, 31;
	setp.eq.s32 	%p3277, %r634, 0;
	st.local.u32 	[%rd5+24], %rd973;
	ld.local.u32 	%r3379, [%rd182+24];
	ld.local.u32 	%r3380, [%rd182+20];
	@%p3277 bra 	$L__BB0_3044;
	shf.l.wrap.b32 	%r3379, %r3380, %r3379, %r634;
	ld.local.u32 	%r3013, [%rd182+16];
	shf.l.wrap.b32 	%r3380, %r3013, %r3380, %r634;
$L__BB0_3044:
	mov.b32 	%r3014, %f1178;
	setp.lt.s32 	%p3278, %r3014, 0;
	shr.u32 	%r3015, %r3379, 30;
	shf.l.wrap.b32 	%r3016, %r3380, %r3379, 2;
	shl.b32 	%r3017, %r3380, 2;
	shr.u32 	%r3018, %r3016, 31;
	add.s32 	%r3019, %r3018, %r3015;
	neg.s32 	%r3020, %r3019;
	selp.b32 	%r3381, %r3020, %r3019, %p3278;
	xor.b32  	%r3021, %r3016, %r3014;
	shr.s32 	%r3022, %r3016, 31;
	xor.b32  	%r3023, %r3022, %r3016;
	xor.b32  	%r3024, %r3022, %r3017;
	cvt.u64.u32 	%rd864, %r3023;
	shl.b64 	%rd865, %rd864, 32;
	cvt.u64.u32 	%rd866, %r3024;
	or.b64  	%rd867, %rd865, %rd866;
	cvt.rn.f64.s64 	%fd109, %rd867;
	mul.f64 	%fd110, %fd109, 0d3BF921FB54442D19;
	cvt.rn.f32.f64 	%f9086, %fd110;
	neg.f32 	%f9087, %f9086;
	setp.lt.s32 	%p3279, %r3021, 0;
	selp.f32 	%f9761, %f9087, %f9086, %p3279;
$L__BB0_3045:
	mul.rn.f32 	%f9088, %f9761, %f9761;
	and.b32  	%r3025, %r3381, 1;
	setp.eq.b32 	%p3280, %r3025, 1;
	selp.f32 	%f9089, 0f3F800000, %f9761, %p3280;
	fma.rn.f32 	%f9090, %f9088, %f9089, 0f00000000;
	fma.rn.f32 	%f9091, %f9088, 0f37CBAC00, 0fBAB607ED;
	selp.f32 	%f9092, %f9091, 0fB94D4153, %p3280;
	selp.f32 	%f9093, 0f3D2AAABB, 0f3C0885E4, %p3280;
	fma.rn.f32 	%f9094, %f9092, %f9088, %f9093;
	selp.f32 	%f9095, 0fBEFFFFFF, 0fBE2AAAA8, %p3280;
	fma.rn.f32 	%f9096, %f9094, %f9088, %f9095;
	fma.rn.f32 	%f9097, %f9096, %f9090, %f9089;
	and.b32  	%r3026, %r3381, 2;
	setp.eq.s32 	%p3281, %r3026, 0;
	mov.f32 	%f9098, 0f00000000;
	sub.f32 	%f9099, %f9098, %f9097;
	selp.f32 	%f9762, %f9097, %f9099, %p3281;
	bra.uni 	$L__BB0_3048;
$L__BB0_3046:
	abs.f32 	%f9065, %f1178;
	setp.gt.f32 	%p3270, %f9065, 0f3F0F5C29;
	setp.eq.f32 	%p3271, %f9065, 0f3F800000;
	rsqrt.approx.ftz.f32 	%f9066, %f1182;
	mul.f32 	%f9067, %f1182, %f9066;
	mul.f32 	%f9068, %f9066, 0f3F000000;
	neg.f32 	%f9069, %f9067;
	fma.rn.f32 	%f9070, %f9069, %f9068, 0f3F000000;
	fma.rn.f32 	%f9071, %f9067, %f9070, %f9067;
	selp.f32 	%f9072, 0f00000000, %f9071, %p3271;
	selp.f32 	%f9073, %f9072, %f9065, %p3270;
	mul.f32 	%f9074, %f9073, %f9073;
	fma.rn.f32 	%f9075, %f9074, 0f3D4DD2F7, 0f3C99CA97;
	fma.rn.f32 	%f9076, %f9075, %f9074, 0f3D3F90E8;
	fma.rn.f32 	%f9077, %f9076, %f9074, 0f3D993CCF;
	fma.rn.f32 	%f9078, %f9077, %f9074, 0f3E2AAC04;
	mul.f32 	%f9079, %f9074, %f9078;
	fma.rn.f32 	%f9080, %f9079, %f9073, %f9073;
	mul.f32 	%f9081, %f9080, 0fC0000000;
	fma.rn.f32 	%f9082, 0f3F6EE581, 0f3FD774EB, %f9081;
	selp.f32 	%f9083, %f9082, %f9080, %p3270;
	setp.num.f32 	%p3272, %f9083, %f9083;
	copysign.f32 	%f9084, %f1178, %f9083;
	selp.f32 	%f9762, %f9084, %f9083, %p3272;
	bra.uni 	$L__BB0_3048;
$L__BB0_3047:
	setp.eq.f32 	%p3282, %f1178, 0f3F800000;
	setp.eq.f32 	%p3283, %f1179, 0f00000000;
	or.pred  	%p3284, %p3282, %p3283;
	add.rn.f32 	%f9100, %f1178, %f1179;
	selp.f32 	%f9101, 0f3F800000, %f9100, %p3284;
	abs.f32 	%f9102, %f1178;
	setp.nan.f32 	%p3285, %f9102, %f9102;
	abs.f32 	%f9104, %f1179;
	setp.nan.f32 	%p3286, %f9104, %f9104;
	selp.f32 	%f9106, %f9101, %f1202, %p3286;
	selp.f32 	%f9107, %f9101, %f9106, %p3285;
	selp.f32 	%f9762, %f9101, %f9107, %p3284;
$L__BB0_3048:
	mov.f32 	%f9764, 0f00000000;
	setp.gt.s32 	%p3287, %r485, 7;
	@%p3287 bra 	$L__BB0_3063;
	setp.gt.s32 	%p3300, %r485, 2;
	@%p3300 bra 	$L__BB0_3055;
	setp.gt.s32 	%p3307, %r485, 0;
	@%p3307 bra 	$L__BB0_3053;
	setp.eq.s32 	%p3310, %r485, -99;
	@%p3310 bra 	$L__BB0_3083;
	setp.eq.s32 	%p3311, %r485, 0;
	@%p3311 bra 	$L__BB0_3103;
	bra.uni 	$L__BB0_3058;
$L__BB0_3053:
	setp.eq.s32 	%p3308, %r485, 1;
	@%p3308 bra 	$L__BB0_3079;
	setp.eq.s32 	%p3309, %r485, 2;
	mov.f32 	%f9764, %f1206;
	@%p3309 bra 	$L__BB0_3103;
	bra.uni 	$L__BB0_3058;
$L__BB0_3055:
	setp.gt.s32 	%p3301, %r485, 4;
	@%p3301 bra 	$L__BB0_3059;
	setp.eq.s32 	%p3305, %r485, 3;
	mov.f32 	%f9764, %f9760;
	@%p3305 bra 	$L__BB0_3103;
	setp.eq.s32 	%p3306, %r485, 4;
	mov.f32 	%f9764, %f9762;
	@%p3306 bra 	$L__BB0_3103;
$L__BB0_3058:
	mov.f32 	%f9764, 0f7FFFFFFF;
	bra.uni 	$L__BB0_3103;
$L__BB0_3059:
	setp.eq.s32 	%p3302, %r485, 5;
	@%p3302 bra 	$L__BB0_3080;
	setp.eq.s32 	%p3303, %r485, 6;
	@%p3303 bra 	$L__BB0_3081;
	setp.eq.s32 	%p3304, %r485, 7;
	@%p3304 bra 	$L__BB0_3062;
	bra.uni 	$L__BB0_3058;
$L__BB0_3062:
	sub.f32 	%f9764, %f9762, %f9760;
	bra.uni 	$L__BB0_3103;
$L__BB0_3063:
	setp.gt.s32 	%p3288, %r485, 11;
	@%p3288 bra 	$L__BB0_3071;
	setp.gt.s32 	%p3295, %r485, 9;
	@%p3295 bra 	$L__BB0_3068;
	setp.eq.s32 	%p3298, %r485, 8;
	@%p3298 bra 	$L__BB0_3082;
	setp.eq.s32 	%p3299, %r485, 9;
	@%p3299 bra 	$L__BB0_3067;
	bra.uni 	$L__BB0_3058;
$L__BB0_3067:
	div.rn.f32 	%f9764, %f9762, %f9760;
	bra.uni 	$L__BB0_3103;
$L__BB0_3068:
	setp.eq.s32 	%p3296, %r485, 10;
	@%p3296 bra 	$L__BB0_3084;
	setp.eq.s32 	%p3297, %r485, 11;
	@%p3297 bra 	$L__BB0_3070;
	bra.uni 	$L__BB0_3058;
$L__BB0_3070:
	fma.rn.f32 	%f9233, %f9760, 0f3BBB989D, 0f3F000000;
	cvt.sat.f32.f32 	%f9234, %f9233;
	mov.f32 	%f9235, 0f4B400001;
	mov.f32 	%f9236, 0f437C0000;
	fma.rm.f32 	%f9237, %f9234, %f9236, %f9235;
	add.f32 	%f9238, %f9237, 0fCB40007F;
	neg.f32 	%f9239, %f9238;
	fma.rn.f32 	%f9240, %f9760, 0f3FB8AA3B, %f9239;
	fma.rn.f32 	%f9241, %f9760, 0f32A57060, %f9240;
	mov.b32 	%r3062, %f9237;
	shl.b32 	%r3063, %r3062, 23;
	mov.b32 	%f9242, %r3063;
	ex2.approx.ftz.f32 	%f9243, %f9241;
	mul.f32 	%f9764, %f9243, %f9242;
	bra.uni 	$L__BB0_3103;
$L__BB0_3071:
	setp.gt.s32 	%p3289, %r485, 13;
	@%p3289 bra 	$L__BB0_3075;
	setp.eq.s32 	%p3293, %r485, 12;
	@%p3293 bra 	$L__BB0_3095;
	setp.eq.s32 	%p3294, %r485, 13;
	@%p3294 bra 	$L__BB0_3074;
	bra.uni 	$L__BB0_3058;
$L__BB0_3074:
	sqrt.rn.f32 	%f9764, %f9760;
	bra.uni 	$L__BB0_3103;
$L__BB0_3075:
	setp.eq.s32 	%p3290, %r485, 14;
	@%p3290 bra 	$L__BB0_3085;
	setp.eq.s32 	%p3291, %r485, 15;
	@%p3291 bra 	$L__BB0_3094;
	setp.eq.s32 	%p3292, %r485, 16;
	@%p3292 bra 	$L__BB0_3078;
	bra.uni 	$L__BB0_3058;
$L__BB0_3078:
	div.rn.f32 	%f9112, %f9760, %f9762;
	abs.f32 	%f9113, %f9112;
	setp.gt.f32 	%p3312, %f9113, 0f3F800000;
	rcp.approx.ftz.f32 	%f9114, %f9113;
	selp.f32 	%f9115, %f9114, %f9113, %p3312;
	mul.f32 	%f9116, %f9115, %f9115;
	fma.rn.f32 	%f9117, %f9116, 0f3B2090AA, 0fBC6BE14F;
	fma.rn.f32 	%f9118, %f9117, %f9116, 0f3D23397E;
	fma.rn.f32 	%f9119, %f9118, %f9116, 0fBD948A7A;
	fma.rn.f32 	%f9120, %f9119, %f9116, 0f3DD76B21;
	fma.rn.f32 	%f9121, %f9120, %f9116, 0fBE111E88;
	fma.rn.f32 	%f9122, %f9121, %f9116, 0f3E4CAF60;
	fma.rn.f32 	%f9123, %f9122, %f9116, 0fBEAAAA27;
	mul.f32 	%f9124, %f9116, %f9123;
	fma.rn.f32 	%f9125, %f9124, %f9115, %f9115;
	neg.f32 	%f9126, %f9125;
	fma.rn.f32 	%f9127, 0f3F6EE581, 0f3FD774EB, %f9126;
	selp.f32 	%f9128, %f9127, %f9125, %p3312;
	setp.num.f32 	%p3313, %f9113, %f9113;
	copysign.f32 	%f9129, %f9112, %f9128;
	selp.f32 	%f9764, %f9129, %f9128, %p3313;
	bra.uni 	$L__BB0_3103;
$L__BB0_3079:
	mov.f32 	%f9764, 0f3F800000;
	bra.uni 	$L__BB0_3103;
$L__BB0_3080:
	add.f32 	%f9764, %f9760, %f9762;
	bra.uni 	$L__BB0_3103;
$L__BB0_3081:
	sub.f32 	%f9764, %f9760, %f9762;
	bra.uni 	$L__BB0_3103;
$L__BB0_3082:
	div.rn.f32 	%f9764, %f9760, %f9762;
	bra.uni 	$L__BB0_3103;
$L__BB0_3083:
	mul.f32 	%f9764, %f9760, %f9760;
	bra.uni 	$L__BB0_3103;
$L__BB0_3084:
	setp.lt.f32 	%p3346, %f9760, 0f00800000;
	mul.f32 	%f9244, %f9760, 0f4B000000;
	selp.f32 	%f9245, %f9244, %f9760, %p3346;
	selp.f32 	%f9246, 0fC1B80000, 0f00000000, %p3346;
	mov.b32 	%r3064, %f9245;
	add.s32 	%r3065, %r3064, -1059760811;
	and.b32  	%r3066, %r3065, -8388608;
	sub.s32 	%r3067, %r3064, %r3066;
	mov.b32 	%f9247, %r3067;
	cvt.rn.f32.s32 	%f9248, %r3066;
	fma.rn.f32 	%f9249, %f9248, 0f34000000, %f9246;
	add.f32 	%f9250, %f9247, 0fBF800000;
	fma.rn.f32 	%f9251, %f9250, 0fBE055027, 0f3E1039F6;
	fma.rn.f32 	%f9252, %f9251, %f9250, 0fBDF8CDCC;
	fma.rn.f32 	%f9253, %f9252, %f9250, 0f3E0F2955;
	fma.rn.f32 	%f9254, %f9253, %f9250, 0fBE2AD8B9;
	fma.rn.f32 	%f9255, %f9254, %f9250, 0f3E4CED0B;
	fma.rn.f32 	%f9256, %f9255, %f9250, 0fBE7FFF22;
	fma.rn.f32 	%f9257, %f9256, %f9250, 0f3EAAAA78;
	fma.rn.f32 	%f9258, %f9257, %f9250, 0fBF000000;
	mul.f32 	%f9259, %f9250, %f9258;
	fma.rn.f32 	%f9260, %f9259, %f9250, %f9250;
	fma.rn.f32 	%f9261, %f9249, 0f3F317218, %f9260;
	setp.gt.u32 	%p3347, %r3064, 2139095039;
	fma.rn.f32 	%f9262, %f9245, 0f7F800000, 0f7F800000;
	selp.f32 	%f9263, %f9262, %f9261, %p3347;
	setp.eq.f32 	%p3348, %f9245, 0f00000000;
	selp.f32 	%f9764, 0fFF800000, %f9263, %p3348;
	bra.uni 	$L__BB0_3103;
$L__BB0_3085:
	mul.f32 	%f9150, %f9760, 0f3F22F983;
	cvt.rni.s32.f32 	%r3385, %f9150;
	cvt.rn.f32.s32 	%f9151, %r3385;
	fma.rn.f32 	%f9152, %f9151, 0fBFC90FDA, %f9760;
	fma.rn.f32 	%f9153, %f9151, 0fB3A22168, %f9152;
	fma.rn.f32 	%f9763, %f9151, 0fA7C234C5, %f9153;
	abs.f32 	%f1412, %f9760;
	setp.ltu.f32 	%p3317, %f1412, 0f47CE4780;
	@%p3317 bra 	$L__BB0_3093;
	setp.neu.f32 	%p3318, %f1412, 0f7F800000;
	@%p3318 bra 	$L__BB0_3088;
	mov.f32 	%f9156, 0f00000000;
	mul.rn.f32 	%f9763, %f9760, %f9156;
	mov.b32 	%r3385, 0;
	bra.uni 	$L__BB0_3093;
$L__BB0_3088:
	mov.b32 	%r644, %f9760;
	shl.b32 	%r3028, %r644, 8;
	or.b32  	%r645, %r3028, -2147483648;
	mov.b64 	%rd974, 0;
	mov.b32 	%r3382, 0;
$L__BB0_3089:
	.pragma "nounroll";
	mul.wide.u32 	%rd869, %r3382, 4;
	mov.u64 	%rd870, __cudart_i2opi_f;
	add.s64 	%rd871, %rd870, %rd869;
	ld.global.nc.u32 	%r3029, [%rd871];
	mad.wide.u32 	%rd872, %r3029, %r645, %rd974;
	shr.u64 	%rd974, %rd872, 32;
	add.s64 	%rd873, %rd4, %rd869;
	st.local.u32 	[%rd873], %rd872;
	add.s32 	%r3382, %r3382, 1;
	setp.ne.s32 	%p3319, %r3382, 6;
	@%p3319 bra 	$L__BB0_3089;
	shr.u32 	%r3030, %r644, 23;
	st.local.u32 	[%rd4+24], %rd974;
	and.b32  	%r648, %r3030, 31;
	and.b32  	%r3031, %r3030, 224;
	add.s32 	%r3032, %r3031, -128;
	shr.u32 	%r3033, %r3032, 5;
	mul.wide.u32 	%rd874, %r3033, 4;
	sub.s64 	%rd213, %rd4, %rd874;
	ld.local.u32 	%r3383, [%rd213+24];
	ld.local.u32 	%r3384, [%rd213+20];
	setp.eq.s32 	%p3320, %r648, 0;
	@%p3320 bra 	$L__BB0_3092;
	shf.l.wrap.b32 	%r3383, %r3384, %r3383, %r648;
	ld.local.u32 	%r3034, [%rd213+16];
	shf.l.wrap.b32 	%r3384, %r3034, %r3384, %r648;
$L__BB0_3092:
	shr.u32 	%r3035, %r3383, 30;
	shf.l.wrap.b32 	%r3036, %r3384, %r3383, 2;
	shl.b32 	%r3037, %r3384, 2;
	shr.u32 	%r3038, %r3036, 31;
	add.s32 	%r3039, %r3038, %r3035;
	neg.s32 	%r3040, %r3039;
	setp.lt.s32 	%p3321, %r644, 0;
	selp.b32 	%r3385, %r3040, %r3039, %p3321;
	xor.b32  	%r3041, %r3036, %r644;
	shr.s32 	%r3042, %r3036, 31;
	xor.b32  	%r3043, %r3042, %r3036;
	xor.b32  	%r3044, %r3042, %r3037;
	cvt.u64.u32 	%rd875, %r3043;
	shl.b64 	%rd876, %rd875, 32;
	cvt.u64.u32 	%rd877, %r3044;
	or.b64  	%rd878, %rd876, %rd877;
	cvt.rn.f64.s64 	%fd111, %rd878;
	mul.f64 	%fd112, %fd111, 0d3BF921FB54442D19;
	cvt.rn.f32.f64 	%f9154, %fd112;
	neg.f32 	%f9155, %f9154;
	setp.lt.s32 	%p3322, %r3041, 0;
	selp.f32 	%f9763, %f9155, %f9154, %p3322;
$L__BB0_3093:
	mul.rn.f32 	%f9157, %f9763, %f9763;
	and.b32  	%r3046, %r3385, 1;
	setp.eq.b32 	%p3323, %r3046, 1;
	selp.f32 	%f9158, 0f3F800000, %f9763, %p3323;
	fma.rn.f32 	%f9159, %f9157, %f9158, 0f00000000;
	fma.rn.f32 	%f9160, %f9157, 0f37CBAC00, 0fBAB607ED;
	selp.f32 	%f9161, %f9160, 0fB94D4153, %p3323;
	selp.f32 	%f9162, 0f3D2AAABB, 0f3C0885E4, %p3323;
	fma.rn.f32 	%f9163, %f9161, %f9157, %f9162;
	selp.f32 	%f9164, 0fBEFFFFFF, 0fBE2AAAA8, %p3323;
	fma.rn.f32 	%f9165, %f9163, %f9157, %f9164;
	fma.rn.f32 	%f9166, %f9165, %f9159, %f9158;
	and.b32  	%r3047, %r3385, 2;
	setp.eq.s32 	%p3324, %r3047, 0;
	mov.f32 	%f9167, 0f00000000;
	sub.f32 	%f9168, %f9167, %f9166;
	selp.f32 	%f9764, %f9166, %f9168, %p3324;
	bra.uni 	$L__BB0_3103;
$L__BB0_3094:
	abs.f32 	%f9130, %f9760;
	fma.rn.f32 	%f9131, %f9130, 0fBF000000, 0f3F000000;
	rsqrt.approx.ftz.f32 	%f9132, %f9131;
	mul.f32 	%f9133, %f9131, %f9132;
	mul.f32 	%f9134, %f9132, 0fBF000000;
	fma.rn.f32 	%f9135, %f9133, %f9134, 0f3F000000;
	fma.rn.f32 	%f9136, %f9133, %f9135, %f9133;
	setp.eq.f32 	%p3314, %f9130, 0f3F800000;
	selp.f32 	%f9137, 0f00000000, %f9136, %p3314;
	setp.gt.f32 	%p3315, %f9130, 0f3F0F5C29;
	selp.f32 	%f9138, %f9137, %f9130, %p3315;
	mul.f32 	%f9139, %f9138, %f9138;
	fma.rn.f32 	%f9140, %f9139, 0f3D4DD2F7, 0f3C99CA97;
	fma.rn.f32 	%f9141, %f9140, %f9139, 0f3D3F90E8;
	fma.rn.f32 	%f9142, %f9141, %f9139, 0f3D993CCF;
	fma.rn.f32 	%f9143, %f9142, %f9139, 0f3E2AAC04;
	mul.f32 	%f9144, %f9139, %f9143;
	fma.rn.f32 	%f9145, %f9144, %f9138, %f9138;
	mul.f32 	%f9146, %f9145, 0fC0000000;
	fma.rn.f32 	%f9147, 0f3F6EE581, 0f3FD774EB, %f9146;
	selp.f32 	%f9148, %f9147, %f9145, %p3315;
	setp.num.f32 	%p3316, %f9148, %f9148;
	copysign.f32 	%f9149, %f9760, %f9148;
	selp.f32 	%f9764, %f9149, %f9148, %p3316;
	bra.uni 	$L__BB0_3103;
$L__BB0_3095:
	mul.f32 	%f9170, %f9762, 0f3F000000;
	cvt.rzi.f32.f32 	%f9171, %f9170;
	add.f32 	%f9172, %f9171, %f9171;
	sub.f32 	%f9173, %f9762, %f9172;
	abs.f32 	%f1420, %f9173;
	abs.f32 	%f1421, %f9760;
	setp.lt.f32 	%p3325, %f1421, 0f00800000;
	mul.f32 	%f9174, %f1421, 0f4B800000;
	selp.f32 	%f9175, %f9174, %f1421, %p3325;
	selp.f32 	%f9176, 0fC1C00000, 0f00000000, %p3325;
	mov.b32 	%r3048, %f9175;
	add.s32 	%r3049, %r3048, -1060439283;
	and.b32  	%r3050, %r3049, -8388608;
	sub.s32 	%r3051, %r3048, %r3050;
	mov.b32 	%f9177, %r3051;
	cvt.rn.f32.s32 	%f9178, %r3050;
	fma.rn.f32 	%f9179, %f9178, 0f34000000, %f9176;
	add.f32 	%f9180, %f9177, 0fBF800000;
	add.f32 	%f9181, %f9177, 0f3F800000;
	rcp.approx.ftz.f32 	%f9182, %f9181;
	add.f32 	%f9183, %f9180, %f9180;
	mul.f32 	%f9184, %f9183, %f9182;
	mul.f32 	%f9185, %f9184, %f9184;
	sub.f32 	%f9186, %f9180, %f9184;
	add.f32 	%f9187, %f9186, %f9186;
	neg.f32 	%f9188, %f9184;
	fma.rn.f32 	%f9189, %f9188, %f9180, %f9187;
	mul.rn.f32 	%f9190, %f9182, %f9189;
	fma.rn.f32 	%f9191, %f9185, 0f3A2C32E4, 0f3B52E7DB;
	fma.rn.f32 	%f9192, %f9191, %f9185, 0f3C93BB73;
	fma.rn.f32 	%f9193, %f9192, %f9185, 0f3DF6384F;
	mul.rn.f32 	%f9194, %f9193, %f9185;
	fma.rn.f32 	%f9195, %f9184, 0f3FB8AA3B, %f9179;
	sub.f32 	%f9196, %f9179, %f9195;
	fma.rn.f32 	%f9197, %f9184, 0f3FB8AA3B, %f9196;
	fma.rn.f32 	%f9198, %f9190, 0f3FB8AA3B, %f9197;
	fma.rn.f32 	%f9199, %f9184, 0f32A55E34, %f9198;
	mul.f32 	%f9200, %f9194, 0f40400000;
	fma.rn.f32 	%f9201, %f9200, %f9190, %f9199;
	fma.rn.f32 	%f9202, %f9194, %f9184, %f9201;
	add.rn.f32 	%f9203, %f9195, %f9202;
	neg.f32 	%f9204, %f9195;
	add.rn.f32 	%f9205, %f9203, %f9204;
	neg.f32 	%f9206, %f9205;
	add.rn.f32 	%f9207, %f9202, %f9206;
	mul.rn.f32 	%f9208, %f9203, %f9762;
	neg.f32 	%f9209, %f9208;
	fma.rn.f32 	%f9210, %f9203, %f9762, %f9209;
	fma.rn.f32 	%f9211, %f9207, %f9762, %f9210;
	cvt.rni.f32.f32 	%f9212, %f9208;
	sub.f32 	%f9213, %f9208, %f9212;
	add.f32 	%f9214, %f9213, %f9211;
	fma.rn.f32 	%f9215, %f9214, 0f391FCB8E, 0f3AAF85ED;
	fma.rn.f32 	%f9216, %f9215, %f9214, 0f3C1D9856;
	fma.rn.f32 	%f9217, %f9216, %f9214, 0f3D6357BB;
	fma.rn.f32 	%f9218, %f9217, %f9214, 0f3E75FDEC;
	fma.rn.f32 	%f9219, %f9218, %f9214, 0f3F317218;
	fma.rn.f32 	%f9220, %f9219, %f9214, 0f3F800000;
	cvt.rzi.s32.f32 	%r3052, %f9212;
	setp.gt.f32 	%p3326, %f9212, 0f00000000;
	selp.b32 	%r3053, 0, -2097152000, %p3326;
	add.s32 	%r3054, %r3053, 2130706432;
	mov.b32 	%f9221, %r3054;
	mul.f32 	%f9222, %f9220, %f9221;
	shl.b32 	%r3055, %r3052, 23;
	sub.s32 	%r3056, %r3055, %r3053;
	mov.b32 	%f9223, %r3056;
	mul.f32 	%f9224, %f9222, %f9223;
	abs.f32 	%f9225, %f9208;
	setp.gt.f32 	%p3327, %f9225, 0f43180000;
	setp.lt.f32 	%p3328, %f9208, 0f00000000;
	selp.f32 	%f9226, 0f00000000, 0f7F800000, %p3328;
	selp.f32 	%f1422, %f9226, %f9224, %p3327;
	setp.eq.f32 	%p3329, %f9760, 0f3F800000;
	setp.eq.f32 	%p3330, %f9762, 0f00000000;
	or.pred  	%p3331, %p3329, %p3330;
	mov.f32 	%f9764, 0f3F800000;
	@%p3331 bra 	$L__BB0_3103;
	setp.num.f32 	%p3332, %f1421, %f1421;
	abs.f32 	%f9227, %f9762;
	setp.num.f32 	%p3333, %f9227, %f9227;
	and.pred  	%p3334, %p3332, %p3333;
	@%p3334 bra 	$L__BB0_3098;
	add.rn.f32 	%f9764, %f9760, %f9762;
	bra.uni 	$L__BB0_3103;
$L__BB0_3098:
	setp.neu.f32 	%p3335, %f9760, 0f00000000;
	setp.neu.f32 	%p3336, %f1421, 0f7F800000;
	and.pred  	%p3337, %p3335, %p3336;
	@%p3337 bra 	$L__BB0_3100;
	setp.neu.f32 	%p3344, %f1420, 0f3F800000;
	add.f32 	%f9232, %f9760, %f9760;
	mov.b32 	%r3057, %f9232;
	setp.lt.f32 	%p3345, %f9762, 0f00000000;
	xor.b32  	%r3058, %r3057, 2139095040;
	selp.b32 	%r3059, %r3058, %r3057, %p3345;
	and.b32  	%r3060, %r3059, 2147483647;
	selp.b32 	%r3061, %r3060, %r3059, %p3344;
	mov.b32 	%f9764, %r3061;
	bra.uni 	$L__BB0_3103;
$L__BB0_3100:
	setp.eq.f32 	%p3338, %f9760, 0fBF800000;
	setp.eq.f32 	%p3339, %f9227, 0f7F800000;
	and.pred  	%p3340, %p3338, %p3339;
	@%p3340 bra 	$L__BB0_3103;
	setp.geu.f32 	%p3341, %f9760, 0f00000000;
	mov.f32 	%f9764, %f1422;
	@%p3341 bra 	$L__BB0_3103;
	setp.neu.f32 	%p3342, %f1420, 0f3F800000;
	neg.f32 	%f9229, %f1422;
	selp.f32 	%f9230, %f1422, %f9229, %p3342;
	cvt.rmi.f32.f32 	%f9231, %f9762;
	setp.neu.f32 	%p3343, %f9762, %f9231;
	selp.f32 	%f9764, 0f7FFFFFFF, %f9230, %p3343;
$L__BB0_3103:
	mov.f32 	%f9766, 0f00000000;
	setp.gt.s32 	%p3349, %r486, 7;
	@%p3349 bra 	$L__BB0_3118;
	setp.gt.s32 	%p3362, %r486, 2;
	@%p3362 bra 	$L__BB0_3110;
	setp.gt.s32 	%p3369, %r486, 0;
	@%p3369 bra 	$L__BB0_3108;
	setp.eq.s32 	%p3372, %r486, -99;
	@%p3372 bra 	$L__BB0_3138;
	setp.eq.s32 	%p3373, %r486, 0;
	@%p3373 bra 	$L__BB0_3158;
	bra.uni 	$L__BB0_3113;
$L__BB0_3108:
	setp.eq.s32 	%p3370, %r486, 1;
	@%p3370 bra 	$L__BB0_3134;
	setp.eq.s32 	%p3371, %r486, 2;
	mov.f32 	%f9766, %f1206;
	@%p3371 bra 	$L__BB0_3158;
	bra.uni 	$L__BB0_3113;
$L__BB0_3110:
	setp.gt.s32 	%p3363, %r486, 4;
	@%p3363 bra 	$L__BB0_3114;
	setp.eq.s32 	%p3367, %r486, 3;
	mov.f32 	%f9766, %f9758;
	@%p3367 bra 	$L__BB0_3158;
	setp.eq.s32 	%p3368, %r486, 4;
	mov.f32 	%f9766, %f9764;
	@%p3368 bra 	$L__BB0_3158;
$L__BB0_3113:
	mov.f32 	%f9766, 0f7FFFFFFF;
	bra.uni 	$L__BB0_3158;
$L__BB0_3114:
	setp.eq.s32 	%p3364, %r486, 5;
	@%p3364 bra 	$L__BB0_3135;
	setp.eq.s32 	%p3365, %r486, 6;
	@%p3365 bra 	$L__BB0_3136;
	setp.eq.s32 	%p3366, %r486, 7;
	@%p3366 bra 	$L__BB0_3117;
	bra.uni 	$L__BB0_3113;
$L__BB0_3117:
	sub.f32 	%f9766, %f9764, %f9758;
	bra.uni 	$L__BB0_3158;
$L__BB0_3118:
	setp.gt.s32 	%p3350, %r486, 11;
	@%p3350 bra 	$L__BB0_3126;
	setp.gt.s32 	%p3357, %r486, 9;
	@%p3357 bra 	$L__BB0_3123;
	setp.eq.s32 	%p3360, %r486, 8;
	@%p3360 bra 	$L__BB0_3137;
	setp.eq.s32 	%p3361, %r486, 9;
	@%p3361 bra 	$L__BB0_3122;
	bra.uni 	$L__BB0_3113;
$L__BB0_3122:
	div.rn.f32 	%f9766, %f9764, %f9758;
	bra.uni 	$L__BB0_3158;
$L__BB0_3123:
	setp.eq.s32 	%p3358, %r486, 10;
	@%p3358 bra 	$L__BB0_3139;
	setp.eq.s32 	%p3359, %r486, 11;
	@%p3359 bra 	$L__BB0_3125;
	bra.uni 	$L__BB0_3113;
$L__BB0_3125:
	fma.rn.f32 	%f9388, %f9758, 0f3BBB989D, 0f3F000000;
	cvt.sat.f32.f32 	%f9389, %f9388;
	mov.f32 	%f9390, 0f4B400001;
	mov.f32 	%f9391, 0f437C0000;
	fma.rm.f32 	%f9392, %f9389, %f9391, %f9390;
	add.f32 	%f9393, %f9392, 0fCB40007F;
	neg.f32 	%f9394, %f9393;
	fma.rn.f32 	%f9395, %f9758, 0f3FB8AA3B, %f9394;
	fma.rn.f32 	%f9396, %f9758, 0f32A57060, %f9395;
	mov.b32 	%r3103, %f9392;
	shl.b32 	%r3104, %r3103, 23;
	mov.b32 	%f9397, %r3104;
	ex2.approx.ftz.f32 	%f9398, %f9396;
	mul.f32 	%f9766, %f9398, %f9397;
	bra.uni 	$L__BB0_3158;
$L__BB0_3126:
	setp.gt.s32 	%p3351, %r486, 13;
	@%p3351 bra 	$L__BB0_3130;
	setp.eq.s32 	%p3355, %r486, 12;
	@%p3355 bra 	$L__BB0_3150;
	setp.eq.s32 	%p3356, %r486, 13;
	@%p3356 bra 	$L__BB0_3129;
	bra.uni 	$L__BB0_3113;
$L__BB0_3129:
	sqrt.rn.f32 	%f9766, %f9758;
	bra.uni 	$L__BB0_3158;
$L__BB0_3130:
	setp.eq.s32 	%p3352, %r486, 14;
	@%p3352 bra 	$L__BB0_3140;
	setp.eq.s32 	%p3353, %r486, 15;
	@%p3353 bra 	$L__BB0_3149;
	setp.eq.s32 	%p3354, %r486, 16;
	@%p3354 bra 	$L__BB0_3133;
	bra.uni 	$L__BB0_3113;
$L__BB0_3133:
	div.rn.f32 	%f9267, %f9758, %f9764;
	abs.f32 	%f9268, %f9267;
	setp.gt.f32 	%p3374, %f9268, 0f3F800000;
	rcp.approx.ftz.f32 	%f9269, %f9268;
	selp.f32 	%f9270, %f9269, %f9268, %p3374;
	mul.f32 	%f9271, %f9270, %f9270;
	fma.rn.f32 	%f9272, %f9271, 0f3B2090AA, 0fBC6BE14F;
	fma.rn.f32 	%f9273, %f9272, %f9271, 0f3D23397E;
	fma.rn.f32 	%f9274, %f9273, %f9271, 0fBD948A7A;
	fma.rn.f32 	%f9275, %f9274, %f9271, 0f3DD76B21;
	fma.rn.f32 	%f9276, %f9275, %f9271, 0fBE111E88;
	fma.rn.f32 	%f9277, %f9276, %f9271, 0f3E4CAF60;
	fma.rn.f32 	%f9278, %f9277, %f9271, 0fBEAAAA27;
	mul.f32 	%f9279, %f9271, %f9278;
	fma.rn.f32 	%f9280, %f9279, %f9270, %f9270;
	neg.f32 	%f9281, %f9280;
	fma.rn.f32 	%f9282, 0f3F6EE581, 0f3FD774EB, %f9281;
	selp.f32 	%f9283, %f9282, %f9280, %p3374;
	setp.num.f32 	%p3375, %f9268, %f9268;
	copysign.f32 	%f9284, %f9267, %f9283;
	selp.f32 	%f9766, %f9284, %f9283, %p3375;
	bra.uni 	$L__BB0_3158;
$L__BB0_3134:
	mov.f32 	%f9766, 0f3F800000;
	bra.uni 	$L__BB0_3158;
$L__BB0_3135:
	add.f32 	%f9766, %f9758, %f9764;
	bra.uni 	$L__BB0_3158;
$L__BB0_3136:
	sub.f32 	%f9766, %f9758, %f9764;
	bra.uni 	$L__BB0_3158;
$L__BB0_3137:
	div.rn.f32 	%f9766, %f9758, %f9764;
	bra.uni 	$L__BB0_3158;
$L__BB0_3138:
	mul.f32 	%f9766, %f9758, %f9758;
	bra.uni 	$L__BB0_3158;
$L__BB0_3139:
	setp.lt.f32 	%p3408, %f9758, 0f00800000;
	mul.f32 	%f9399, %f9758, 0f4B000000;
	selp.f32 	%f9400, %f9399, %f9758, %p3408;
	selp.f32 	%f9401, 0fC1B80000, 0f00000000, %p3408;
	mov.b32 	%r3105, %f9400;
	add.s32 	%r3106, %r3105, -1059760811;
	and.b32  	%r3107, %r3106, -8388608;
	sub.s32 	%r3108, %r3105, %r3107;
	mov.b32 	%f9402, %r3108;
	cvt.rn.f32.s32 	%f9403, %r3107;
	fma.rn.f32 	%f9404, %f9403, 0f34000000, %f9401;
	add.f32 	%f9405, %f9402, 0fBF800000;
	fma.rn.f32 	%f9406, %f9405, 0fBE055027, 0f3E1039F6;
	fma.rn.f32 	%f9407, %f9406, %f9405, 0fBDF8CDCC;
	fma.rn.f32 	%f9408, %f9407, %f9405, 0f3E0F2955;
	fma.rn.f32 	%f9409, %f9408, %f9405, 0fBE2AD8B9;
	fma.rn.f32 	%f9410, %f9409, %f9405, 0f3E4CED0B;
	fma.rn.f32 	%f9411, %f9410, %f9405, 0fBE7FFF22;
	fma.rn.f32 	%f9412, %f9411, %f9405, 0f3EAAAA78;
	fma.rn.f32 	%f9413, %f9412, %f9405, 0fBF000000;
	mul.f32 	%f9414, %f9405, %f9413;
	fma.rn.f32 	%f9415, %f9414, %f9405, %f9405;
	fma.rn.f32 	%f9416, %f9404, 0f3F317218, %f9415;
	setp.gt.u32 	%p3409, %r3105, 2139095039;
	fma.rn.f32 	%f9417, %f9400, 0f7F800000, 0f7F800000;
	selp.f32 	%f9418, %f9417, %f9416, %p3409;
	setp.eq.f32 	%p3410, %f9400, 0f00000000;
	selp.f32 	%f9766, 0fFF800000, %f9418, %p3410;
	bra.uni 	$L__BB0_3158;
$L__BB0_3140:
	mul.f32 	%f9305, %f9758, 0f3F22F983;
	cvt.rni.s32.f32 	%r3389, %f9305;
	cvt.rn.f32.s32 	%f9306, %r3389;
	fma.rn.f32 	%f9307, %f9306, 0fBFC90FDA, %f9758;
	fma.rn.f32 	%f9308, %f9306, 0fB3A22168, %f9307;
	fma.rn.f32 	%f9765, %f9306, 0fA7C234C5, %f9308;
	abs.f32 	%f1437, %f9758;
	setp.ltu.f32 	%p3379, %f1437, 0f47CE4780;
	@%p3379 bra 	$L__BB0_3148;
	setp.neu.f32 	%p3380, %f1437, 0f7F800000;
	@%p3380 bra 	$L__BB0_3143;
	mov.f32 	%f9311, 0f00000000;
	mul.rn.f32 	%f9765, %f9758, %f9311;
	mov.b32 	%r3389, 0;
	bra.uni 	$L__BB0_3148;
$L__BB0_3143:
	mov.b32 	%r658, %f9758;
	shl.b32 	%r3069, %r658, 8;
	or.b32  	%r659, %r3069, -2147483648;
	mov.b64 	%rd975, 0;
	mov.b32 	%r3386, 0;
$L__BB0_3144:
	.pragma "nounroll";
	mul.wide.u32 	%rd880, %r3386, 4;
	mov.u64 	%rd881, __cudart_i2opi_f;
	add.s64 	%rd882, %rd881, %rd880;
	ld.global.nc.u32 	%r3070, [%rd882];
	mad.wide.u32 	%rd883, %r3070, %r659, %rd975;
	shr.u64 	%rd975, %rd883, 32;
	add.s64 	%rd884, %rd3, %rd880;
	st.local.u32 	[%rd884], %rd883;
	add.s32 	%r3386, %r3386, 1;
	setp.ne.s32 	%p3381, %r3386, 6;
	@%p3381 bra 	$L__BB0_3144;
	shr.u32 	%r3071, %r658, 23;
	st.local.u32 	[%rd3+24], %rd975;
	and.b32  	%r662, %r3071, 31;
	and.b32  	%r3072, %r3071, 224;
	add.s32 	%r3073, %r3072, -128;
	shr.u32 	%r3074, %r3073, 5;
	mul.wide.u32 	%rd885, %r3074, 4;
	sub.s64 	%rd216, %rd3, %rd885;
	ld.local.u32 	%r3387, [%rd216+24];
	ld.local.u32 	%r3388, [%rd216+20];
	setp.eq.s32 	%p3382, %r662, 0;
	@%p3382 bra 	$L__BB0_3147;
	shf.l.wrap.b32 	%r3387, %r3388, %r3387, %r662;
	ld.local.u32 	%r3075, [%rd216+16];
	shf.l.wrap.b32 	%r3388, %r3075, %r3388, %r662;
$L__BB0_3147:
	shr.u32 	%r3076, %r3387, 30;
	shf.l.wrap.b32 	%r3077, %r3388, %r3387, 2;
	shl.b32 	%r3078, %r3388, 2;
	shr.u32 	%r3079, %r3077, 31;
	add.s32 	%r3080, %r3079, %r3076;
	neg.s32 	%r3081, %r3080;
	setp.lt.s32 	%p3383, %r658, 0;
	selp.b32 	%r3389, %r3081, %r3080, %p3383;
	xor.b32  	%r3082, %r3077, %r658;
	shr.s32 	%r3083, %r3077, 31;
	xor.b32  	%r3084, %r3083, %r3077;
	xor.b32  	%r3085, %r3083, %r3078;
	cvt.u64.u32 	%rd886, %r3084;
	shl.b64 	%rd887, %rd886, 32;
	cvt.u64.u32 	%rd888, %r3085;
	or.b64  	%rd889, %rd887, %rd888;
	cvt.rn.f64.s64 	%fd113, %rd889;
	mul.f64 	%fd114, %fd113, 0d3BF921FB54442D19;
	cvt.rn.f32.f64 	%f9309, %fd114;
	neg.f32 	%f9310, %f9309;
	setp.lt.s32 	%p3384, %r3082, 0;
	selp.f32 	%f9765, %f9310, %f9309, %p3384;
$L__BB0_3148:
	mul.rn.f32 	%f9312, %f9765, %f9765;
	and.b32  	%r3087, %r3389, 1;
	setp.eq.b32 	%p3385, %r3087, 1;
	selp.f32 	%f9313, 0f3F800000, %f9765, %p3385;
	fma.rn.f32 	%f9314, %f9312, %f9313, 0f00000000;
	fma.rn.f32 	%f9315, %f9312, 0f37CBAC00, 0fBAB607ED;
	selp.f32 	%f9316, %f9315, 0fB94D4153, %p3385;
	selp.f32 	%f9317, 0f3D2AAABB, 0f3C0885E4, %p3385;
	fma.rn.f32 	%f9318, %f9316, %f9312, %f9317;
	selp.f32 	%f9319, 0fBEFFFFFF, 0fBE2AAAA8, %p3385;
	fma.rn.f32 	%f9320, %f9318, %f9312, %f9319;
	fma.rn.f32 	%f9321, %f9320, %f9314, %f9313;
	and.b32  	%r3088, %r3389, 2;
	setp.eq.s32 	%p3386, %r3088, 0;
	mov.f32 	%f9322, 0f00000000;
	sub.f32 	%f9323, %f9322, %f9321;
	selp.f32 	%f9766, %f9321, %f9323, %p3386;
	bra.uni 	$L__BB0_3158;
$L__BB0_3149:
	abs.f32 	%f9285, %f9758;
	fma.rn.f32 	%f9286, %f9285, 0fBF000000, 0f3F000000;
	rsqrt.approx.ftz.f32 	%f9287, %f9286;
	mul.f32 	%f9288, %f9286, %f9287;
	mul.f32 	%f9289, %f9287, 0fBF000000;
	fma.rn.f32 	%f9290, %f9288, %f9289, 0f3F000000;
	fma.rn.f32 	%f9291, %f9288, %f9290, %f9288;
	setp.eq.f32 	%p3376, %f9285, 0f3F800000;
	selp.f32 	%f9292, 0f00000000, %f9291, %p3376;
	setp.gt.f32 	%p3377, %f9285, 0f3F0F5C29;
	selp.f32 	%f9293, %f9292, %f9285, %p3377;
	mul.f32 	%f9294, %f9293, %f9293;
	fma.rn.f32 	%f9295, %f9294, 0f3D4DD2F7, 0f3C99CA97;
	fma.rn.f32 	%f9296, %f9295, %f9294, 0f3D3F90E8;
	fma.rn.f32 	%f9297, %f9296, %f9294, 0f3D993CCF;
	fma.rn.f32 	%f9298, %f9297, %f9294, 0f3E2AAC04;
	mul.f32 	%f9299, %f9294, %f9298;
	fma.rn.f32 	%f9300, %f9299, %f9293, %f9293;
	mul.f32 	%f9301, %f9300, 0fC0000000;
	fma.rn.f32 	%f9302, 0f3F6EE581, 0f3FD774EB, %f9301;
	selp.f32 	%f9303, %f9302, %f9300, %p3377;
	setp.num.f32 	%p3378, %f9303, %f9303;
	copysign.f32 	%f9304, %f9758, %f9303;
	selp.f32 	%f9766, %f9304, %f9303, %p3378;
	bra.uni 	$L__BB0_3158;
$L__BB0_3150:
	mul.f32 	%f9325, %f9764, 0f3F000000;
	cvt.rzi.f32.f32 	%f9326, %f9325;
	add.f32 	%f9327, %f9326, %f9326;
	sub.f32 	%f9328, %f9764, %f9327;
	abs.f32 	%f1445, %f9328;
	abs.f32 	%f1446, %f9758;
	setp.lt.f32 	%p3387, %f1446, 0f00800000;
	mul.f32 	%f9329, %f1446, 0f4B800000;
	selp.f32 	%f9330, %f9329, %f1446, %p3387;
	selp.f32 	%f9331, 0fC1C00000, 0f00000000, %p3387;
	mov.b32 	%r3089, %f9330;
	add.s32 	%r3090, %r3089, -1060439283;
	and.b32  	%r3091, %r3090, -8388608;
	sub.s32 	%r3092, %r3089, %r3091;
	mov.b32 	%f9332, %r3092;
	cvt.rn.f32.s32 	%f9333, %r3091;
	fma.rn.f32 	%f9334, %f9333, 0f34000000, %f9331;
	add.f32 	%f9335, %f9332, 0fBF800000;
	add.f32 	%f9336, %f9332, 0f3F800000;
	rcp.approx.ftz.f32 	%f9337, %f9336;
	add.f32 	%f9338, %f9335, %f9335;
	mul.f32 	%f9339, %f9338, %f9337;
	mul.f32 	%f9340, %f9339, %f9339;
	sub.f32 	%f9341, %f9335, %f9339;
	add.f32 	%f9342, %f9341, %f9341;
	neg.f32 	%f9343, %f9339;
	fma.rn.f32 	%f9344, %f9343, %f9335, %f9342;
	mul.rn.f32 	%f9345, %f9337, %f9344;
	fma.rn.f32 	%f9346, %f9340, 0f3A2C32E4, 0f3B52E7DB;
	fma.rn.f32 	%f9347, %f9346, %f9340, 0f3C93BB73;
	fma.rn.f32 	%f9348, %f9347, %f9340, 0f3DF6384F;
	mul.rn.f32 	%f9349, %f9348, %f9340;
	fma.rn.f32 	%f9350, %f9339, 0f3FB8AA3B, %f9334;
	sub.f32 	%f9351, %f9334, %f9350;
	fma.rn.f32 	%f9352, %f9339, 0f3FB8AA3B, %f9351;
	fma.rn.f32 	%f9353, %f9345, 0f3FB8AA3B, %f9352;
	fma.rn.f32 	%f9354, %f9339, 0f32A55E34, %f9353;
	mul.f32 	%f9355, %f9349, 0f40400000;
	fma.rn.f32 	%f9356, %f9355, %f9345, %f9354;
	fma.rn.f32 	%f9357, %f9349, %f9339, %f9356;
	add.rn.f32 	%f9358, %f9350, %f9357;
	neg.f32 	%f9359, %f9350;
	add.rn.f32 	%f9360, %f9358, %f9359;
	neg.f32 	%f9361, %f9360;
	add.rn.f32 	%f9362, %f9357, %f9361;
	mul.rn.f32 	%f9363, %f9358, %f9764;
	neg.f32 	%f9364, %f9363;
	fma.rn.f32 	%f9365, %f9358, %f9764, %f9364;
	fma.rn.f32 	%f9366, %f9362, %f9764, %f9365;
	cvt.rni.f32.f32 	%f9367, %f9363;
	sub.f32 	%f9368, %f9363, %f9367;
	add.f32 	%f9369, %f9368, %f9366;
	fma.rn.f32 	%f9370, %f9369, 0f391FCB8E, 0f3AAF85ED;
	fma.rn.f32 	%f9371, %f9370, %f9369, 0f3C1D9856;
	fma.rn.f32 	%f9372, %f9371, %f9369, 0f3D6357BB;
	fma.rn.f32 	%f9373, %f9372, %f9369, 0f3E75FDEC;
	fma.rn.f32 	%f9374, %f9373, %f9369, 0f3F317218;
	fma.rn.f32 	%f9375, %f9374, %f9369, 0f3F800000;
	cvt.rzi.s32.f32 	%r3093, %f9367;
	setp.gt.f32 	%p3388, %f9367, 0f00000000;
	selp.b32 	%r3094, 0, -2097152000, %p3388;
	add.s32 	%r3095, %r3094, 2130706432;
	mov.b32 	%f9376, %r3095;
	mul.f32 	%f9377, %f9375, %f9376;
	shl.b32 	%r3096, %r3093, 23;
	sub.s32 	%r3097, %r3096, %r3094;
	mov.b32 	%f9378, %r3097;
	mul.f32 	%f9379, %f9377, %f9378;
	abs.f32 	%f9380, %f9363;
	setp.gt.f32 	%p3389, %f9380, 0f43180000;
	setp.lt.f32 	%p3390, %f9363, 0f00000000;
	selp.f32 	%f9381, 0f00000000, 0f7F800000, %p3390;
	selp.f32 	%f1447, %f9381, %f9379, %p3389;
	setp.eq.f32 	%p3391, %f9758, 0f3F800000;
	setp.eq.f32 	%p3392, %f9764, 0f00000000;
	or.pred  	%p3393, %p3391, %p3392;
	mov.f32 	%f9766, 0f3F800000;
	@%p3393 bra 	$L__BB0_3158;
	setp.num.f32 	%p3394, %f1446, %f1446;
	abs.f32 	%f9382, %f9764;
	setp.num.f32 	%p3395, %f9382, %f9382;
	and.pred  	%p3396, %p3394, %p3395;
	@%p3396 bra 	$L__BB0_3153;
	add.rn.f32 	%f9766, %f9758, %f9764;
	bra.uni 	$L__BB0_3158;
$L__BB0_3153:
	setp.neu.f32 	%p3397, %f9758, 0f00000000;
	setp.neu.f32 	%p3398, %f1446, 0f7F800000;
	and.pred  	%p3399, %p3397, %p3398;
	@%p3399 bra 	$L__BB0_3155;
	setp.neu.f32 	%p3406, %f1445, 0f3F800000;
	add.f32 	%f9387, %f9758, %f9758;
	mov.b32 	%r3098, %f9387;
	setp.lt.f32 	%p3407, %f9764, 0f00000000;
	xor.b32  	%r3099, %r3098, 2139095040;
	selp.b32 	%r3100, %r3099, %r3098, %p3407;
	and.b32  	%r3101, %r3100, 2147483647;
	selp.b32 	%r3102, %r3101, %r3100, %p3406;
	mov.b32 	%f9766, %r3102;
	bra.uni 	$L__BB0_3158;
$L__BB0_3155:
	setp.eq.f32 	%p3400, %f9758, 0fBF800000;
	setp.eq.f32 	%p3401, %f9382, 0f7F800000;
	and.pred  	%p3402, %p3400, %p3401;
	@%p3402 bra 	$L__BB0_3158;
	setp.geu.f32 	%p3403, %f9758, 0f00000000;
	mov.f32 	%f9766, %f1447;
	@%p3403 bra 	$L__BB0_3158;
	setp.neu.f32 	%p3404, %f1445, 0f3F800000;
	neg.f32 	%f9384, %f1447;
	selp.f32 	%f9385, %f1447, %f9384, %p3404;
	cvt.rmi.f32.f32 	%f9386, %f9764;
	setp.neu.f32 	%p3405, %f9764, %f9386;
	selp.f32 	%f9766, 0f7FFFFFFF, %f9385, %p3405;
$L__BB0_3158:
	mov.f32 	%f9768, 0f00000000;
	setp.gt.s32 	%p3411, %r487, 7;
	@%p3411 bra 	$L__BB0_3173;
	setp.gt.s32 	%p3424, %r487, 2;
	@%p3424 bra 	$L__BB0_3165;
	setp.gt.s32 	%p3431, %r487, 0;
	@%p3431 bra 	$L__BB0_3163;
	setp.eq.s32 	%p3434, %r487, -99;
	@%p3434 bra 	$L__BB0_3193;
	setp.eq.s32 	%p3435, %r487, 0;
	@%p3435 bra 	$L__BB0_3213;
	bra.uni 	$L__BB0_3168;
$L__BB0_3163:
	setp.eq.s32 	%p3432, %r487, 1;
	@%p3432 bra 	$L__BB0_3189;
	setp.eq.s32 	%p3433, %r487, 2;
	mov.f32 	%f9768, %f1206;
	@%p3433 bra 	$L__BB0_3213;
	bra.uni 	$L__BB0_3168;
$L__BB0_3165:
	setp.gt.s32 	%p3425, %r487, 4;
	@%p3425 bra 	$L__BB0_3169;
	setp.eq.s32 	%p3429, %r487, 3;
	mov.f32 	%f9768, %f9752;
	@%p3429 bra 	$L__BB0_3213;
	setp.eq.s32 	%p3430, %r487, 4;
	mov.f32 	%f9768, %f9766;
	@%p3430 bra 	$L__BB0_3213;
$L__BB0_3168:
	mov.f32 	%f9768, 0f7FFFFFFF;
	bra.uni 	$L__BB0_3213;
$L__BB0_3169:
	setp.eq.s32 	%p3426, %r487, 5;
	@%p3426 bra 	$L__BB0_3190;
	setp.eq.s32 	%p3427, %r487, 6;
	@%p3427 bra 	$L__BB0_3191;
	setp.eq.s32 	%p3428, %r487, 7;
	@%p3428 bra 	$L__BB0_3172;
	bra.uni 	$L__BB0_3168;
$L__BB0_3172:
	sub.f32 	%f9768, %f9766, %f9752;
	bra.uni 	$L__BB0_3213;
$L__BB0_3173:
	setp.gt.s32 	%p3412, %r487, 11;
	@%p3412 bra 	$L__BB0_3181;
	setp.gt.s32 	%p3419, %r487, 9;
	@%p3419 bra 	$L__BB0_3178;
	setp.eq.s32 	%p3422, %r487, 8;
	@%p3422 bra 	$L__BB0_3192;
	setp.eq.s32 	%p3423, %r487, 9;
	@%p3423 bra 	$L__BB0_3177;
	bra.uni 	$L__BB0_3168;
$L__BB0_3177:
	div.rn.f32 	%f9768, %f9766, %f9752;
	bra.uni 	$L__BB0_3213;
$L__BB0_3178:
	setp.eq.s32 	%p3420, %r487, 10;
	@%p3420 bra 	$L__BB0_3194;
	setp.eq.s32 	%p3421, %r487, 11;
	@%p3421 bra 	$L__BB0_3180;
	bra.uni 	$L__BB0_3168;
$L__BB0_3180:
	fma.rn.f32 	%f9543, %f9752, 0f3BBB989D, 0f3F000000;
	cvt.sat.f32.f32 	%f9544, %f9543;
	mov.f32 	%f9545, 0f4B400001;
	mov.f32 	%f9546, 0f437C0000;
	fma.rm.f32 	%f9547, %f9544, %f9546, %f9545;
	add.f32 	%f9548, %f9547, 0fCB40007F;
	neg.f32 	%f9549, %f9548;
	fma.rn.f32 	%f9550, %f9752, 0f3FB8AA3B, %f9549;
	fma.rn.f32 	%f9551, %f9752, 0f32A57060, %f9550;
	mov.b32 	%r3144, %f9547;
	shl.b32 	%r3145, %r3144, 23;
	mov.b32 	%f9552, %r3145;
	ex2.approx.ftz.f32 	%f9553, %f9551;
	mul.f32 	%f9768, %f9553, %f9552;
	bra.uni 	$L__BB0_3213;
$L__BB0_3181:
	setp.gt.s32 	%p3413, %r487, 13;
	@%p3413 bra 	$L__BB0_3185;
	setp.eq.s32 	%p3417, %r487, 12;
	@%p3417 bra 	$L__BB0_3205;
	setp.eq.s32 	%p3418, %r487, 13;
	@%p3418 bra 	$L__BB0_3184;
	bra.uni 	$L__BB0_3168;
$L__BB0_3184:
	sqrt.rn.f32 	%f9768, %f9752;
	bra.uni 	$L__BB0_3213;
$L__BB0_3185:
	setp.eq.s32 	%p3414, %r487, 14;
	@%p3414 bra 	$L__BB0_3195;
	setp.eq.s32 	%p3415, %r487, 15;
	@%p3415 bra 	$L__BB0_3204;
	setp.eq.s32 	%p3416, %r487, 16;
	@%p3416 bra 	$L__BB0_3188;
	bra.uni 	$L__BB0_3168;
$L__BB0_3188:
	div.rn.f32 	%f9422, %f9752, %f9766;
	abs.f32 	%f9423, %f9422;
	setp.gt.f32 	%p3436, %f9423, 0f3F800000;
	rcp.approx.ftz.f32 	%f9424, %f9423;
	selp.f32 	%f9425, %f9424, %f9423, %p3436;
	mul.f32 	%f9426, %f9425, %f9425;
	fma.rn.f32 	%f9427, %f9426, 0f3B2090AA, 0fBC6BE14F;
	fma.rn.f32 	%f9428, %f9427, %f9426, 0f3D23397E;
	fma.rn.f32 	%f9429, %f9428, %f9426, 0fBD948A7A;
	fma.rn.f32 	%f9430, %f9429, %f9426, 0f3DD76B21;
	fma.rn.f32 	%f9431, %f9430, %f9426, 0fBE111E88;
	fma.rn.f32 	%f9432, %f9431, %f9426, 0f3E4CAF60;
	fma.rn.f32 	%f9433, %f9432, %f9426, 0fBEAAAA27;
	mul.f32 	%f9434, %f9426, %f9433;
	fma.rn.f32 	%f9435, %f9434, %f9425, %f9425;
	neg.f32 	%f9436, %f9435;
	fma.rn.f32 	%f9437, 0f3F6EE581, 0f3FD774EB, %f9436;
	selp.f32 	%f9438, %f9437, %f9435, %p3436;
	setp.num.f32 	%p3437, %f9423, %f9423;
	copysign.f32 	%f9439, %f9422, %f9438;
	selp.f32 	%f9768, %f9439, %f9438, %p3437;
	bra.uni 	$L__BB0_3213;
$L__BB0_3189:
	mov.f32 	%f9768, 0f3F800000;
	bra.uni 	$L__BB0_3213;
$L__BB0_3190:
	add.f32 	%f9768, %f9752, %f9766;
	bra.uni 	$L__BB0_3213;
$L__BB0_3191:
	sub.f32 	%f9768, %f9752, %f9766;
	bra.uni 	$L__BB0_3213;
$L__BB0_3192:
	div.rn.f32 	%f9768, %f9752, %f9766;
	bra.uni 	$L__BB0_3213;
$L__BB0_3193:
	mul.f32 	%f9768, %f9752, %f9752;
	bra.uni 	$L__BB0_3213;
$L__BB0_3194:
	setp.lt.f32 	%p3470, %f9752, 0f00800000;
	mul.f32 	%f9554, %f9752, 0f4B000000;
	selp.f32 	%f9555, %f9554, %f9752, %p3470;
	selp.f32 	%f9556, 0fC1B80000, 0f00000000, %p3470;
	mov.b32 	%r3146, %f9555;
	add.s32 	%r3147, %r3146, -1059760811;
	and.b32  	%r3148, %r3147, -8388608;
	sub.s32 	%r3149, %r3146, %r3148;
	mov.b32 	%f9557, %r3149;
	cvt.rn.f32.s32 	%f9558, %r3148;
	fma.rn.f32 	%f9559, %f9558, 0f34000000, %f9556;
	add.f32 	%f9560, %f9557, 0fBF800000;
	fma.rn.f32 	%f9561, %f9560, 0fBE055027, 0f3E1039F6;
	fma.rn.f32 	%f9562, %f9561, %f9560, 0fBDF8CDCC;
	fma.rn.f32 	%f9563, %f9562, %f9560, 0f3E0F2955;
	fma.rn.f32 	%f9564, %f9563, %f9560, 0fBE2AD8B9;
	fma.rn.f32 	%f9565, %f9564, %f9560, 0f3E4CED0B;
	fma.rn.f32 	%f9566, %f9565, %f9560, 0fBE7FFF22;
	fma.rn.f32 	%f9567, %f9566, %f9560, 0f3EAAAA78;
	fma.rn.f32 	%f9568, %f9567, %f9560, 0fBF000000;
	mul.f32 	%f9569, %f9560, %f9568;
	fma.rn.f32 	%f9570, %f9569, %f9560, %f9560;
	fma.rn.f32 	%f9571, %f9559, 0f3F317218, %f9570;
	setp.gt.u32 	%p3471, %r3146, 2139095039;
	fma.rn.f32 	%f9572, %f9555, 0f7F800000, 0f7F800000;
	selp.f32 	%f9573, %f9572, %f9571, %p3471;
	setp.eq.f32 	%p3472, %f9555, 0f00000000;
	selp.f32 	%f9768, 0fFF800000, %f9573, %p3472;
	bra.uni 	$L__BB0_3213;
$L__BB0_3195:
	mul.f32 	%f9460, %f9752, 0f3F22F983;
	cvt.rni.s32.f32 	%r3393, %f9460;
	cvt.rn.f32.s32 	%f9461, %r3393;
	fma.rn.f32 	%f9462, %f9461, 0fBFC90FDA, %f9752;
	fma.rn.f32 	%f9463, %f9461, 0fB3A22168, %f9462;
	fma.rn.f32 	%f9767, %f9461, 0fA7C234C5, %f9463;
	abs.f32 	%f1462, %f9752;
	setp.ltu.f32 	%p3441, %f1462, 0f47CE4780;
	@%p3441 bra 	$L__BB0_3203;
	setp.neu.f32 	%p3442, %f1462, 0f7F800000;
	@%p3442 bra 	$L__BB0_3198;
	mov.f32 	%f9466, 0f00000000;
	mul.rn.f32 	%f9767, %f9752, %f9466;
	mov.b32 	%r3393, 0;
	bra.uni 	$L__BB0_3203;
$L__BB0_3198:
	mov.b32 	%r672, %f9752;
	shl.b32 	%r3110, %r672, 8;
	or.b32  	%r673, %r3110, -2147483648;
	mov.b64 	%rd976, 0;
	mov.b32 	%r3390, 0;
$L__BB0_3199:
	.pragma "nounroll";
	mul.wide.u32 	%rd891, %r3390, 4;
	mov.u64 	%rd892, __cudart_i2opi_f;
	add.s64 	%rd893, %rd892, %rd891;
	ld.global.nc.u32 	%r3111, [%rd893];
	mad.wide.u32 	%rd894, %r3111, %r673, %rd976;
	shr.u64 	%rd976, %rd894, 32;
	add.s64 	%rd895, %rd2, %rd891;
	st.local.u32 	[%rd895], %rd894;
	add.s32 	%r3390, %r3390, 1;
	setp.ne.s32 	%p3443, %r3390, 6;
	@%p3443 bra 	$L__BB0_3199;
	shr.u32 	%r3112, %r672, 23;
	st.local.u32 	[%rd2+24], %rd976;
	and.b32  	%r676, %r3112, 31;
	and.b32  	%r3113, %r3112, 224;
	add.s32 	%r3114, %r3113, -128;
	shr.u32 	%r3115, %r3114, 5;
	mul.wide.u32 	%rd896, %r3115, 4;
	sub.s64 	%rd219, %rd2, %rd896;
	ld.local.u32 	%r3391, [%rd219+24];
	ld.local.u32 	%r3392, [%rd219+20];
	setp.eq.s32 	%p3444, %r676, 0;
	@%p3444 bra 	$L__BB0_3202;
	shf.l.wrap.b32 	%r3391, %r3392, %r3391, %r676;
	ld.local.u32 	%r3116, [%rd219+16];
	shf.l.wrap.b32 	%r3392, %r3116, %r3392, %r676;
$L__BB0_3202:
	shr.u32 	%r3117, %r3391, 30;
	shf.l.wrap.b32 	%r3118, %r3392, %r3391, 2;
	shl.b32 	%r3119, %r3392, 2;
	shr.u32 	%r3120, %r3118, 31;
	add.s32 	%r3121, %r3120, %r3117;
	neg.s32 	%r3122, %r3121;
	setp.lt.s32 	%p3445, %r672, 0;
	selp.b32 	%r3393, %r3122, %r3121, %p3445;
	xor.b32  	%r3123, %r3118, %r672;
	shr.s32 	%r3124, %r3118, 31;
	xor.b32  	%r3125, %r3124, %r3118;
	xor.b32  	%r3126, %r3124, %r3119;
	cvt.u64.u32 	%rd897, %r3125;
	shl.b64 	%rd898, %rd897, 32;
	cvt.u64.u32 	%rd899, %r3126;
	or.b64  	%rd900, %rd898, %rd899;
	cvt.rn.f64.s64 	%fd115, %rd900;
	mul.f64 	%fd116, %fd115, 0d3BF921FB54442D19;
	cvt.rn.f32.f64 	%f9464, %fd116;
	neg.f32 	%f9465, %f9464;
	setp.lt.s32 	%p3446, %r3123, 0;
	selp.f32 	%f9767, %f9465, %f9464, %p3446;
$L__BB0_3203:
	mul.rn.f32 	%f9467, %f9767, %f9767;
	and.b32  	%r3128, %r3393, 1;
	setp.eq.b32 	%p3447, %r3128, 1;
	selp.f32 	%f9468, 0f3F800000, %f9767, %p3447;
	fma.rn.f32 	%f9469, %f9467, %f9468, 0f00000000;
	fma.rn.f32 	%f9470, %f9467, 0f37CBAC00, 0fBAB607ED;
	selp.f32 	%f9471, %f9470, 0fB94D4153, %p3447;
	selp.f32 	%f9472, 0f3D2AAABB, 0f3C0885E4, %p3447;
	fma.rn.f32 	%f9473, %f9471, %f9467, %f9472;
	selp.f32 	%f9474, 0fBEFFFFFF, 0fBE2AAAA8, %p3447;
	fma.rn.f32 	%f9475, %f9473, %f9467, %f9474;
	fma.rn.f32 	%f9476, %f9475, %f9469, %f9468;
	and.b32  	%r3129, %r3393, 2;
	setp.eq.s32 	%p3448, %r3129, 0;
	mov.f32 	%f9477, 0f00000000;
	sub.f32 	%f9478, %f9477, %f9476;
	selp.f32 	%f9768, %f9476, %f9478, %p3448;
	bra.uni 	$L__BB0_3213;
$L__BB0_3204:
	abs.f32 	%f9440, %f9752;
	fma.rn.f32 	%f9441, %f9440, 0fBF000000, 0f3F000000;
	rsqrt.approx.ftz.f32 	%f9442, %f9441;
	mul.f32 	%f9443, %f9441, %f9442;
	mul.f32 	%f9444, %f9442, 0fBF000000;
	fma.rn.f32 	%f9445, %f9443, %f9444, 0f3F000000;
	fma.rn.f32 	%f9446, %f9443, %f9445, %f9443;
	setp.eq.f32 	%p3438, %f9440, 0f3F800000;
	selp.f32 	%f9447, 0f00000000, %f9446, %p3438;
	setp.gt.f32 	%p3439, %f9440, 0f3F0F5C29;
	selp.f32 	%f9448, %f9447, %f9440, %p3439;
	mul.f32 	%f9449, %f9448, %f9448;
	fma.rn.f32 	%f9450, %f9449, 0f3D4DD2F7, 0f3C99CA97;
	fma.rn.f32 	%f9451, %f9450, %f9449, 0f3D3F90E8;
	fma.rn.f32 	%f9452, %f9451, %f9449, 0f3D993CCF;
	fma.rn.f32 	%f9453, %f9452, %f9449, 0f3E2AAC04;
	mul.f32 	%f9454, %f9449, %f9453;
	fma.rn.f32 	%f9455, %f9454, %f9448, %f9448;
	mul.f32 	%f9456, %f9455, 0fC0000000;
	fma.rn.f32 	%f9457, 0f3F6EE581, 0f3FD774EB, %f9456;
	selp.f32 	%f9458, %f9457, %f9455, %p3439;
	setp.num.f32 	%p3440, %f9458, %f9458;
	copysign.f32 	%f9459, %f9752, %f9458;
	selp.f32 	%f9768, %f9459, %f9458, %p3440;
	bra.uni 	$L__BB0_3213;
$L__BB0_3205:
	mul.f32 	%f9480, %f9766, 0f3F000000;
	cvt.rzi.f32.f32 	%f9481, %f9480;
	add.f32 	%f9482, %f9481, %f9481;
	sub.f32 	%f9483, %f9766, %f9482;
	abs.f32 	%f1470, %f9483;
	abs.f32 	%f1471, %f9752;
	setp.lt.f32 	%p3449, %f1471, 0f00800000;
	mul.f32 	%f9484, %f1471, 0f4B800000;
	selp.f32 	%f9485, %f9484, %f1471, %p3449;
	selp.f32 	%f9486, 0fC1C00000, 0f00000000, %p3449;
	mov.b32 	%r3130, %f9485;
	add.s32 	%r3131, %r3130, -1060439283;
	and.b32  	%r3132, %r3131, -8388608;
	sub.s32 	%r3133, %r3130, %r3132;
	mov.b32 	%f9487, %r3133;
	cvt.rn.f32.s32 	%f9488, %r3132;
	fma.rn.f32 	%f9489, %f9488, 0f34000000, %f9486;
	add.f32 	%f9490, %f9487, 0fBF800000;
	add.f32 	%f9491, %f9487, 0f3F800000;
	rcp.approx.ftz.f32 	%f9492, %f9491;
	add.f32 	%f9493, %f9490, %f9490;
	mul.f32 	%f9494, %f9493, %f9492;
	mul.f32 	%f9495, %f9494, %f9494;
	sub.f32 	%f9496, %f9490, %f9494;
	add.f32 	%f9497, %f9496, %f9496;
	neg.f32 	%f9498, %f9494;
	fma.rn.f32 	%f9499, %f9498, %f9490, %f9497;
	mul.rn.f32 	%f9500, %f9492, %f9499;
	fma.rn.f32 	%f9501, %f9495, 0f3A2C32E4, 0f3B52E7DB;
	fma.rn.f32 	%f9502, %f9501, %f9495, 0f3C93BB73;
	fma.rn.f32 	%f9503, %f9502, %f9495, 0f3DF6384F;
	mul.rn.f32 	%f9504, %f9503, %f9495;
	fma.rn.f32 	%f9505, %f9494, 0f3FB8AA3B, %f9489;
	sub.f32 	%f9506, %f9489, %f9505;
	fma.rn.f32 	%f9507, %f9494, 0f3FB8AA3B, %f9506;
	fma.rn.f32 	%f9508, %f9500, 0f3FB8AA3B, %f9507;
	fma.rn.f32 	%f9509, %f9494, 0f32A55E34, %f9508;
	mul.f32 	%f9510, %f9504, 0f40400000;
	fma.rn.f32 	%f9511, %f9510, %f9500, %f9509;
	fma.rn.f32 	%f9512, %f9504, %f9494, %f9511;
	add.rn.f32 	%f9513, %f9505, %f9512;
	neg.f32 	%f9514, %f9505;
	add.rn.f32 	%f9515, %f9513, %f9514;
	neg.f32 	%f9516, %f9515;
	add.rn.f32 	%f9517, %f9512, %f9516;
	mul.rn.f32 	%f9518, %f9513, %f9766;
	neg.f32 	%f9519, %f9518;
	fma.rn.f32 	%f9520, %f9513, %f9766, %f9519;
	fma.rn.f32 	%f9521, %f9517, %f9766, %f9520;
	cvt.rni.f32.f32 	%f9522, %f9518;
	sub.f32 	%f9523, %f9518, %f9522;
	add.f32 	%f9524, %f9523, %f9521;
	fma.rn.f32 	%f9525, %f9524, 0f391FCB8E, 0f3AAF85ED;
	fma.rn.f32 	%f9526, %f9525, %f9524, 0f3C1D9856;
	fma.rn.f32 	%f9527, %f9526, %f9524, 0f3D6357BB;
	fma.rn.f32 	%f9528, %f9527, %f9524, 0f3E75FDEC;
	fma.rn.f32 	%f9529, %f9528, %f9524, 0f3F317218;
	fma.rn.f32 	%f9530, %f9529, %f9524, 0f3F800000;
	cvt.rzi.s32.f32 	%r3134, %f9522;
	setp.gt.f32 	%p3450, %f9522, 0f00000000;
	selp.b32 	%r3135, 0, -2097152000, %p3450;
	add.s32 	%r3136, %r3135, 2130706432;
	mov.b32 	%f9531, %r3136;
	mul.f32 	%f9532, %f9530, %f9531;
	shl.b32 	%r3137, %r3134, 23;
	sub.s32 	%r3138, %r3137, %r3135;
	mov.b32 	%f9533, %r3138;
	mul.f32 	%f9534, %f9532, %f9533;
	abs.f32 	%f9535, %f9518;
	setp.gt.f32 	%p3451, %f9535, 0f43180000;
	setp.lt.f32 	%p3452, %f9518, 0f00000000;
	selp.f32 	%f9536, 0f00000000, 0f7F800000, %p3452;
	selp.f32 	%f1472, %f9536, %f9534, %p3451;
	setp.eq.f32 	%p3453, %f9752, 0f3F800000;
	setp.eq.f32 	%p3454, %f9766, 0f00000000;
	or.pred  	%p3455, %p3453, %p3454;
	mov.f32 	%f9768, 0f3F800000;
	@%p3455 bra 	$L__BB0_3213;
	setp.num.f32 	%p3456, %f1471, %f1471;
	abs.f32 	%f9537, %f9766;
	setp.num.f32 	%p3457, %f9537, %f9537;
	and.pred  	%p3458, %p3456, %p3457;
	@%p3458 bra 	$L__BB0_3208;
	add.rn.f32 	%f9768, %f9752, %f9766;
	bra.uni 	$L__BB0_3213;
$L__BB0_3208:
	setp.neu.f32 	%p3459, %f9752, 0f00000000;
	setp.neu.f32 	%p3460, %f1471, 0f7F800000;
	and.pred  	%p3461, %p3459, %p3460;
	@%p3461 bra 	$L__BB0_3210;
	setp.neu.f32 	%p3468, %f1470, 0f3F800000;
	add.f32 	%f9542, %f9752, %f9752;
	mov.b32 	%r3139, %f9542;
	setp.lt.f32 	%p3469, %f9766, 0f00000000;
	xor.b32  	%r3140, %r3139, 2139095040;
	selp.b32 	%r3141, %r3140, %r3139, %p3469;
	and.b32  	%r3142, %r3141, 2147483647;
	selp.b32 	%r3143, %r3142, %r3141, %p3468;
	mov.b32 	%f9768, %r3143;
	bra.uni 	$L__BB0_3213;
$L__BB0_3210:
	setp.eq.f32 	%p3462, %f9752, 0fBF800000;
	setp.eq.f32 	%p3463, %f9537, 0f7F800000;
	and.pred  	%p3464, %p3462, %p3463;
	@%p3464 bra 	$L__BB0_3213;
	setp.geu.f32 	%p3465, %f9752, 0f00000000;
	mov.f32 	%f9768, %f1472;
	@%p3465 bra 	$L__BB0_3213;
	setp.neu.f32 	%p3466, %f1470, 0f3F800000;
	neg.f32 	%f9539, %f1472;
	selp.f32 	%f9540, %f1472, %f9539, %p3466;
	cvt.rmi.f32.f32 	%f9541, %f9766;
	setp.neu.f32 	%p3467, %f9766, %f9541;
	selp.f32 	%f9768, 0f7FFFFFFF, %f9540, %p3467;
$L__BB0_3213:
	abs.f32 	%f9577, %f9768;
	setp.equ.f32 	%p3473, %f9577, 0f7F800000;
	mov.f32 	%f9771, 0fFF800000;
	@%p3473 bra 	$L__BB0_3215;
	ld.param.u32 	%r3184, [_Z16MH_simple_kerneliPiPfP5datumiiS0_S0_i_param_4];
	ld.param.u64 	%rd927, [_Z16MH_simple_kerneliPiPfP5datumiiS0_S0_i_param_3];
	cvta.to.global.u64 	%rd901, %rd927;
	mul.wide.u32 	%rd902, %r3333, 12;
	add.s64 	%rd903, %rd901, %rd902;
	ld.global.f32 	%f9578, [%rd903+4];
	sub.f32 	%f9579, %f9768, %f9578;
	ld.global.f32 	%f9580, [%rd903+8];
	mul.f32 	%f9581, %f9579, %f9579;
	cvt.f64.f32 	%fd117, %f9581;
	cvt.f64.f32 	%fd118, %f9580;
	add.f64 	%fd119, %fd118, %fd118;
	mul.f64 	%fd120, %fd119, %fd118;
	div.rn.f64 	%fd121, %fd117, %fd120;
	setp.lt.f32 	%p3474, %f9580, 0f00800000;
	mul.f32 	%f9582, %f9580, 0f4B000000;
	selp.f32 	%f9583, %f9582, %f9580, %p3474;
	selp.f32 	%f9584, 0fC1B80000, 0f00000000, %p3474;
	mov.b32 	%r3150, %f9583;
	add.s32 	%r3151, %r3150, -1059760811;
	and.b32  	%r3152, %r3151, -8388608;
	sub.s32 	%r3153, %r3150, %r3152;
	mov.b32 	%f9585, %r3153;
	cvt.rn.f32.s32 	%f9586, %r3152;
	fma.rn.f32 	%f9587, %f9586, 0f34000000, %f9584;
	add.f32 	%f9588, %f9585, 0fBF800000;
	fma.rn.f32 	%f9589, %f9588, 0fBE055027, 0f3E1039F6;
	fma.rn.f32 	%f9590, %f9589, %f9588, 0fBDF8CDCC;
	fma.rn.f32 	%f9591, %f9590, %f9588, 0f3E0F2955;
	fma.rn.f32 	%f9592, %f9591, %f9588, 0fBE2AD8B9;
	fma.rn.f32 	%f9593, %f9592, %f9588, 0f3E4CED0B;
	fma.rn.f32 	%f9594, %f9593, %f9588, 0fBE7FFF22;
	fma.rn.f32 	%f9595, %f9594, %f9588, 0f3EAAAA78;
	fma.rn.f32 	%f9596, %f9595, %f9588, 0fBF000000;
	mul.f32 	%f9597, %f9588, %f9596;
	fma.rn.f32 	%f9598, %f9597, %f9588, %f9588;
	fma.rn.f32 	%f9599, %f9587, 0f3F317218, %f9598;
	setp.gt.u32 	%p3475, %r3150, 2139095039;
	fma.rn.f32 	%f9600, %f9583, 0f7F800000, 0f7F800000;
	selp.f32 	%f9601, %f9600, %f9599, %p3475;
	setp.eq.f32 	%p3476, %f9583, 0f00000000;
	selp.f32 	%f9602, 0fFF800000, %f9601, %p3476;
	cvt.f64.f32 	%fd122, %f9602;
	fma.rn.f64 	%fd123, %fd122, 0d4000000000000000, 0d3FFD67F1C0000000;
	mul.f64 	%fd124, %fd123, 0dBFE0000000000000;
	sub.f64 	%fd125, %fd124, %fd121;
	cvt.rn.f32.f64 	%f9603, %fd125;
	add.f32 	%f9738, %f9738, %f9603;
	add.s32 	%r3333, %r3333, 1;
	setp.ne.s32 	%p3477, %r3333, %r3184;
	mov.f32 	%f9771, %f9738;
	@%p3477 bra 	$L__BB0_2492;
$L__BB0_3215:
	add.f32 	%f9772, %f9770, %f9771;
	abs.f32 	%f9604, %f9772;
	setp.equ.f32 	%p3478, %f9604, 0f7F800000;
	@%p3478 bra 	$L__BB0_3220;
	setp.gt.f32 	%p3479, %f9772, %f488;
	@%p3479 bra 	$L__BB0_3222;
	mov.u32 	%r3394, %r3396;
$L__BB0_3218:
	mad.lo.s32 	%r3396, %r3394, 1103515245, 12345;
	setp.gt.u32 	%p3480, %r3394, 1;
	mov.u32 	%r3394, %r3396;
	@%p3480 bra 	$L__BB0_3218;
	mul.hi.u32 	%r3154, %r3396, 2048461347;
	shr.u32 	%r3155, %r3154, 10;
	cvt.rn.f32.u32 	%f9605, %r3155;
	div.rn.f32 	%f9606, %f9605, 0f49742400;
	sub.f32 	%f9607, %f9772, %f488;
	fma.rn.f32 	%f9608, %f9607, 0f3BBB989D, 0f3F000000;
	cvt.sat.f32.f32 	%f9609, %f9608;
	mov.f32 	%f9610, 0f4B400001;
	mov.f32 	%f9611, 0f437C0000;
	fma.rm.f32 	%f9612, %f9609, %f9611, %f9610;
	add.f32 	%f9613, %f9612, 0fCB40007F;
	neg.f32 	%f9614, %f9613;
	fma.rn.f32 	%f9615, %f9607, 0f3FB8AA3B, %f9614;
	fma.rn.f32 	%f9616, %f9607, 0f32A57060, %f9615;
	mov.b32 	%r3156, %f9612;
	shl.b32 	%r3157, %r3156, 23;
	mov.b32 	%f9617, %r3157;
	ex2.approx.ftz.f32 	%f9618, %f9616;
	mul.f32 	%f9619, %f9618, %f9617;
	setp.lt.f32 	%p3481, %f9606, %f9619;
	@%p3481 bra 	$L__BB0_3222;
$L__BB0_3220:
	abs.f32 	%f9620, %f488;
	setp.equ.f32 	%p3482, %f9620, 0f7F800000;
	@%p3482 bra 	$L__BB0_3222;
	ld.param.u64 	%rd921, [_Z16MH_simple_kerneliPiPfP5datumiiS0_S0_i_param_2];
	ld.param.u32 	%r3178, [_Z16MH_simple_kerneliPiPfP5datumiiS0_S0_i_param_0];
	cvta.to.global.u64 	%rd904, %rd921;
	mov.u32 	%r3158, %ctaid.x;
	mov.u32 	%r3159, %ntid.x;
	mov.u32 	%r3160, %tid.x;
	mad.lo.s32 	%r3161, %r3158, %r3159, %r3160;
	mul.wide.s32 	%rd905, %r3161, 4;
	add.s64 	%rd906, %rd904, %rd905;
	mul.lo.s32 	%r3162, %r436, %r3178;
	mul.wide.s32 	%rd907, %r3162, 4;
	add.s64 	%rd908, %rd906, %rd907;
	st.global.f32 	[%rd908], %f978;
	mov.f32 	%f9770, %f490;
	mov.f32 	%f9771, %f489;
	mov.f32 	%f9772, %f488;
$L__BB0_3222:
	ld.param.u32 	%r3186, [_Z16MH_simple_kerneliPiPfP5datumiiS0_S0_i_param_5];
	add.s32 	%r3250, %r3250, 1;
	setp.ne.s32 	%p3483, %r3250, %r3186;
	@%p3483 bra 	$L__BB0_1062;
$L__BB0_3223:
	ld.param.u64 	%rd929, [_Z16MH_simple_kerneliPiPfP5datumiiS0_S0_i_param_7];
	ld.param.u64 	%rd928, [_Z16MH_simple_kerneliPiPfP5datumiiS0_S0_i_param_6];
	mov.u32 	%r3163, %ctaid.x;
	mov.u32 	%r3164, %ntid.x;
	mov.u32 	%r3165, %tid.x;
	mad.lo.s32 	%r3166, %r3163, %r3164, %r3165;
	cvta.to.global.u64 	%rd909, %rd928;
	mul.wide.s32 	%rd910, %r3166, 4;
	add.s64 	%rd911, %rd909, %rd910;
	st.global.f32 	[%rd911], %f9770;
	cvta.to.global.u64 	%rd912, %rd929;
	add.s64 	%rd913, %rd912, %rd910;
	st.global.f32 	[%rd913], %f9771;
$L__BB0_3224:
	ret;

}


// ===== COMPILED SASS (sm_100) =====

	.target	sm_100

	.elftype	@"ET_EXEC"


//--------------------- .note.nv.tkinfo           --------------------------
	.section	.note.nv.tkinfo,"",@"SHT_NOTE"
	.sectionflags	@"SHF_NOTE_NV_TKINFO"
	.tkinfo
        /*0018*/ 	.word	0x00000002
        /*0030*/ 	.string	""
        /*0030*/ 	.string	"ptxas"
        /*0030*/ 	.string	"Cuda compilation tools, release 13.0, V13.0.88"
        /*0030*/ 	.string	"Build cuda_13.0.r13.0/compiler.36424714_0"
        /*0030*/ 	.string	"-arch sm_100 -m 64 "



//--------------------- .note.nv.cuinfo           --------------------------
	.section	.note.nv.cuinfo,"",@"SHT_NOTE"
	.sectionflags	@"SHF_NOTE_NV_CUINFO"
        /*0018*/ 	.short	0x0002
        /*001a*/ 	.short	0x0064
        /*001c*/ 	.short	0x0082
	.zero		2


//--------------------- .nv.info                  --------------------------
	.section	.nv.info,"",@"SHT_CUDA_INFO"
	.align	4


	//----- nvinfo : EIATTR_REGCOUNT
	.align		4
        /*0000*/ 	.byte	0x04, 0x2f
        /*0002*/ 	.short	(.L_2 - .L_1)
	.align		4
.L_1:
        /*0004*/ 	.word	index@(_Z16MH_simple_kerneliPiPfP5datumiiS0_S0_i)
        /*0008*/ 	.word	0x000000a9


	//----- nvinfo : EIATTR_FRAME_SIZE
	.align		4
.L_2:
        /*000c*/ 	.byte	0x04, 0x11
        /*000e*/ 	.short	(.L_4 - .L_3)
	.align		4
.L_3:
        /*0010*/ 	.word	index@($__internal_2_$__cuda_sm3x_div_rn_noftz_f32_slowpath)
        /*0014*/ 	.word	0x00000020


	//----- nvinfo : EIATTR_FRAME_SIZE
	.align		4
.L_4:
        /*0018*/ 	.byte	0x04, 0x11
        /*001a*/ 	.short	(.L_6 - .L_5)
	.align		4
.L_5:
        /*001c*/ 	.word	index@($__internal_1_$__cuda_sm20_sqrt_rn_f32_slowpath)
        /*0020*/ 	.word	0x00000020


	//----- nvinfo : EIATTR_FRAME_SIZE
	.align		4
.L_6:
        /*0024*/ 	.byte	0x04, 0x11
        /*0026*/ 	.short	(.L_8 - .L_7)
	.align		4
.L_7:
        /*0028*/ 	.word	index@($__internal_0_$__cuda_sm20_div_rn_f64_full)
        /*002c*/ 	.word	0x00000020


	//----- nvinfo : EIATTR_FRAME_SIZE
	.align		4
.L_8:
        /*0030*/ 	.byte	0x04, 0x11
        /*0032*/ 	.short	(.L_10 - .L_9)
	.align		4
.L_9:
        /*0034*/ 	.word	index@(_Z16MH_simple_kerneliPiPfP5datumiiS0_S0_i)
        /*0038*/ 	.word	0x00000020


	//----- nvinfo : EIATTR_MIN_STACK_SIZE
	.align		4
.L_10:
        /*003c*/ 	.byte	0x04, 0x12
        /*003e*/ 	.short	(.L_12 - .L_11)
	.align		4
.L_11:
        /*0040*/ 	.word	index@(_Z16MH_simple_kerneliPiPfP5datumiiS0_S0_i)
        /*0044*/ 	.word	0x00000020
.L_12:


//--------------------- .nv.compat                --------------------------
	.section	.nv.compat,"",@"SHT_CUDA_COMPAT_INFO"
	.align	4
        /*0000*/ 	.byte	0x02, 0x09, 0x00, 0x00, 0x02, 0x02, 0x01, 0x00, 0x02, 0x05, 0x05, 0x00, 0x03, 0x07, 0x01, 0x01
        /*0010*/ 	.byte	0x02, 0x03, 0x00, 0x00, 0x02, 0x06, 0x01, 0x00, 0x04, 0x0b, 0x08, 0x00, 0x01, 0x00, 0x00, 0x00
        /*0020*/ 	.byte	0x00, 0x00, 0x00, 0x00


//--------------------- .nv.info._Z16MH_simple_kerneliPiPfP5datumiiS0_S0_i --------------------------
	.section	.nv.info._Z16MH_simple_kerneliPiPfP5datumiiS0_S0_i,"",@"SHT_CUDA_INFO"
	.sectionflags	@""
	.align	4


	//----- nvinfo : EIATTR_CUDA_API_VERSION
	.align		4
        /*0000*/ 	.byte	0x04, 0x37
        /*0002*/ 	.short	(.L_14 - .L_13)
.L_13:
        /*0004*/ 	.word	0x00000082


	//----- nvinfo : EIATTR_KPARAM_INFO
	.align		4
.L_14:
        /*0008*/ 	.byte	0x04, 0x17
        /*000a*/ 	.short	(.L_16 - .L_15)
.L_15:
        /*000c*/ 	.word	0x00000000
        /*0010*/ 	.short	0x0008
        /*0012*/ 	.short	0x0038
        /*0014*/ 	.byte	0x00, 0xf0, 0x11, 0x00


	//----- nvinfo : EIATTR_KPARAM_INFO
	.align		4
.L_16:
        /*0018*/ 	.byte	0x04, 0x17
        /*001a*/ 	.short	(.L_18 - .L_17)
.L_17:
        /*001c*/ 	.word	0x00000000
        /*0020*/ 	.short	0x0007
        /*0022*/ 	.short	0x0030
        /*0024*/ 	.byte	0x00, 0xf5, 0x21, 0x00


	//----- nvinfo : EIATTR_KPARAM_INFO
	.align		4
.L_18:
        /*0028*/ 	.byte	0x04, 0x17
        /*002a*/ 	.short	(.L_20 - .L_19)
.L_19:
        /*002c*/ 	.word	0x00000000
        /*0030*/ 	.short	0x0006
        /*0032*/ 	.short	0x0028
        /*0034*/ 	.byte	0x00, 0xf5, 0x21, 0x00


	//----- nvinfo : EIATTR_KPARAM_INFO
	.align		4
.L_20:
        /*0038*/ 	.byte	0x04, 0x17
        /*003a*/ 	.short	(.L_22 - .L_21)
.L_21:
        /*003c*/ 	.word	0x00000000
        /*0040*/ 	.short	0x0005
        /*0042*/ 	.short	0x0024
        /*0044*/ 	.byte	0x00, 0xf0, 0x11, 0x00


	//----- nvinfo : EIATTR_KPARAM_INFO
	.align		4
.L_22:
        /*0048*/ 	.byte	0x04, 0x17
        /*004a*/ 	.short	(.L_24 - .L_23)
.L_23:
        /*004c*/ 	.word	0x00000000
        /*0050*/ 	.short	0x0004
        /*0052*/ 	.short	0x0020
        /*0054*/ 	.byte	0x00, 0xf0, 0x11, 0x00


	//----- nvinfo : EIATTR_KPARAM_INFO
	.align		4
.L_24:
        /*0058*/ 	.byte	0x04, 0x17
        /*005a*/ 	.short	(.L_26 - .L_25)
.L_25:
        /*005c*/ 	.word	0x00000000
        /*0060*/ 	.short	0x0003
        /*0062*/ 	.short	0x0018
        /*0064*/ 	.byte	0x00, 0xf5, 0x21, 0x00


	//----- nvinfo : EIATTR_KPARAM_INFO
	.align		4
.L_26:
        /*0068*/ 	.byte	0x04, 0x17
        /*006a*/ 	.short	(.L_28 - .L_27)
.L_27:
        /*006c*/ 	.word	0x00000000
        /*0070*/ 	.short	0x0002
        /*0072*/ 	.short	0x0010
        /*0074*/ 	.byte	0x00, 0xf5, 0x21, 0x00


	//----- nvinfo : EIATTR_KPARAM_INFO
	.align		4
.L_28:
        /*0078*/ 	.byte	0x04, 0x17
        /*007a*/ 	.short	(.L_30 - .L_29)
.L_29:
        /*007c*/ 	.word	0x00000000
        /*0080*/ 	.short	0x0001
        /*0082*/ 	.short	0x0008
        /*0084*/ 	.byte	0x00, 0xf5, 0x21, 0x00


	//----- nvinfo : EIATTR_KPARAM_INFO
	.align		4
.L_30:
        /*0088*/ 	.byte	0x04, 0x17
        /*008a*/ 	.short	(.L_32 - .L_31)
.L_31:
        /*008c*/ 	.word	0x00000000
        /*0090*/ 	.short	0x0000
        /*0092*/ 	.short	0x0000
        /*0094*/ 	.byte	0x00, 0xf0, 0x11, 0x00


	//----- nvinfo : EIATTR_SPARSE_MMA_MASK
	.align		4
.L_32:
        /*0098*/ 	.byte	0x03, 0x50
        /*009a*/ 	.short	0x0000


	//----- nvinfo : EIATTR_MAXREG_COUNT
	.align		4
        /*009c*/ 	.byte	0x03, 0x1b
        /*009e*/ 	.short	0x00ff


	//----- nvinfo : EIATTR_MERCURY_ISA_VERSION
	.align		4
        /*00a0*/ 	.byte	0x03, 0x5f
        /*00a2*/ 	.short	0x0101


	//----- nvinfo : EIATTR_VRC_CTA_INIT_COUNT
	.align		4
        /*00a4*/ 	.byte	0x02, 0x4a
	.zero		1
	.zero		1


	//----- nvinfo : EIATTR_EXIT_INSTR_OFFSETS
	.align		4
        /*00a8*/ 	.byte	0x04, 0x1c
        /*00aa*/ 	.short	(.L_34 - .L_33)


	//   ....[0]....
.L_33:
        /*00ac*/ 	.word	0x00000080


	//   ....[1]....
        /*00b0*/ 	.word	0x00055b10


	//----- nvinfo : EIATTR_INDIRECT_BRANCH_TARGETS
	.align		4
.L_34:
        /*00b4*/ 	.byte	0x04, 0x34
        /*00b6*/ 	.short	(.L_36 - .L_35)


	//   ....[0]....
.L_35:
        /*00b8*/ 	.word	.L_x_1478@srel
        /*00bc*/ 	.short	0x0
        /*00be*/ 	.short	0x0
        /*00c0*/ 	.word	0x4
        /*00c4*/ 	.word	.L_x_1479@srel
        /*00c8*/ 	.word	.L_x_1480@srel
        /*00cc*/ 	.word	.L_x_1481@srel
        /*00d0*/ 	.word	.L_x_16@srel


	//   ....[1]....
        /*00d4*/ 	.word	.L_x_1483@srel
        /*00d8*/ 	.short	0x0
        /*00da*/ 	.short	0x0
        /*00dc*/ 	.word	0x3
        /*00e0*/ 	.word	.L_x_1484@srel
        /*00e4*/ 	.word	.L_x_1485@srel
        /*00e8*/ 	.word	.L_x_16@srel


	//   ....[2]....
        /*00ec*/ 	.word	.L_x_1487@srel
        /*00f0*/ 	.short	0x0
        /*00f2*/ 	.short	0x0
        /*00f4*/ 	.word	0x3
        /*00f8*/ 	.word	.L_x_1488@srel
        /*00fc*/ 	.word	.L_x_1489@srel
        /*0100*/ 	.word	.L_x_16@srel


	//   ....[3]....
        /*0104*/ 	.word	.L_x_1491@srel
        /*0108*/ 	.short	0x0
        /*010a*/ 	.short	0x0
        /*010c*/ 	.word	0x3
        /*0110*/ 	.word	.L_x_1492@srel
        /*0114*/ 	.word	.L_x_1493@srel
        /*0118*/ 	.word	.L_x_16@srel


	//   ....[4]....
        /* <DEDUP_REMOVED lines=8> */


	//   ....[5]....
        /* <DEDUP_REMOVED lines=8> */


	//   ....[6]....
        /*0154*/ 	.word	.L_x_1505@srel
        /*0158*/ 	.short	0x0
        /*015a*/ 	.short	0x0
        /*015c*/ 	.word	0x3
        /*0160*/ 	.word	.L_x_1506@srel
        /*0164*/ 	.word	.L_x_1507@srel
        /*0168*/ 	.word	.L_x_37@srel


	//   ....[7]....
        /*016c*/ 	.word	.L_x_1509@srel
        /*0170*/ 	.short	0x0
        /*0172*/ 	.short	0x0
        /*0174*/ 	.word	0x3
        /*0178*/ 	.word	.L_x_1510@srel
        /*017c*/ 	.word	.L_x_1511@srel
        /*0180*/ 	.word	.L_x_37@srel


	//   ....[8]....
        /*0184*/ 	.word	.L_x_1513@srel
        /*0188*/ 	.short	0x0
        /*018a*/ 	.short	0x0
        /*018c*/ 	.word	0x3
        /*0190*/ 	.word	.L_x_1514@srel
        /*0194*/ 	.word	.L_x_1515@srel
        /*0198*/ 	.word	.L_x_37@srel


	//   ....[9]....
        /* <DEDUP_REMOVED lines=8> */


	//   ....[10]....
        /* <DEDUP_REMOVED lines=8> */


	//   ....[11]....
        /*01d4*/ 	.word	.L_x_1527@srel
        /*01d8*/ 	.short	0x0
        /*01da*/ 	.short	0x0
        /*01dc*/ 	.word	0x3
        /*01e0*/ 	.word	.L_x_1528@srel
        /*01e4*/ 	.word	.L_x_1529@srel
        /*01e8*/ 	.word	.L_x_46@srel


	//   ....[12]....
        /*01ec*/ 	.word	.L_x_1531@srel
        /*01f0*/ 	.short	0x0
        /*01f2*/ 	.short	0x0
        /*01f4*/ 	.word	0x3
        /*01f8*/ 	.word	.L_x_1532@srel
        /*01fc*/ 	.word	.L_x_1533@srel
        /*0200*/ 	.word	.L_x_46@srel


	//   ....[13]....
        /*0204*/ 	.word	.L_x_1535@srel
        /*0208*/ 	.short	0x0
        /*020a*/ 	.short	0x0
        /*020c*/ 	.word	0x3
        /*0210*/ 	.word	.L_x_1536@srel
        /*0214*/ 	.word	.L_x_1537@srel
        /*0218*/ 	.word	.L_x_46@srel


	//   ....[14]....
        /* <DEDUP_REMOVED lines=8> */


	//   ....[15]....
        /* <DEDUP_REMOVED lines=8> */


	//   ....[16]....
        /*0254*/ 	.word	.L_x_1549@srel
        /*0258*/ 	.short	0x0
        /*025a*/ 	.short	0x0
        /*025c*/ 	.word	0x3
        /*0260*/ 	.word	.L_x_1550@srel
        /*0264*/ 	.word	.L_x_1551@srel
        /*0268*/ 	.word	.L_x_67@srel


	//   ....[17]....
        /*026c*/ 	.word	.L_x_1553@srel
        /*0270*/ 	.short	0x0
        /*0272*/ 	.short	0x0
        /*0274*/ 	.word	0x3
        /*0278*/ 	.word	.L_x_1554@srel
        /*027c*/ 	.word	.L_x_1555@srel
        /*0280*/ 	.word	.L_x_67@srel


	//   ....[18]....
        /*0284*/ 	.word	.L_x_1557@srel
        /*0288*/ 	.short	0x0
        /*028a*/ 	.short	0x0
        /*028c*/ 	.word	0x3
        /*0290*/ 	.word	.L_x_1558@srel
        /*0294*/ 	.word	.L_x_1559@srel
        /*0298*/ 	.word	.L_x_67@srel


	//   ....[19]....
        /* <DEDUP_REMOVED lines=8> */


	//   ....[20]....
        /* <DEDUP_REMOVED lines=8> */


	//   ....[21]....
        /*02d4*/ 	.word	.L_x_1571@srel
        /*02d8*/ 	.short	0x0
        /*02da*/ 	.short	0x0
        /*02dc*/ 	.word	0x3
        /*02e0*/ 	.word	.L_x_1572@srel
        /*02e4*/ 	.word	.L_x_1573@srel
        /*02e8*/ 	.word	.L_x_88@srel


	//   ....[22]....
        /*02ec*/ 	.word	.L_x_1575@srel
        /*02f0*/ 	.short	0x0
        /*02f2*/ 	.short	0x0
        /*02f4*/ 	.word	0x3
        /*02f8*/ 	.word	.L_x_1576@srel
        /*02fc*/ 	.word	.L_x_1577@srel
        /*0300*/ 	.word	.L_x_88@srel


	//   ....[23]....
        /*0304*/ 	.word	.L_x_1579@srel
        /*0308*/ 	.short	0x0
        /*030a*/ 	.short	0x0
        /*030c*/ 	.word	0x3
        /*0310*/ 	.word	.L_x_1580@srel
        /*0314*/ 	.word	.L_x_1581@srel
        /*0318*/ 	.word	.L_x_88@srel


	//   ....[24]....
        /* <DEDUP_REMOVED lines=8> */


	//   ....[25]....
        /* <DEDUP_REMOVED lines=8> */


	//   ....[26]....
        /*0354*/ 	.word	.L_x_1593@srel
        /*0358*/ 	.short	0x0
        /*035a*/ 	.short	0x0
        /*035c*/ 	.word	0x3
        /*0360*/ 	.word	.L_x_1594@srel
        /*0364*/ 	.word	.L_x_1595@srel
        /*0368*/ 	.word	.L_x_97@srel


	//   ....[27]....
        /*036c*/ 	.word	.L_x_1597@srel
        /*0370*/ 	.short	0x0
        /*0372*/ 	.short	0x0
        /*0374*/ 	.word	0x3
        /*0378*/ 	.word	.L_x_1598@srel
        /*037c*/ 	.word	.L_x_1599@srel
        /*0380*/ 	.word	.L_x_97@srel


	//   ....[28]....
        /*0384*/ 	.word	.L_x_1601@srel
        /*0388*/ 	.short	0x0
        /*038a*/ 	.short	0x0
        /*038c*/ 	.word	0x3
        /*0390*/ 	.word	.L_x_1602@srel
        /*0394*/ 	.word	.L_x_1603@srel
        /*0398*/ 	.word	.L_x_97@srel


	//   ....[29]....
        /* <DEDUP_REMOVED lines=8> */


	//   ....[30]....
        /* <DEDUP_REMOVED lines=8> */


	//   ....[31]....
        /*03d4*/ 	.word	.L_x_1615@srel
        /*03d8*/ 	.short	0x0
        /*03da*/ 	.short	0x0
        /*03dc*/ 	.word	0x3
        /*03e0*/ 	.word	.L_x_1616@srel
        /*03e4*/ 	.word	.L_x_1617@srel
        /*03e8*/ 	.word	.L_x_106@srel


	//   ....[32]....
        /*03ec*/ 	.word	.L_x_1619@srel
        /*03f0*/ 	.short	0x0
        /*03f2*/ 	.short	0x0
        /*03f4*/ 	.word	0x3
        /*03f8*/ 	.word	.L_x_1620@srel
        /*03fc*/ 	.word	.L_x_1621@srel
        /*0400*/ 	.word	.L_x_106@srel


	//   ....[33]....
        /*0404*/ 	.word	.L_x_1623@srel
        /*0408*/ 	.short	0x0
        /*040a*/ 	.short	0x0
        /*040c*/ 	.word	0x3
        /*0410*/ 	.word	.L_x_1624@srel
        /*0414*/ 	.word	.L_x_1625@srel
        /*0418*/ 	.word	.L_x_106@srel


	//   ....[34]....
        /* <DEDUP_REMOVED lines=8> */


	//   ....[35]....
        /* <DEDUP_REMOVED lines=8> */


	//   ....[36]....
        /*0454*/ 	.word	.L_x_1637@srel
        /*0458*/ 	.short	0x0
        /*045a*/ 	.short	0x0
        /*045c*/ 	.word	0x3
        /*0460*/ 	.word	.L_x_1638@srel
        /*0464*/ 	.word	.L_x_1639@srel
        /*0468*/ 	.word	.L_x_159@srel


	//   ....[37]....
        /*046c*/ 	.word	.L_x_1641@srel
        /*0470*/ 	.short	0x0
        /*0472*/ 	.short	0x0
        /*0474*/ 	.word	0x3
        /*0478*/ 	.word	.L_x_1642@srel
        /*047c*/ 	.word	.L_x_1643@srel
        /*0480*/ 	.word	.L_x_1644@srel


	//   ....[38]....
        /* <DEDUP_REMOVED lines=8> */


	//   ....[39]....
        /*04a0*/ 	.word	.L_x_1650@srel
        /*04a4*/ 	.short	0x0
        /*04a6*/ 	.short	0x0
        /*04a8*/ 	.word	0x3
        /*04ac*/ 	.word	.L_x_1651@srel
        /*04b0*/ 	.word	.L_x_1652@srel
        /*04b4*/ 	.word	.L_x_177@srel


	//   ....[40]....
        /*04b8*/ 	.word	.L_x_1654@srel
        /*04bc*/ 	.short	0x0
        /*04be*/ 	.short	0x0
        /*04c0*/ 	.word	0x3
        /*04c4*/ 	.word	.L_x_1655@srel
        /*04c8*/ 	.word	.L_x_1656@srel
        /*04cc*/ 	.word	.L_x_1657@srel


	//   ....[41]....
        /* <DEDUP_REMOVED lines=8> */


	//   ....[42]....
        /*04ec*/ 	.word	.L_x_1663@srel
        /*04f0*/ 	.short	0x0
        /*04f2*/ 	.short	0x0
        /*04f4*/ 	.word	0x3
        /*04f8*/ 	.word	.L_x_1664@srel
        /*04fc*/ 	.word	.L_x_1665@srel
        /*0500*/ 	.word	.L_x_195@srel


	//   ....[43]....
        /*0504*/ 	.word	.L_x_1667@srel
        /*0508*/ 	.short	0x0
        /*050a*/ 	.short	0x0
        /*050c*/ 	.word	0x3
        /*0510*/ 	.word	.L_x_1668@srel
        /*0514*/ 	.word	.L_x_1669@srel
        /*0518*/ 	.word	.L_x_195@srel


	//   ....[44]....
        /*051c*/ 	.word	.L_x_1671@srel
        /*0520*/ 	.short	0x0
        /*0522*/ 	.short	0x0
        /*0524*/ 	.word	0x3
        /*0528*/ 	.word	.L_x_1672@srel
        /*052c*/ 	.word	.L_x_1673@srel
        /*0530*/ 	.word	.L_x_195@srel


	//   ....[45]....
        /* <DEDUP_REMOVED lines=8> */


	//   ....[46]....
        /* <DEDUP_REMOVED lines=8> */


	//   ....[47]....
        /*056c*/ 	.word	.L_x_1685@srel
        /*0570*/ 	.short	0x0
        /*0572*/ 	.short	0x0
        /*0574*/ 	.word	0x3
        /*0578*/ 	.word	.L_x_1686@srel
        /*057c*/ 	.word	.L_x_1687@srel
        /*0580*/ 	.word	.L_x_219@srel


	//   ....[48]....
        /*0584*/ 	.word	.L_x_1689@srel
        /*0588*/ 	.short	0x0
        /*058a*/ 	.short	0x0
        /*058c*/ 	.word	0x3
        /*0590*/ 	.word	.L_x_1690@srel
        /*0594*/ 	.word	.L_x_1691@srel
        /*0598*/ 	.word	.L_x_1692@srel


	//   ....[49]....
        /* <DEDUP_REMOVED lines=8> */


	//   ....[50]....
        /*05b8*/ 	.word	.L_x_1698@srel
        /*05bc*/ 	.short	0x0
        /*05be*/ 	.short	0x0
        /*05c0*/ 	.word	0x3
        /*05c4*/ 	.word	.L_x_1699@srel
        /*05c8*/ 	.word	.L_x_1700@srel
        /*05cc*/ 	.word	.L_x_237@srel


	//   ....[51]....
        /*05d0*/ 	.word	.L_x_1702@srel
        /*05d4*/ 	.short	0x0
        /*05d6*/ 	.short	0x0
        /*05d8*/ 	.word	0x3
        /*05dc*/ 	.word	.L_x_1703@srel
        /*05e0*/ 	.word	.L_x_1704@srel
        /*05e4*/ 	.word	.L_x_1705@srel


	//   ....[52]....
        /* <DEDUP_REMOVED lines=8> */


	//   ....[53]....
        /*0604*/ 	.word	.L_x_1711@srel
        /*0608*/ 	.short	0x0
        /*060a*/ 	.short	0x0
        /*060c*/ 	.word	0x3
        /*0610*/ 	.word	.L_x_1712@srel
        /*0614*/ 	.word	.L_x_1713@srel
        /*0618*/ 	.word	.L_x_255@srel


	//   ....[54]....
        /*061c*/ 	.word	.L_x_1715@srel
        /*0620*/ 	.short	0x0
        /*0622*/ 	.short	0x0
        /*0624*/ 	.word	0x3
        /*0628*/ 	.word	.L_x_1716@srel
        /*062c*/ 	.word	.L_x_1717@srel
        /*0630*/ 	.word	.L_x_255@srel


	//   ....[55]....
        /*0634*/ 	.word	.L_x_1719@srel
        /*0638*/ 	.short	0x0
        /*063a*/ 	.short	0x0
        /*063c*/ 	.word	0x3
        /*0640*/ 	.word	.L_x_1720@srel
        /*0644*/ 	.word	.L_x_1721@srel
        /*0648*/ 	.word	.L_x_255@srel


	//   ....[56]....
        /* <DEDUP_REMOVED lines=8> */


	//   ....[57]....
        /* <DEDUP_REMOVED lines=8> */


	//   ....[58]....
        /*0684*/ 	.word	.L_x_1733@srel
        /*0688*/ 	.short	0x0
        /*068a*/ 	.short	0x0
        /*068c*/ 	.word	0x3
        /*0690*/ 	.word	.L_x_1734@srel
        /*0694*/ 	.word	.L_x_1735@srel
        /*0698*/ 	.word	.L_x_279@srel


	//   ....[59]....
        /*069c*/ 	.word	.L_x_1737@srel
        /*06a0*/ 	.short	0x0
        /*06a2*/ 	.short	0x0
        /*06a4*/ 	.word	0x3
        /*06a8*/ 	.word	.L_x_1738@srel
        /*06ac*/ 	.word	.L_x_1739@srel
        /*06b0*/ 	.word	.L_x_279@srel


	//   ....[60]....
        /*06b4*/ 	.word	.L_x_1741@srel
        /*06b8*/ 	.short	0x0
        /*06ba*/ 	.short	0x0
        /*06bc*/ 	.word	0x3
        /*06c0*/ 	.word	.L_x_1742@srel
        /*06c4*/ 	.word	.L_x_1743@srel
        /*06c8*/ 	.word	.L_x_279@srel


	//   ....[61]....
        /* <DEDUP_REMOVED lines=8> */


	//   ....[62]....
        /* <DEDUP_REMOVED lines=8> */


	//   ....[63]....
        /*0704*/ 	.word	.L_x_1755@srel
        /*0708*/ 	.short	0x0
        /*070a*/ 	.short	0x0
        /*070c*/ 	.word	0x3
        /*0710*/ 	.word	.L_x_1756@srel
        /*0714*/ 	.word	.L_x_1757@srel
        /*0718*/ 	.word	.L_x_303@srel


	//   ....[64]....
        /*071c*/ 	.word	.L_x_1759@srel
        /*0720*/ 	.short	0x0
        /*0722*/ 	.short	0x0
        /*0724*/ 	.word	0x3
        /*0728*/ 	.word	.L_x_1760@srel
        /*072c*/ 	.word	.L_x_1761@srel
        /*0730*/ 	.word	.L_x_1762@srel


	//   ....[65]....
        /* <DEDUP_REMOVED lines=8> */


	//   ....[66]....
        /*0750*/ 	.word	.L_x_1768@srel
        /*0754*/ 	.short	0x0
        /*0756*/ 	.short	0x0
        /*0758*/ 	.word	0x3
        /*075c*/ 	.word	.L_x_1769@srel
        /*0760*/ 	.word	.L_x_1770@srel
        /*0764*/ 	.word	.L_x_321@srel


	//   ....[67]....
        /*0768*/ 	.word	.L_x_1772@srel
        /*076c*/ 	.short	0x0
        /*076e*/ 	.short	0x0
        /*0770*/ 	.word	0x3
        /*0774*/ 	.word	.L_x_1773@srel
        /*0778*/ 	.word	.L_x_1774@srel
        /*077c*/ 	.word	.L_x_1775@srel


	//   ....[68]....
        /* <DEDUP_REMOVED lines=8> */


	//   ....[69]....
        /*079c*/ 	.word	.L_x_1781@srel
        /*07a0*/ 	.short	0x0
        /*07a2*/ 	.short	0x0
        /*07a4*/ 	.word	0x3
        /*07a8*/ 	.word	.L_x_1782@srel
        /*07ac*/ 	.word	.L_x_1783@srel
        /*07b0*/ 	.word	.L_x_339@srel


	//   ....[70]....
        /*07b4*/ 	.word	.L_x_1785@srel
        /*07b8*/ 	.short	0x0
        /*07ba*/ 	.short	0x0
        /*07bc*/ 	.word	0x3
        /*07c0*/ 	.word	.L_x_1786@srel
        /*07c4*/ 	.word	.L_x_1787@srel
        /*07c8*/ 	.word	.L_x_339@srel


	//   ....[71]....
        /*07cc*/ 	.word	.L_x_1789@srel
        /*07d0*/ 	.short	0x0
        /*07d2*/ 	.short	0x0
        /*07d4*/ 	.word	0x3
        /*07d8*/ 	.word	.L_x_1790@srel
        /*07dc*/ 	.word	.L_x_1791@srel
        /*07e0*/ 	.word	.L_x_339@srel


	//   ....[72]....
        /* <DEDUP_REMOVED lines=8> */


	//   ....[73]....
        /* <DEDUP_REMOVED lines=8> */


	//   ....[74]....
        /*081c*/ 	.word	.L_x_1803@srel
        /*0820*/ 	.short	0x0
        /*0822*/ 	.short	0x0
        /*0824*/ 	.word	0x3
        /*0828*/ 	.word	.L_x_1804@srel
        /*082c*/ 	.word	.L_x_1805@srel
        /*0830*/ 	.word	.L_x_363@srel


	//   ....[75]....
        /*0834*/ 	.word	.L_x_1807@srel
        /*0838*/ 	.short	0x0
        /*083a*/ 	.short	0x0
        /*083c*/ 	.word	0x3
        /*0840*/ 	.word	.L_x_1808@srel
        /*0844*/ 	.word	.L_x_1809@srel
        /*0848*/ 	.word	.L_x_1810@srel


	//   ....[76]....
        /* <DEDUP_REMOVED lines=8> */


	//   ....[77]....
        /*0868*/ 	.word	.L_x_1816@srel
        /*086c*/ 	.short	0x0
        /*086e*/ 	.short	0x0
        /*0870*/ 	.word	0x3
        /*0874*/ 	.word	.L_x_1817@srel
        /*0878*/ 	.word	.L_x_1818@srel
        /*087c*/ 	.word	.L_x_381@srel


	//   ....[78]....
        /*0880*/ 	.word	.L_x_1820@srel
        /*0884*/ 	.short	0x0
        /*0886*/ 	.short	0x0
        /*0888*/ 	.word	0x3
        /*088c*/ 	.word	.L_x_1821@srel
        /*0890*/ 	.word	.L_x_1822@srel
        /*0894*/ 	.word	.L_x_1823@srel


	//   ....[79]....
        /* <DEDUP_REMOVED lines=8> */


	//   ....[80]....
        /*08b4*/ 	.word	.L_x_1829@srel
        /*08b8*/ 	.short	0x0
        /*08ba*/ 	.short	0x0
        /*08bc*/ 	.word	0x3
        /*08c0*/ 	.word	.L_x_1830@srel
        /*08c4*/ 	.word	.L_x_1831@srel
        /*08c8*/ 	.word	.L_x_399@srel


	//   ....[81]....
        /*08cc*/ 	.word	.L_x_1833@srel
        /*08d0*/ 	.short	0x0
        /*08d2*/ 	.short	0x0
        /*08d4*/ 	.word	0x3
        /*08d8*/ 	.word	.L_x_1834@srel
        /*08dc*/ 	.word	.L_x_1835@srel
        /*08e0*/ 	.word	.L_x_399@srel


	//   ....[82]....
        /*08e4*/ 	.word	.L_x_1837@srel
        /*08e8*/ 	.short	0x0
        /*08ea*/ 	.short	0x0
        /*08ec*/ 	.word	0x3
        /*08f0*/ 	.word	.L_x_1838@srel
        /*08f4*/ 	.word	.L_x_1839@srel
        /*08f8*/ 	.word	.L_x_399@srel


	//   ....[83]....
        /* <DEDUP_REMOVED lines=8> */


	//   ....[84]....
        /* <DEDUP_REMOVED lines=8> */


	//   ....[85]....
        /*0934*/ 	.word	.L_x_1851@srel
        /*0938*/ 	.short	0x0
        /*093a*/ 	.short	0x0
        /*093c*/ 	.word	0x3
        /*0940*/ 	.word	.L_x_1852@srel
        /*0944*/ 	.word	.L_x_1853@srel
        /*0948*/ 	.word	.L_x_423@srel


	//   ....[86]....
        /*094c*/ 	.word	.L_x_1855@srel
        /*0950*/ 	.short	0x0
        /*0952*/ 	.short	0x0
        /*0954*/ 	.word	0x3
        /*0958*/ 	.word	.L_x_1856@srel
        /*095c*/ 	.word	.L_x_1857@srel
        /*0960*/ 	.word	.L_x_423@srel


	//   ....[87]....
        /*0964*/ 	.word	.L_x_1859@srel
        /*0968*/ 	.short	0x0
        /*096a*/ 	.short	0x0
        /*096c*/ 	.word	0x3
        /*0970*/ 	.word	.L_x_1860@srel
        /*0974*/ 	.word	.L_x_1861@srel
        /*0978*/ 	.word	.L_x_423@srel


	//   ....[88]....
        /* <DEDUP_REMOVED lines=8> */


	//   ....[89]....
        /* <DEDUP_REMOVED lines=8> */


	//   ....[90]....
        /*09b4*/ 	.word	.L_x_1873@srel
        /*09b8*/ 	.short	0x0
        /*09ba*/ 	.short	0x0
        /*09bc*/ 	.word	0x3
        /*09c0*/ 	.word	.L_x_1874@srel
        /*09c4*/ 	.word	.L_x_1875@srel
        /*09c8*/ 	.word	.L_x_447@srel


	//   ....[91]....
        /*09cc*/ 	.word	.L_x_1877@srel
        /*09d0*/ 	.short	0x0
        /*09d2*/ 	.short	0x0
        /*09d4*/ 	.word	0x3
        /*09d8*/ 	.word	.L_x_1878@srel
        /*09dc*/ 	.word	.L_x_1879@srel
        /*09e0*/ 	.word	.L_x_447@srel


	//   ....[92]....
        /*09e4*/ 	.word	.L_x_1881@srel
        /*09e8*/ 	.short	0x0
        /*09ea*/ 	.short	0x0
        /*09ec*/ 	.word	0x3
        /*09f0*/ 	.word	.L_x_1882@srel
        /*09f4*/ 	.word	.L_x_1883@srel
        /*09f8*/ 	.word	.L_x_447@srel


	//   ....[93]....
        /* <DEDUP_REMOVED lines=8> */


	//   ....[94]....
        /* <DEDUP_REMOVED lines=8> */


	//   ....[95]....
        /*0a34*/ 	.word	.L_x_1895@srel
        /*0a38*/ 	.short	0x0
        /*0a3a*/ 	.short	0x0
        /*0a3c*/ 	.word	0x3
        /*0a40*/ 	.word	.L_x_1896@srel
        /*0a44*/ 	.word	.L_x_1897@srel
        /*0a48*/ 	.word	.L_x_492@srel


	//   ....[96]....
        /*0a4c*/ 	.word	.L_x_1899@srel
        /*0a50*/ 	.short	0x0
        /*0a52*/ 	.short	0x0
        /*0a54*/ 	.word	0x3
        /*0a58*/ 	.word	.L_x_1900@srel
        /*0a5c*/ 	.word	.L_x_1901@srel
        /*0a60*/ 	.word	.L_x_492@srel


	//   ....[97]....
        /*0a64*/ 	.word	.L_x_1903@srel
        /*0a68*/ 	.short	0x0
        /*0a6a*/ 	.short	0x0
        /*0a6c*/ 	.word	0x3
        /*0a70*/ 	.word	.L_x_1904@srel
        /*0a74*/ 	.word	.L_x_1905@srel
        /*0a78*/ 	.word	.L_x_492@srel


	//   ....[98]....
        /* <DEDUP_REMOVED lines=8> */


	//   ....[99]....
        /* <DEDUP_REMOVED lines=8> */


	//   ....[100]....
        /*0ab4*/ 	.word	.L_x_1917@srel
        /*0ab8*/ 	.short	0x0
        /*0aba*/ 	.short	0x0
        /*0abc*/ 	.word	0x3
        /*0ac0*/ 	.word	.L_x_1918@srel
        /*0ac4*/ 	.word	.L_x_1919@srel
        /*0ac8*/ 	.word	.L_x_513@srel


	//   ....[101]....
        /*0acc*/ 	.word	.L_x_1921@srel
        /*0ad0*/ 	.short	0x0
        /*0ad2*/ 	.short	0x0
        /*0ad4*/ 	.word	0x3
        /*0ad8*/ 	.word	.L_x_1922@srel
        /*0adc*/ 	.word	.L_x_1923@srel
        /*0ae0*/ 	.word	.L_x_513@srel


	//   ....[102]....
        /*0ae4*/ 	.word	.L_x_1925@srel
        /*0ae8*/ 	.short	0x0
        /*0aea*/ 	.short	0x0
        /*0aec*/ 	.word	0x3
        /*0af0*/ 	.word	.L_x_1926@srel
        /*0af4*/ 	.word	.L_x_1927@srel
        /*0af8*/ 	.word	.L_x_513@srel


	//   ....[103]....
        /* <DEDUP_REMOVED lines=8> */


	//   ....[104]....
        /* <DEDUP_REMOVED lines=8> */


	//   ....[105]....
        /*0b34*/ 	.word	.L_x_1939@srel
        /*0b38*/ 	.short	0x0
        /*0b3a*/ 	.short	0x0
        /*0b3c*/ 	.word	0x3
        /*0b40*/ 	.word	.L_x_1940@srel
        /*0b44*/ 	.word	.L_x_1941@srel
        /*0b48*/ 	.word	.L_x_522@srel


	//   ....[106]....
        /*0b4c*/ 	.word	.L_x_1943@srel
        /*0b50*/ 	.short	0x0
        /*0b52*/ 	.short	0x0
        /*0b54*/ 	.word	0x3
        /*0b58*/ 	.word	.L_x_1944@srel
        /*0b5c*/ 	.word	.L_x_1945@srel
        /*0b60*/ 	.word	.L_x_522@srel


	//   ....[107]....
        /*0b64*/ 	.word	.L_x_1947@srel
        /*0b68*/ 	.short	0x0
        /*0b6a*/ 	.short	0x0
        /*0b6c*/ 	.word	0x3
        /*0b70*/ 	.word	.L_x_1948@srel
        /*0b74*/ 	.word	.L_x_1949@srel
        /*0b78*/ 	.word	.L_x_522@srel


	//   ....[108]....
        /* <DEDUP_REMOVED lines=8> */


	//   ....[109]....
        /* <DEDUP_REMOVED lines=8> */


	//   ....[110]....
        /*0bb4*/ 	.word	.L_x_1961@srel
        /*0bb8*/ 	.short	0x0
        /*0bba*/ 	.short	0x0
        /*0bbc*/ 	.word	0x3
        /*0bc0*/ 	.word	.L_x_1962@srel
        /*0bc4*/ 	.word	.L_x_1963@srel
        /*0bc8*/ 	.word	.L_x_543@srel


	//   ....[111]....
        /*0bcc*/ 	.word	.L_x_1965@srel
        /*0bd0*/ 	.short	0x0
        /*0bd2*/ 	.short	0x0
        /*0bd4*/ 	.word	0x3
        /*0bd8*/ 	.word	.L_x_1966@srel
        /*0bdc*/ 	.word	.L_x_1967@srel
        /*0be0*/ 	.word	.L_x_543@srel


	//   ....[112]....
        /*0be4*/ 	.word	.L_x_1969@srel
        /*0be8*/ 	.short	0x0
        /*0bea*/ 	.short	0x0
        /*0bec*/ 	.word	0x3
        /*0bf0*/ 	.word	.L_x_1970@srel
        /*0bf4*/ 	.word	.L_x_1971@srel
        /*0bf8*/ 	.word	.L_x_543@srel


	//   ....[113]....
        /* <DEDUP_REMOVED lines=8> */


	//   ....[114]....
        /* <DEDUP_REMOVED lines=8> */


	//   ....[115]....
        /*0c34*/ 	.word	.L_x_1983@srel
        /*0c38*/ 	.short	0x0
        /*0c3a*/ 	.short	0x0
        /*0c3c*/ 	.word	0x3
        /*0c40*/ 	.word	.L_x_1984@srel
        /*0c44*/ 	.word	.L_x_1985@srel
        /*0c48*/ 	.word	.L_x_564@srel


	//   ....[116]....
        /*0c4c*/ 	.word	.L_x_1987@srel
        /*0c50*/ 	.short	0x0
        /*0c52*/ 	.short	0x0
        /*0c54*/ 	.word	0x3
        /*0c58*/ 	.word	.L_x_1988@srel
        /*0c5c*/ 	.word	.L_x_1989@srel
        /*0c60*/ 	.word	.L_x_564@srel


	//   ....[117]....
        /*0c64*/ 	.word	.L_x_1991@srel
        /*0c68*/ 	.short	0x0
        /*0c6a*/ 	.short	0x0
        /*0c6c*/ 	.word	0x3
        /*0c70*/ 	.word	.L_x_1992@srel
        /*0c74*/ 	.word	.L_x_1993@srel
        /*0c78*/ 	.word	.L_x_564@srel


	//   ....[118]....
        /* <DEDUP_REMOVED lines=8> */


	//   ....[119]....
        /* <DEDUP_REMOVED lines=8> */


	//   ....[120]....
        /*0cb4*/ 	.word	.L_x_2005@srel
        /*0cb8*/ 	.short	0x0
        /*0cba*/ 	.short	0x0
        /*0cbc*/ 	.word	0x3
        /*0cc0*/ 	.word	.L_x_2006@srel
        /*0cc4*/ 	.word	.L_x_2007@srel
        /*0cc8*/ 	.word	.L_x_573@srel


	//   ....[121]....
        /*0ccc*/ 	.word	.L_x_2009@srel
        /*0cd0*/ 	.short	0x0
        /*0cd2*/ 	.short	0x0
        /*0cd4*/ 	.word	0x3
        /*0cd8*/ 	.word	.L_x_2010@srel
        /*0cdc*/ 	.word	.L_x_2011@srel
        /*0ce0*/ 	.word	.L_x_573@srel


	//   ....[122]....
        /*0ce4*/ 	.word	.L_x_2013@srel
        /*0ce8*/ 	.short	0x0
        /*0cea*/ 	.short	0x0
        /*0cec*/ 	.word	0x3
        /*0cf0*/ 	.word	.L_x_2014@srel
        /*0cf4*/ 	.word	.L_x_2015@srel
        /*0cf8*/ 	.word	.L_x_573@srel


	//   ....[123]....
        /* <DEDUP_REMOVED lines=8> */


	//   ....[124]....
        /* <DEDUP_REMOVED lines=8> */


	//   ....[125]....
        /*0d34*/ 	.word	.L_x_2027@srel
        /*0d38*/ 	.short	0x0
        /*0d3a*/ 	.short	0x0
        /*0d3c*/ 	.word	0x3
        /*0d40*/ 	.word	.L_x_2028@srel
        /*0d44*/ 	.word	.L_x_2029@srel
        /*0d48*/ 	.word	.L_x_582@srel


	//   ....[126]....
        /*0d4c*/ 	.word	.L_x_2031@srel
        /*0d50*/ 	.short	0x0
        /*0d52*/ 	.short	0x0
        /*0d54*/ 	.word	0x3
        /*0d58*/ 	.word	.L_x_2032@srel
        /*0d5c*/ 	.word	.L_x_2033@srel
        /*0d60*/ 	.word	.L_x_582@srel


	//   ....[127]....
        /*0d64*/ 	.word	.L_x_2035@srel
        /*0d68*/ 	.short	0x0
        /*0d6a*/ 	.short	0x0
        /*0d6c*/ 	.word	0x3
        /*0d70*/ 	.word	.L_x_2036@srel
        /*0d74*/ 	.word	.L_x_2037@srel
        /*0d78*/ 	.word	.L_x_582@srel


	//   ....[128]....
        /* <DEDUP_REMOVED lines=8> */


	//   ....[129]....
        /* <DEDUP_REMOVED lines=8> */


	//   ....[130]....
        /*0db4*/ 	.word	.L_x_2049@srel
        /*0db8*/ 	.short	0x0
        /*0dba*/ 	.short	0x0
        /*0dbc*/ 	.word	0x3
        /*0dc0*/ 	.word	.L_x_2050@srel
        /*0dc4*/ 	.word	.L_x_2051@srel
        /*0dc8*/ 	.word	.L_x_635@srel


	//   ....[131]....
        /*0dcc*/ 	.word	.L_x_2053@srel
        /*0dd0*/ 	.short	0x0
        /*0dd2*/ 	.short	0x0
        /*0dd4*/ 	.word	0x3
        /*0dd8*/ 	.word	.L_x_2054@srel
        /*0ddc*/ 	.word	.L_x_2055@srel
        /*0de0*/ 	.word	.L_x_2056@srel


	//   ....[132]....
        /* <DEDUP_REMOVED lines=8> */


	//   ....[133]....
        /*0e00*/ 	.word	.L_x_2062@srel
        /*0e04*/ 	.short	0x0
        /*0e06*/ 	.short	0x0
        /*0e08*/ 	.word	0x3
        /*0e0c*/ 	.word	.L_x_2063@srel
        /*0e10*/ 	.word	.L_x_2064@srel
        /*0e14*/ 	.word	.L_x_653@srel


	//   ....[134]....
        /*0e18*/ 	.word	.L_x_2066@srel
        /*0e1c*/ 	.short	0x0
        /*0e1e*/ 	.short	0x0
        /*0e20*/ 	.word	0x3
        /*0e24*/ 	.word	.L_x_2067@srel
        /*0e28*/ 	.word	.L_x_2068@srel
        /*0e2c*/ 	.word	.L_x_2069@srel


	//   ....[135]....
        /* <DEDUP_REMOVED lines=8> */


	//   ....[136]....
        /*0e4c*/ 	.word	.L_x_2075@srel
        /*0e50*/ 	.short	0x0
        /*0e52*/ 	.short	0x0
        /*0e54*/ 	.word	0x3
        /*0e58*/ 	.word	.L_x_2076@srel
        /*0e5c*/ 	.word	.L_x_2077@srel
        /*0e60*/ 	.word	.L_x_671@srel


	//   ....[137]....
        /*0e64*/ 	.word	.L_x_2079@srel
        /*0e68*/ 	.short	0x0
        /*0e6a*/ 	.short	0x0
        /*0e6c*/ 	.word	0x3
        /*0e70*/ 	.word	.L_x_2080@srel
        /*0e74*/ 	.word	.L_x_2081@srel
        /*0e78*/ 	.word	.L_x_671@srel


	//   ....[138]....
        /*0e7c*/ 	.word	.L_x_2083@srel
        /*0e80*/ 	.short	0x0
        /*0e82*/ 	.short	0x0
        /*0e84*/ 	.word	0x3
        /*0e88*/ 	.word	.L_x_2084@srel
        /*0e8c*/ 	.word	.L_x_2085@srel
        /*0e90*/ 	.word	.L_x_671@srel


	//   ....[139]....
        /* <DEDUP_REMOVED lines=8> */


	//   ....[140]....
        /* <DEDUP_REMOVED lines=8> */


	//   ....[141]....
        /*0ecc*/ 	.word	.L_x_2097@srel
        /*0ed0*/ 	.short	0x0
        /*0ed2*/ 	.short	0x0
        /*0ed4*/ 	.word	0x3
        /*0ed8*/ 	.word	.L_x_2098@srel
        /*0edc*/ 	.word	.L_x_2099@srel
        /*0ee0*/ 	.word	.L_x_695@srel


	//   ....[142]....
        /*0ee4*/ 	.word	.L_x_2101@srel
        /*0ee8*/ 	.short	0x0
        /*0eea*/ 	.short	0x0
        /*0eec*/ 	.word	0x3
        /*0ef0*/ 	.word	.L_x_2102@srel
        /*0ef4*/ 	.word	.L_x_2103@srel
        /*0ef8*/ 	.word	.L_x_2104@srel


	//   ....[143]....
        /* <DEDUP_REMOVED lines=8> */


	//   ....[144]....
        /*0f18*/ 	.word	.L_x_2110@srel
        /*0f1c*/ 	.short	0x0
        /*0f1e*/ 	.short	0x0
        /*0f20*/ 	.word	0x3
        /*0f24*/ 	.word	.L_x_2111@srel
        /*0f28*/ 	.word	.L_x_2112@srel
        /*0f2c*/ 	.word	.L_x_713@srel


	//   ....[145]....
        /*0f30*/ 	.word	.L_x_2114@srel
        /*0f34*/ 	.short	0x0
        /*0f36*/ 	.short	0x0
        /*0f38*/ 	.word	0x3
        /*0f3c*/ 	.word	.L_x_2115@srel
        /*0f40*/ 	.word	.L_x_2116@srel
        /*0f44*/ 	.word	.L_x_2117@srel


	//   ....[146]....
        /* <DEDUP_REMOVED lines=8> */


	//   ....[147]....
        /*0f64*/ 	.word	.L_x_2123@srel
        /*0f68*/ 	.short	0x0
        /*0f6a*/ 	.short	0x0
        /*0f6c*/ 	.word	0x3
        /*0f70*/ 	.word	.L_x_2124@srel
        /*0f74*/ 	.word	.L_x_2125@srel
        /*0f78*/ 	.word	.L_x_731@srel


	//   ....[148]....
        /*0f7c*/ 	.word	.L_x_2127@srel
        /*0f80*/ 	.short	0x0
        /*0f82*/ 	.short	0x0
        /*0f84*/ 	.word	0x3
        /*0f88*/ 	.word	.L_x_2128@srel
        /*0f8c*/ 	.word	.L_x_2129@srel
        /*0f90*/ 	.word	.L_x_731@srel


	//   ....[149]....
        /*0f94*/ 	.word	.L_x_2131@srel
        /*0f98*/ 	.short	0x0
        /*0f9a*/ 	.short	0x0
        /*0f9c*/ 	.word	0x3
        /*0fa0*/ 	.word	.L_x_2132@srel
        /*0fa4*/ 	.word	.L_x_2133@srel
        /*0fa8*/ 	.word	.L_x_731@srel


	//   ....[150]....
        /* <DEDUP_REMOVED lines=8> */


	//   ....[151]....
        /* <DEDUP_REMOVED lines=8> */


	//   ....[152]....
        /*0fe4*/ 	.word	.L_x_2145@srel
        /*0fe8*/ 	.short	0x0
        /*0fea*/ 	.short	0x0
        /*0fec*/ 	.word	0x3
        /*0ff0*/ 	.word	.L_x_2146@srel
        /*0ff4*/ 	.word	.L_x_2147@srel
        /*0ff8*/ 	.word	.L_x_755@srel


	//   ....[153]....
        /*0ffc*/ 	.word	.L_x_2149@srel
        /*1000*/ 	.short	0x0
        /*1002*/ 	.short	0x0
        /*1004*/ 	.word	0x3
        /*1008*/ 	.word	.L_x_2150@srel
        /*100c*/ 	.word	.L_x_2151@srel
        /*1010*/ 	.word	.L_x_755@srel


	//   ....[154]....
        /*1014*/ 	.word	.L_x_2153@srel
        /*1018*/ 	.short	0x0
        /*101a*/ 	.short	0x0
        /*101c*/ 	.word	0x3
        /*1020*/ 	.word	.L_x_2154@srel
        /*1024*/ 	.word	.L_x_2155@srel
        /*1028*/ 	.word	.L_x_755@srel


	//   ....[155]....
        /* <DEDUP_REMOVED lines=8> */


	//   ....[156]....
        /* <DEDUP_REMOVED lines=8> */


	//   ....[157]....
        /*1064*/ 	.word	.L_x_2167@srel
        /*1068*/ 	.short	0x0
        /*106a*/ 	.short	0x0
        /*106c*/ 	.word	0x3
        /*1070*/ 	.word	.L_x_2168@srel
        /*1074*/ 	.word	.L_x_2169@srel
        /*1078*/ 	.word	.L_x_779@srel


	//   ....[158]....
        /*107c*/ 	.word	.L_x_2171@srel
        /*1080*/ 	.short	0x0
        /*1082*/ 	.short	0x0
        /*1084*/ 	.word	0x3
        /*1088*/ 	.word	.L_x_2172@srel
        /*108c*/ 	.word	.L_x_2173@srel
        /*1090*/ 	.word	.L_x_2174@srel


	//   ....[159]....
        /* <DEDUP_REMOVED lines=8> */


	//   ....[160]....
        /*10b0*/ 	.word	.L_x_2180@srel
        /*10b4*/ 	.short	0x0
        /*10b6*/ 	.short	0x0
        /*10b8*/ 	.word	0x3
        /*10bc*/ 	.word	.L_x_2181@srel
        /*10c0*/ 	.word	.L_x_2182@srel
        /*10c4*/ 	.word	.L_x_797@srel


	//   ....[161]....
        /*10c8*/ 	.word	.L_x_2184@srel
        /*10cc*/ 	.short	0x0
        /*10ce*/ 	.short	0x0
        /*10d0*/ 	.word	0x3
        /*10d4*/ 	.word	.L_x_2185@srel
        /*10d8*/ 	.word	.L_x_2186@srel
        /*10dc*/ 	.word	.L_x_2187@srel


	//   ....[162]....
        /* <DEDUP_REMOVED lines=8> */


	//   ....[163]....
        /*10fc*/ 	.word	.L_x_2193@srel
        /*1100*/ 	.short	0x0
        /*1102*/ 	.short	0x0
        /*1104*/ 	.word	0x3
        /*1108*/ 	.word	.L_x_2194@srel
        /*110c*/ 	.word	.L_x_2195@srel
        /*1110*/ 	.word	.L_x_815@srel


	//   ....[164]....
        /*1114*/ 	.word	.L_x_2197@srel
        /*1118*/ 	.short	0x0
        /*111a*/ 	.short	0x0
        /*111c*/ 	.word	0x3
        /*1120*/ 	.word	.L_x_2198@srel
        /*1124*/ 	.word	.L_x_2199@srel
        /*1128*/ 	.word	.L_x_815@srel


	//   ....[165]....
        /*112c*/ 	.word	.L_x_2201@srel
        /*1130*/ 	.short	0x0
        /*1132*/ 	.short	0x0
        /*1134*/ 	.word	0x3
        /*1138*/ 	.word	.L_x_2202@srel
        /*113c*/ 	.word	.L_x_2203@srel
        /*1140*/ 	.word	.L_x_815@srel


	//   ....[166]....
        /* <DEDUP_REMOVED lines=8> */


	//   ....[167]....
        /* <DEDUP_REMOVED lines=8> */


	//   ....[168]....
        /*117c*/ 	.word	.L_x_2215@srel
        /*1180*/ 	.short	0x0
        /*1182*/ 	.short	0x0
        /*1184*/ 	.word	0x3
        /*1188*/ 	.word	.L_x_2216@srel
        /*118c*/ 	.word	.L_x_2217@srel
        /*1190*/ 	.word	.L_x_839@srel


	//   ....[169]....
        /*1194*/ 	.word	.L_x_2219@srel
        /*1198*/ 	.short	0x0
        /*119a*/ 	.short	0x0
        /*119c*/ 	.word	0x3
        /*11a0*/ 	.word	.L_x_2220@srel
        /*11a4*/ 	.word	.L_x_2221@srel
        /*11a8*/ 	.word	.L_x_2222@srel


	//   ....[170]....
        /* <DEDUP_REMOVED lines=8> */


	//   ....[171]....
        /*11c8*/ 	.word	.L_x_2228@srel
        /*11cc*/ 	.short	0x0
        /*11ce*/ 	.short	0x0
        /*11d0*/ 	.word	0x3
        /*11d4*/ 	.word	.L_x_2229@srel
        /*11d8*/ 	.word	.L_x_2230@srel
        /*11dc*/ 	.word	.L_x_857@srel


	//   ....[172]....
        /*11e0*/ 	.word	.L_x_2232@srel
        /*11e4*/ 	.short	0x0
        /*11e6*/ 	.short	0x0
        /*11e8*/ 	.word	0x3
        /*11ec*/ 	.word	.L_x_2233@srel
        /*11f0*/ 	.word	.L_x_2234@srel
        /*11f4*/ 	.word	.L_x_2235@srel


	//   ....[173]....
        /* <DEDUP_REMOVED lines=8> */


	//   ....[174]....
        /*1214*/ 	.word	.L_x_2241@srel
        /*1218*/ 	.short	0x0
        /*121a*/ 	.short	0x0
        /*121c*/ 	.word	0x3
        /*1220*/ 	.word	.L_x_2242@srel
        /*1224*/ 	.word	.L_x_2243@srel
        /*1228*/ 	.word	.L_x_875@srel


	//   ....[175]....
        /*122c*/ 	.word	.L_x_2245@srel
        /*1230*/ 	.short	0x0
        /*1232*/ 	.short	0x0
        /*1234*/ 	.word	0x3
        /*1238*/ 	.word	.L_x_2246@srel
        /*123c*/ 	.word	.L_x_2247@srel
        /*1240*/ 	.word	.L_x_875@srel


	//   ....[176]....
        /*1244*/ 	.word	.L_x_2249@srel
        /*1248*/ 	.short	0x0
        /*124a*/ 	.short	0x0
        /*124c*/ 	.word	0x3
        /*1250*/ 	.word	.L_x_2250@srel
        /*1254*/ 	.word	.L_x_2251@srel
        /*1258*/ 	.word	.L_x_875@srel


	//   ....[177]....
        /* <DEDUP_REMOVED lines=8> */


	//   ....[178]....
        /* <DEDUP_REMOVED lines=8> */


	//   ....[179]....
        /*1294*/ 	.word	.L_x_2263@srel
        /*1298*/ 	.short	0x0
        /*129a*/ 	.short	0x0
        /*129c*/ 	.word	0x3
        /*12a0*/ 	.word	.L_x_2264@srel
        /*12a4*/ 	.word	.L_x_2265@srel
        /*12a8*/ 	.word	.L_x_899@srel


	//   ....[180]....
        /*12ac*/ 	.word	.L_x_2267@srel
        /*12b0*/ 	.short	0x0
        /*12b2*/ 	.short	0x0
        /*12b4*/ 	.word	0x3
        /*12b8*/ 	.word	.L_x_2268@srel
        /*12bc*/ 	.word	.L_x_2269@srel
        /*12c0*/ 	.word	.L_x_899@srel


	//   ....[181]....
        /*12c4*/ 	.word	.L_x_2271@srel
        /*12c8*/ 	.short	0x0
        /*12ca*/ 	.short	0x0
        /*12cc*/ 	.word	0x3
        /*12d0*/ 	.word	.L_x_2272@srel
        /*12d4*/ 	.word	.L_x_2273@srel
        /*12d8*/ 	.word	.L_x_899@srel


	//   ....[182]....
        /* <DEDUP_REMOVED lines=8> */


	//   ....[183]....
        /* <DEDUP_REMOVED lines=8> */


	//   ....[184]....
        /*1314*/ 	.word	.L_x_2285@srel
        /*1318*/ 	.short	0x0
        /*131a*/ 	.short	0x0
        /*131c*/ 	.word	0x3
        /*1320*/ 	.word	.L_x_2286@srel
        /*1324*/ 	.word	.L_x_2287@srel
        /*1328*/ 	.word	.L_x_923@srel


	//   ....[185]....
        /*132c*/ 	.word	.L_x_2289@srel
        /*1330*/ 	.short	0x0
        /*1332*/ 	.short	0x0
        /*1334*/ 	.word	0x3
        /*1338*/ 	.word	.L_x_2290@srel
        /*133c*/ 	.word	.L_x_2291@srel
        /*1340*/ 	.word	.L_x_923@srel


	//   ....[186]....
        /*1344*/ 	.word	.L_x_2293@srel
        /*1348*/ 	.short	0x0
        /*134a*/ 	.short	0x0
        /*134c*/ 	.word	0x3
        /*1350*/ 	.word	.L_x_2294@srel
        /*1354*/ 	.word	.L_x_2295@srel
        /*1358*/ 	.word	.L_x_923@srel


	//   ....[187]....
        /* <DEDUP_REMOVED lines=8> */


	//   ....[188]....
        /* <DEDUP_REMOVED lines=8> */


	//   ....[189]....
        /*1394*/ 	.word	.L_x_2307@srel
        /*1398*/ 	.short	0x0
        /*139a*/ 	.short	0x0
        /*139c*/ 	.word	0x3
        /*13a0*/ 	.word	.L_x_2308@srel
        /*13a4*/ 	.word	.L_x_2309@srel
        /*13a8*/ 	.word	.L_x_1000@srel


	//   ....[190]....
        /*13ac*/ 	.word	.L_x_2311@srel
        /*13b0*/ 	.short	0x0
        /*13b2*/ 	.short	0x0
        /*13b4*/ 	.word	0x3
        /*13b8*/ 	.word	.L_x_2312@srel
        /*13bc*/ 	.word	.L_x_2313@srel
        /*13c0*/ 	.word	.L_x_1000@srel


	//   ....[191]....
        /*13c4*/ 	.word	.L_x_2315@srel
        /*13c8*/ 	.short	0x0
        /*13ca*/ 	.short	0x0
        /*13cc*/ 	.word	0x3
        /*13d0*/ 	.word	.L_x_2316@srel
        /*13d4*/ 	.word	.L_x_2317@srel
        /*13d8*/ 	.word	.L_x_1000@srel


	//   ....[192]....
        /* <DEDUP_REMOVED lines=8> */


	//   ....[193]....
        /* <DEDUP_REMOVED lines=8> */


	//   ....[194]....
        /*1414*/ 	.word	.L_x_2329@srel
        /*1418*/ 	.short	0x0
        /*141a*/ 	.short	0x0
        /*141c*/ 	.word	0x3
        /*1420*/ 	.word	.L_x_2330@srel
        /*1424*/ 	.word	.L_x_2331@srel
        /*1428*/ 	.word	.L_x_1021@srel


	//   ....[195]....
        /*142c*/ 	.word	.L_x_2333@srel
        /*1430*/ 	.short	0x0
        /*1432*/ 	.short	0x0
        /*1434*/ 	.word	0x3
        /*1438*/ 	.word	.L_x_2334@srel
        /*143c*/ 	.word	.L_x_2335@srel
        /*1440*/ 	.word	.L_x_1021@srel


	//   ....[196]....
        /*1444*/ 	.word	.L_x_2337@srel
        /*1448*/ 	.short	0x0
        /*144a*/ 	.short	0x0
        /*144c*/ 	.word	0x3
        /*1450*/ 	.word	.L_x_2338@srel
        /*1454*/ 	.word	.L_x_2339@srel
        /*1458*/ 	.word	.L_x_1021@srel


	//   ....[197]....
        /* <DEDUP_REMOVED lines=8> */


	//   ....[198]....
        /* <DEDUP_REMOVED lines=8> */


	//   ....[199]....
        /*1494*/ 	.word	.L_x_2351@srel
        /*1498*/ 	.short	0x0
        /*149a*/ 	.short	0x0
        /*149c*/ 	.word	0x3
        /*14a0*/ 	.word	.L_x_2352@srel
        /*14a4*/ 	.word	.L_x_2353@srel
        /*14a8*/ 	.word	.L_x_1030@srel


	//   ....[200]....
        /*14ac*/ 	.word	.L_x_2355@srel
        /*14b0*/ 	.short	0x0
        /*14b2*/ 	.short	0x0
        /*14b4*/ 	.word	0x3
        /*14b8*/ 	.word	.L_x_2356@srel
        /*14bc*/ 	.word	.L_x_2357@srel
        /*14c0*/ 	.word	.L_x_1030@srel


	//   ....[201]....
        /*14c4*/ 	.word	.L_x_2359@srel
        /*14c8*/ 	.short	0x0
        /*14ca*/ 	.short	0x0
        /*14cc*/ 	.word	0x3
        /*14d0*/ 	.word	.L_x_2360@srel
        /*14d4*/ 	.word	.L_x_2361@srel
        /*14d8*/ 	.word	.L_x_1030@srel


	//   ....[202]....
        /* <DEDUP_REMOVED lines=8> */


	//   ....[203]....
        /* <DEDUP_REMOVED lines=8> */


	//   ....[204]....
        /*1514*/ 	.word	.L_x_2373@srel
        /*1518*/ 	.short	0x0
        /*151a*/ 	.short	0x0
        /*151c*/ 	.word	0x3
        /*1520*/ 	.word	.L_x_2374@srel
        /*1524*/ 	.word	.L_x_2375@srel
        /*1528*/ 	.word	.L_x_1051@srel


	//   ....[205]....
        /*152c*/ 	.word	.L_x_2377@srel
        /*1530*/ 	.short	0x0
        /*1532*/ 	.short	0x0
        /*1534*/ 	.word	0x3
        /*1538*/ 	.word	.L_x_2378@srel
        /*153c*/ 	.word	.L_x_2379@srel
        /*1540*/ 	.word	.L_x_1051@srel


	//   ....[206]....
        /*1544*/ 	.word	.L_x_2381@srel
        /*1548*/ 	.short	0x0
        /*154a*/ 	.short	0x0
        /*154c*/ 	.word	0x3
        /*1550*/ 	.word	.L_x_2382@srel
        /*1554*/ 	.word	.L_x_2383@srel
        /*1558*/ 	.word	.L_x_1051@srel


	//   ....[207]....
        /* <DEDUP_REMOVED lines=8> */


	//   ....[208]....
        /* <DEDUP_REMOVED lines=8> */


	//   ....[209]....
        /*1594*/ 	.word	.L_x_2395@srel
        /*1598*/ 	.short	0x0
        /*159a*/ 	.short	0x0
        /*159c*/ 	.word	0x3
        /*15a0*/ 	.word	.L_x_2396@srel
        /*15a4*/ 	.word	.L_x_2397@srel
        /*15a8*/ 	.word	.L_x_1072@srel


	//   ....[210]....
        /*15ac*/ 	.word	.L_x_2399@srel
        /*15b0*/ 	.short	0x0
        /*15b2*/ 	.short	0x0
        /*15b4*/ 	.word	0x3
        /*15b8*/ 	.word	.L_x_2400@srel
        /*15bc*/ 	.word	.L_x_2401@srel
        /*15c0*/ 	.word	.L_x_1072@srel


	//   ....[211]....
        /*15c4*/ 	.word	.L_x_2403@srel
        /*15c8*/ 	.short	0x0
        /*15ca*/ 	.short	0x0
        /*15cc*/ 	.word	0x3
        /*15d0*/ 	.word	.L_x_2404@srel
        /*15d4*/ 	.word	.L_x_2405@srel
        /*15d8*/ 	.word	.L_x_1072@srel


	//   ....[212]....
        /* <DEDUP_REMOVED lines=8> */


	//   ....[213]....
        /* <DEDUP_REMOVED lines=8> */


	//   ....[214]....
        /*1614*/ 	.word	.L_x_2417@srel
        /*1618*/ 	.short	0x0
        /*161a*/ 	.short	0x0
        /*161c*/ 	.word	0x3
        /*1620*/ 	.word	.L_x_2418@srel
        /*1624*/ 	.word	.L_x_2419@srel
        /*1628*/ 	.word	.L_x_1081@srel


	//   ....[215]....
        /*162c*/ 	.word	.L_x_2421@srel
        /*1630*/ 	.short	0x0
        /*1632*/ 	.short	0x0
        /*1634*/ 	.word	0x3
        /*1638*/ 	.word	.L_x_2422@srel
        /*163c*/ 	.word	.L_x_2423@srel
        /*1640*/ 	.word	.L_x_1081@srel


	//   ....[216]....
        /*1644*/ 	.word	.L_x_2425@srel
        /*1648*/ 	.short	0x0
        /*164a*/ 	.short	0x0
        /*164c*/ 	.word	0x3
        /*1650*/ 	.word	.L_x_2426@srel
        /*1654*/ 	.word	.L_x_2427@srel
        /*1658*/ 	.word	.L_x_1081@srel


	//   ....[217]....
        /* <DEDUP_REMOVED lines=8> */


	//   ....[218]....
        /* <DEDUP_REMOVED lines=8> */


	//   ....[219]....
        /*1694*/ 	.word	.L_x_2439@srel
        /*1698*/ 	.short	0x0
        /*169a*/ 	.short	0x0
        /*169c*/ 	.word	0x3
        /*16a0*/ 	.word	.L_x_2440@srel
        /*16a4*/ 	.word	.L_x_2441@srel
        /*16a8*/ 	.word	.L_x_1090@srel


	//   ....[220]....
        /*16ac*/ 	.word	.L_x_2443@srel
        /*16b0*/ 	.short	0x0
        /*16b2*/ 	.short	0x0
        /*16b4*/ 	.word	0x3
        /*16b8*/ 	.word	.L_x_2444@srel
        /*16bc*/ 	.word	.L_x_2445@srel
        /*16c0*/ 	.word	.L_x_1090@srel


	//   ....[221]....
        /*16c4*/ 	.word	.L_x_2447@srel
        /*16c8*/ 	.short	0x0
        /*16ca*/ 	.short	0x0
        /*16cc*/ 	.word	0x3
        /*16d0*/ 	.word	.L_x_2448@srel
        /*16d4*/ 	.word	.L_x_2449@srel
        /*16d8*/ 	.word	.L_x_1090@srel


	//   ....[222]....
        /* <DEDUP_REMOVED lines=8> */


	//   ....[223]....
        /* <DEDUP_REMOVED lines=8> */


	//   ....[224]....
        /*1714*/ 	.word	.L_x_2461@srel
        /*1718*/ 	.short	0x0
        /*171a*/ 	.short	0x0
        /*171c*/ 	.word	0x3
        /*1720*/ 	.word	.L_x_2462@srel
        /*1724*/ 	.word	.L_x_2463@srel
        /*1728*/ 	.word	.L_x_1143@srel


	//   ....[225]....
        /*172c*/ 	.word	.L_x_2465@srel
        /*1730*/ 	.short	0x0
        /*1732*/ 	.short	0x0
        /*1734*/ 	.word	0x3
        /*1738*/ 	.word	.L_x_2466@srel
        /*173c*/ 	.word	.L_x_2467@srel
        /*1740*/ 	.word	.L_x_2468@srel


	//   ....[226]....
        /* <DEDUP_REMOVED lines=8> */


	//   ....[227]....
        /*1760*/ 	.word	.L_x_2474@srel
        /*1764*/ 	.short	0x0
        /*1766*/ 	.short	0x0
        /*1768*/ 	.word	0x3
        /*176c*/ 	.word	.L_x_2475@srel
        /*1770*/ 	.word	.L_x_2476@srel
        /*1774*/ 	.word	.L_x_1161@srel


	//   ....[228]....
        /*1778*/ 	.word	.L_x_2478@srel
        /*177c*/ 	.short	0x0
        /*177e*/ 	.short	0x0
        /*1780*/ 	.word	0x3
        /*1784*/ 	.word	.L_x_2479@srel
        /*1788*/ 	.word	.L_x_2480@srel
        /*178c*/ 	.word	.L_x_2481@srel


	//   ....[229]....
        /* <DEDUP_REMOVED lines=8> */


	//   ....[230]....
        /*17ac*/ 	.word	.L_x_2487@srel
        /*17b0*/ 	.short	0x0
        /*17b2*/ 	.short	0x0
        /*17b4*/ 	.word	0x3
        /*17b8*/ 	.word	.L_x_2488@srel
        /*17bc*/ 	.word	.L_x_2489@srel
        /*17c0*/ 	.word	.L_x_1179@srel


	//   ....[231]....
        /*17c4*/ 	.word	.L_x_2491@srel
        /*17c8*/ 	.short	0x0
        /*17ca*/ 	.short	0x0
        /*17cc*/ 	.word	0x3
        /*17d0*/ 	.word	.L_x_2492@srel
        /*17d4*/ 	.word	.L_x_2493@srel
        /*17d8*/ 	.word	.L_x_1179@srel


	//   ....[232]....
        /*17dc*/ 	.word	.L_x_2495@srel
        /*17e0*/ 	.short	0x0
        /*17e2*/ 	.short	0x0
        /*17e4*/ 	.word	0x3
        /*17e8*/ 	.word	.L_x_2496@srel
        /*17ec*/ 	.word	.L_x_2497@srel
        /*17f0*/ 	.word	.L_x_1179@srel


	//   ....[233]....
        /* <DEDUP_REMOVED lines=8> */


	//   ....[234]....
        /* <DEDUP_REMOVED lines=8> */


	//   ....[235]....
        /*182c*/ 	.word	.L_x_2509@srel
        /*1830*/ 	.short	0x0
        /*1832*/ 	.short	0x0
        /*1834*/ 	.word	0x3
        /*1838*/ 	.word	.L_x_2510@srel
        /*183c*/ 	.word	.L_x_2511@srel
        /*1840*/ 	.word	.L_x_1203@srel


	//   ....[236]....
        /*1844*/ 	.word	.L_x_2513@srel
        /*1848*/ 	.short	0x0
        /*184a*/ 	.short	0x0
        /*184c*/ 	.word	0x3
        /*1850*/ 	.word	.L_x_2514@srel
        /*1854*/ 	.word	.L_x_2515@srel
        /*1858*/ 	.word	.L_x_2516@srel


	//   ....[237]....
        /* <DEDUP_REMOVED lines=8> */


	//   ....[238]....
        /*1878*/ 	.word	.L_x_2522@srel
        /*187c*/ 	.short	0x0
        /*187e*/ 	.short	0x0
        /*1880*/ 	.word	0x3
        /*1884*/ 	.word	.L_x_2523@srel
        /*1888*/ 	.word	.L_x_2524@srel
        /*188c*/ 	.word	.L_x_1221@srel


	//   ....[239]....
        /*1890*/ 	.word	.L_x_2526@srel
        /*1894*/ 	.short	0x0
        /*1896*/ 	.short	0x0
        /*1898*/ 	.word	0x3
        /*189c*/ 	.word	.L_x_2527@srel
        /*18a0*/ 	.word	.L_x_2528@srel
        /*18a4*/ 	.word	.L_x_2529@srel


	//   ....[240]....
        /* <DEDUP_REMOVED lines=8> */


	//   ....[241]....
        /*18c4*/ 	.word	.L_x_2535@srel
        /*18c8*/ 	.short	0x0
        /*18ca*/ 	.short	0x0
        /*18cc*/ 	.word	0x3
        /*18d0*/ 	.word	.L_x_2536@srel
        /*18d4*/ 	.word	.L_x_2537@srel
        /*18d8*/ 	.word	.L_x_1239@srel


	//   ....[242]....
        /*18dc*/ 	.word	.L_x_2539@srel
        /*18e0*/ 	.short	0x0
        /*18e2*/ 	.short	0x0
        /*18e4*/ 	.word	0x3
        /*18e8*/ 	.word	.L_x_2540@srel
        /*18ec*/ 	.word	.L_x_2541@srel
        /*18f0*/ 	.word	.L_x_1239@srel


	//   ....[243]....
        /*18f4*/ 	.word	.L_x_2543@srel
        /*18f8*/ 	.short	0x0
        /*18fa*/ 	.short	0x0
        /*18fc*/ 	.word	0x3
        /*1900*/ 	.word	.L_x_2544@srel
        /*1904*/ 	.word	.L_x_2545@srel
        /*1908*/ 	.word	.L_x_1239@srel


	//   ....[244]....
        /* <DEDUP_REMOVED lines=8> */


	//   ....[245]....
        /* <DEDUP_REMOVED lines=8> */


	//   ....[246]....
        /*1944*/ 	.word	.L_x_2557@srel
        /*1948*/ 	.short	0x0
        /*194a*/ 	.short	0x0
        /*194c*/ 	.word	0x3
        /*1950*/ 	.word	.L_x_2558@srel
        /*1954*/ 	.word	.L_x_2559@srel
        /*1958*/ 	.word	.L_x_1263@srel


	//   ....[247]....
        /*195c*/ 	.word	.L_x_2561@srel
        /*1960*/ 	.short	0x0
        /*1962*/ 	.short	0x0
        /*1964*/ 	.word	0x3
        /*1968*/ 	.word	.L_x_2562@srel
        /*196c*/ 	.word	.L_x_2563@srel
        /*1970*/ 	.word	.L_x_1263@srel


	//   ....[248]....
        /*1974*/ 	.word	.L_x_2565@srel
        /*1978*/ 	.short	0x0
        /*197a*/ 	.short	0x0
        /*197c*/ 	.word	0x3
        /*1980*/ 	.word	.L_x_2566@srel
        /*1984*/ 	.word	.L_x_2567@srel
        /*1988*/ 	.word	.L_x_1263@srel


	//   ....[249]....
        /* <DEDUP_REMOVED lines=8> */


	//   ....[250]....
        /* <DEDUP_REMOVED lines=8> */


	//   ....[251]....
        /*19c4*/ 	.word	.L_x_2579@srel
        /*19c8*/ 	.short	0x0
        /*19ca*/ 	.short	0x0
        /*19cc*/ 	.word	0x3
        /*19d0*/ 	.word	.L_x_2580@srel
        /*19d4*/ 	.word	.L_x_2581@srel
        /*19d8*/ 	.word	.L_x_1287@srel


	//   ....[252]....
        /*19dc*/ 	.word	.L_x_2583@srel
        /*19e0*/ 	.short	0x0
        /*19e2*/ 	.short	0x0
        /*19e4*/ 	.word	0x3
        /*19e8*/ 	.word	.L_x_2584@srel
        /*19ec*/ 	.word	.L_x_2585@srel
        /*19f0*/ 	.word	.L_x_2586@srel


	//   ....[253]....
        /* <DEDUP_REMOVED lines=8> */


	//   ....[254]....
        /*1a10*/ 	.word	.L_x_2592@srel
        /*1a14*/ 	.short	0x0
        /*1a16*/ 	.short	0x0
        /*1a18*/ 	.word	0x3
        /*1a1c*/ 	.word	.L_x_2593@srel
        /*1a20*/ 	.word	.L_x_2594@srel
        /*1a24*/ 	.word	.L_x_1305@srel


	//   ....[255]....
        /*1a28*/ 	.word	.L_x_2596@srel
        /*1a2c*/ 	.short	0x0
        /*1a2e*/ 	.short	0x0
        /*1a30*/ 	.word	0x3
        /*1a34*/ 	.word	.L_x_2597@srel
        /*1a38*/ 	.word	.L_x_2598@srel
        /*1a3c*/ 	.word	.L_x_2599@srel


	//   ....[0]....
        /* <DEDUP_REMOVED lines=8> */


	//   ....[1]....
        /*1a5c*/ 	.word	.L_x_2605@srel
        /*1a60*/ 	.short	0x0
        /*1a62*/ 	.short	0x0
        /*1a64*/ 	.word	0x3
        /*1a68*/ 	.word	.L_x_2606@srel
        /*1a6c*/ 	.word	.L_x_2607@srel
        /*1a70*/ 	.word	.L_x_1323@srel


	//   ....[2]....
        /*1a74*/ 	.word	.L_x_2609@srel
        /*1a78*/ 	.short	0x0
        /*1a7a*/ 	.short	0x0
        /*1a7c*/ 	.word	0x3
        /*1a80*/ 	.word	.L_x_2610@srel
        /*1a84*/ 	.word	.L_x_2611@srel
        /*1a88*/ 	.word	.L_x_1323@srel


	//   ....[3]....
        /*1a8c*/ 	.word	.L_x_2613@srel
        /*1a90*/ 	.short	0x0
        /*1a92*/ 	.short	0x0
        /*1a94*/ 	.word	0x3
        /*1a98*/ 	.word	.L_x_2614@srel
        /*1a9c*/ 	.word	.L_x_2615@srel
        /*1aa0*/ 	.word	.L_x_1323@srel


	//   ....[4]....
        /* <DEDUP_REMOVED lines=8> */


	//   ....[5]....
        /* <DEDUP_REMOVED lines=8> */


	//   ....[6]....
        /*1adc*/ 	.word	.L_x_2627@srel
        /*1ae0*/ 	.short	0x0
        /*1ae2*/ 	.short	0x0
        /*1ae4*/ 	.word	0x3
        /*1ae8*/ 	.word	.L_x_2628@srel
        /*1aec*/ 	.word	.L_x_2629@srel
        /*1af0*/ 	.word	.L_x_1347@srel


	//   ....[7]....
        /*1af4*/ 	.word	.L_x_2631@srel
        /*1af8*/ 	.short	0x0
        /*1afa*/ 	.short	0x0
        /*1afc*/ 	.word	0x3
        /*1b00*/ 	.word	.L_x_2632@srel
        /*1b04*/ 	.word	.L_x_2633@srel
        /*1b08*/ 	.word	.L_x_2634@srel


	//   ....[8]....
        /* <DEDUP_REMOVED lines=8> */


	//   ....[9]....
        /*1b28*/ 	.word	.L_x_2640@srel
        /*1b2c*/ 	.short	0x0
        /*1b2e*/ 	.short	0x0
        /*1b30*/ 	.word	0x3
        /*1b34*/ 	.word	.L_x_2641@srel
        /*1b38*/ 	.word	.L_x_2642@srel
        /*1b3c*/ 	.word	.L_x_1365@srel


	//   ....[10]....
        /*1b40*/ 	.word	.L_x_2644@srel
        /*1b44*/ 	.short	0x0
        /*1b46*/ 	.short	0x0
        /*1b48*/ 	.word	0x3
        /*1b4c*/ 	.word	.L_x_2645@srel
        /*1b50*/ 	.word	.L_x_2646@srel
        /*1b54*/ 	.word	.L_x_2647@srel


	//   ....[11]....
        /* <DEDUP_REMOVED lines=8> */


	//   ....[12]....
        /*1b74*/ 	.word	.L_x_2653@srel
        /*1b78*/ 	.short	0x0
        /*1b7a*/ 	.short	0x0
        /*1b7c*/ 	.word	0x3
        /*1b80*/ 	.word	.L_x_2654@srel
        /*1b84*/ 	.word	.L_x_2655@srel
        /*1b88*/ 	.word	.L_x_1383@srel


	//   ....[13]....
        /*1b8c*/ 	.word	.L_x_2657@srel
        /*1b90*/ 	.short	0x0
        /*1b92*/ 	.short	0x0
        /*1b94*/ 	.word	0x3
        /*1b98*/ 	.word	.L_x_2658@srel
        /*1b9c*/ 	.word	.L_x_2659@srel
        /*1ba0*/ 	.word	.L_x_1383@srel


	//   ....[14]....
        /*1ba4*/ 	.word	.L_x_2661@srel
        /*1ba8*/ 	.short	0x0
        /*1baa*/ 	.short	0x0
        /*1bac*/ 	.word	0x3
        /*1bb0*/ 	.word	.L_x_2662@srel
        /*1bb4*/ 	.word	.L_x_2663@srel
        /*1bb8*/ 	.word	.L_x_1383@srel


	//   ....[15]....
        /* <DEDUP_REMOVED lines=8> */


	//   ....[16]....
        /* <DEDUP_REMOVED lines=8> */


	//   ....[17]....
        /*1bf4*/ 	.word	.L_x_2675@srel
        /*1bf8*/ 	.short	0x0
        /*1bfa*/ 	.short	0x0
        /*1bfc*/ 	.word	0x3
        /*1c00*/ 	.word	.L_x_2676@srel
        /*1c04*/ 	.word	.L_x_2677@srel
        /*1c08*/ 	.word	.L_x_1407@srel


	//   ....[18]....
        /*1c0c*/ 	.word	.L_x_2679@srel
        /*1c10*/ 	.short	0x0
        /*1c12*/ 	.short	0x0
        /*1c14*/ 	.word	0x3
        /*1c18*/ 	.word	.L_x_2680@srel
        /*1c1c*/ 	.word	.L_x_2681@srel
        /*1c20*/ 	.word	.L_x_1407@srel


	//   ....[19]....
        /*1c24*/ 	.word	.L_x_2683@srel
        /*1c28*/ 	.short	0x0
        /*1c2a*/ 	.short	0x0
        /*1c2c*/ 	.word	0x3
        /*1c30*/ 	.word	.L_x_2684@srel
        /*1c34*/ 	.word	.L_x_2685@srel
        /*1c38*/ 	.word	.L_x_1407@srel


	//   ....[20]....
        /* <DEDUP_REMOVED lines=8> */


	//   ....[21]....
        /* <DEDUP_REMOVED lines=8> */


	//   ....[22]....
        /*1c74*/ 	.word	.L_x_2697@srel
        /*1c78*/ 	.short	0x0
        /*1c7a*/ 	.short	0x0
        /*1c7c*/ 	.word	0x3
        /*1c80*/ 	.word	.L_x_2698@srel
        /*1c84*/ 	.word	.L_x_2699@srel
        /*1c88*/ 	.word	.L_x_1431@srel


	//   ....[23]....
        /*1c8c*/ 	.word	.L_x_2701@srel
        /*1c90*/ 	.short	0x0
        /*1c92*/ 	.short	0x0
        /*1c94*/ 	.word	0x3
        /*1c98*/ 	.word	.L_x_2702@srel
        /*1c9c*/ 	.word	.L_x_2703@srel
        /*1ca0*/ 	.word	.L_x_1431@srel


	//   ....[24]....
        /*1ca4*/ 	.word	.L_x_2705@srel
        /*1ca8*/ 	.short	0x0
        /*1caa*/ 	.short	0x0
        /*1cac*/ 	.word	0x3
        /*1cb0*/ 	.word	.L_x_2706@srel
        /*1cb4*/ 	.word	.L_x_2707@srel
        /*1cb8*/ 	.word	.L_x_1431@srel


	//   ....[25]....
        /* <DEDUP_REMOVED lines=8> */


	//----- nvinfo : EIATTR_CRS_STACK_SIZE
	.align		4
.L_36:
        /*1cd8*/ 	.byte	0x04, 0x1e
        /*1cda*/ 	.short	(.L_38 - .L_37)
.L_37:
        /*1cdc*/ 	.word	0x00000000


	//----- nvinfo : EIATTR_CBANK_PARAM_SIZE
	.align		4
.L_38:
        /*1ce0*/ 	.byte	0x03, 0x19
        /*1ce2*/ 	.short	0x003c


	//----- nvinfo : EIATTR_PARAM_CBANK
	.align		4
        /*1ce4*/ 	.byte	0x04, 0x0a
        /*1ce6*/ 	.short	(.L_40 - .L_39)
	.align		4
.L_39:
        /*1ce8*/ 	.word	index@(.nv.constant0._Z16MH_simple_kerneliPiPfP5datumiiS0_S0_i)
        /*1cec*/ 	.short	0x0380
        /*1cee*/ 	.short	0x003c


	//----- nvinfo : EIATTR_SW_WAR
	.align		4
.L_40:
        /*1cf0*/ 	.byte	0x04, 0x36
        /*1cf2*/ 	.short	(.L_42 - .L_41)
.L_41:
        /*1cf4*/ 	.word	0x00000008
.L_42:


//--------------------- .nv.callgraph             --------------------------
	.section	.nv.callgraph,"",@"SHT_CUDA_CALLGRAPH"
	.align	4
	.sectionentsize	8
	.align		4
        /*0000*/ 	.word	0x00000000
	.align		4
        /*0004*/ 	.word	0xffffffff
	.align		4
        /*0008*/ 	.word	0x00000000
	.align		4
        /*000c*/ 	.word	0xfffffffe
	.align		4
        /*0010*/ 	.word	0x00000000
	.align		4
        /*0014*/ 	.word	0xfffffffd
	.align		4
        /*0018*/ 	.word	0x00000000
	.align		4
        /*001c*/ 	.word	0xfffffffc


//--------------------- .nv.constant4             --------------------------
	.section	.nv.constant4,"a",@progbits
	.align	8
	.align		8
.nv.constant4:
        /*0000*/ 	.dword	__cudart_i2opi_f


//--------------------- .nv.constant2._Z16MH_simple_kerneliPiPfP5datumiiS0_S0_i --------------------------
	.section	.nv.constant2._Z16MH_simple_kerneliPiPfP5datumiiS0_S0_i,"a",@progbits
	.sectionflags	@""
	.align	4
.nv.constant2._Z16MH_simple_kerneliPiPfP5datumiiS0_S0_i:
        /*0000*/ 	.byte	0x10, 0x06, 0x00, 0x00, 0x40, 0x06, 0x00, 0x00, 0xe0, 0x05, 0x00, 0x00, 0x70, 0x09, 0x00, 0x00
        /* <DEDUP_REMOVED lines=237> */
        /*0ee0*/ 	.byte	0xd0, 0x48, 0x05, 0x00, 0xf0, 0x4a, 0x05, 0x00


//--------------------- .text._Z16MH_simple_kerneliPiPfP5datumiiS0_S0_i --------------------------
	.section	.text._Z16MH_simple_kerneliPiPfP5datumiiS0_S0_i,"ax",@progbits
	.align	128
        .global         _Z16MH_simple_kerneliPiPfP5datumiiS0_S0_i
        .type           _Z16MH_simple_kerneliPiPfP5datumiiS0_S0_i,@function
        .size           _Z16MH_simple_kerneliPiPfP5datumiiS0_S0_i,(.L_x_2716 - _Z16MH_simple_kerneliPiPfP5datumiiS0_S0_i)
        .other          _Z16MH_simple_kerneliPiPfP5datumiiS0_S0_i,@"STO_CUDA_ENTRY STV_DEFAULT"
_Z16MH_simple_kerneliPiPfP5datumiiS0_S0_i:
.text._Z16MH_simple_kerneliPiPfP5datumiiS0_S0_i:
[----:B------:R-:W0:Y:S01]  /*0000*/  LDC R1, c[0x0][0x37c] ;  /* 0x0000df00ff017b82 */ /* 0x000e220000000800 */
[----:B------:R-:W1:Y:S07]  /*0010*/  S2R R5, SR_TID.X ;  /* 0x0000000000057919 */ /* 0x000e6e0000002100 */
[----:B------:R-:W1:Y:S01]  /*0020*/  S2UR UR4, SR_CTAID.X ;  /* 0x00000000000479c3 */ /* 0x000e620000002500 */
[----:B0-----:R-:W-:-:S07]  /*0030*/  IADD3 R1, PT, PT, R1, -0x20, RZ ;  /* 0xffffffe001017810 */ /* 0x001fce0007ffe0ff */
[----:B------:R-:W1:Y:S08]  /*0040*/  LDC R2, c[0x0][0x360] ;  /* 0x0000d800ff027b82 */ /* 0x000e700000000800 */
[----:B------:R-:W0:Y:S01]  /*0050*/  LDC R3, c[0x0][0x380] ;  /* 0x0000e000ff037b82 */ /* 0x000e220000000800 */
[----:B-1----:R-:W-:-:S05]  /*0060*/  IMAD R2, R2, UR4, R5 ;  /* 0x0000000402027c24 */ /* 0x002fca000f8e0205 */
[----:B0-----:R-:W-:-:S13]  /*0070*/  ISETP.GE.AND P0, PT, R2, R3, PT ;  /* 0x000000030200720c */ /* 0x001fda0003f06270 */
[----:B------:R-:W-:Y:S05]  /*0080*/  @P0 EXIT ;  /* 0x000000000000094d */ /* 0x000fea0003800000 */
[----:B------:R-:W0:Y:S01]  /*0090*/  LDC.64 R4, c[0x0][0x388] ;  /* 0x0000e200ff047b82 */ /* 0x000e220000000a00 */
[----:B------:R-:W1:Y:S01]  /*00a0*/  LDCU.64 UR6, c[0x0][0x358] ;  /* 0x00006b00ff0677ac */ /* 0x000e620008000a00 */
[----:B0-----:R-:W-:-:S05]  /*00b0*/  IMAD.WIDE R4, R2, 0x4, R4 ;  /* 0x0000000402047825 */ /* 0x001fca00078e0204 */
[----:B-1----:R-:W2:Y:S01]  /*00c0*/  LDG.E R130, desc[UR6][R4.64] ;  /* 0x0000000604827981 */ /* 0x002ea2000c1e1900 */
[----:B------:R-:W-:Y:S01]  /*00d0*/  BSSY.RECONVERGENT B0, `(.L_x_0) ;  /* 0x0000016000007945 */ /* 0x000fe20003800200 */
[----:B------:R-:W-:Y:S01]  /*00e0*/  IMAD.MOV.U32 R0, RZ, RZ, RZ ;  /* 0x000000ffff007224 */ /* 0x000fe200078e00ff */
[----:B--2---:R-:W-:-:S13]  /*00f0*/  ISETP.GT.U32.AND P0, PT, R130, 0x10, PT ;  /* 0x000000108200780c */ /* 0x004fda0003f04070 */
[----:B------:R-:W-:Y:S05]  /*0100*/  @P0 BRA `(.L_x_1) ;  /* 0x0000000000200947 */ /* 0x000fea0003800000 */
[----:B------:R-:W-:-:S05]  /*0110*/  HFMA2 R7, -RZ, RZ, 0, 5.9604644775390625e-08 ;  /* 0x00000001ff077431 */ /* 0x000fca00000001ff */
[----:B------:R-:W-:-:S04]  /*0120*/  SHF.L.U32 R6, R7, R130, RZ ;  /* 0x0000008207067219 */ /* 0x000fc800000006ff */
[----:B------:R-:W-:-:S13]  /*0130*/  LOP3.LUT P0, RZ, R6, 0x113e0, RZ, 0xc0, !PT ;  /* 0x000113e006ff7812 */ /* 0x000fda000780c0ff */
[----:B------:R-:W-:Y:S05]  /*0140*/  @P0 BRA `(.L_x_2) ;  /* 0x0000000000340947 */ /* 0x000fea0003800000 */
[----:B------:R-:W-:-:S13]  /*0150*/  LOP3.LUT P0, RZ, R6, 0xec00, RZ, 0xc0, !PT ;  /* 0x0000ec0006ff7812 */ /* 0x000fda000780c0ff */
[----:B------:R-:W-:Y:S05]  /*0160*/  @P0 BRA `(.L_x_3) ;  /* 0x00000000001c0947 */ /* 0x000fea0003800000 */
[----:B------:R-:W-:-:S13]  /*0170*/  LOP3.LUT P0, RZ, R6, 0x18, RZ, 0xc0, !PT ;  /* 0x0000001806ff7812 */ /* 0x000fda000780c0ff */
[----:B------:R-:W-:Y:S05]  /*0180*/  @P0 BRA `(.L_x_4) ;  /* 0x00000000001c0947 */ /* 0x000fea0003800000 */
.L_x_1:
[----:B------:R-:W-:-:S13]  /*0190*/  ISETP.GE.U32.AND P0, PT, R130, 0x3, PT ;  /* 0x000000038200780c */ /* 0x000fda0003f06070 */
[----:B------:R-:W-:Y:S05]  /*01a0*/  @!P0 BRA `(.L_x_5) ;  /* 0x0000000000208947 */ /* 0x000fea0003800000 */
[----:B------:R-:W-:-:S13]  /*01b0*/  ISETP.NE.AND P0, PT, R130, -0x63, PT ;  /* 0xffffff9d8200780c */ /* 0x000fda0003f05270 */
[----:B------:R-:W-:Y:S01]  /*01c0*/  @P0 IMAD.MOV.U32 R0, RZ, RZ, 0x7fffffff ;  /* 0x7fffffffff000424 */ /* 0x000fe200078e00ff */
[----:B------:R-:W-:Y:S06]  /*01d0*/  @P0 BRA `(.L_x_5) ;  /* 0x0000000000140947 */ /* 0x000fec0003800000 */
.L_x_3:
[----:B------:R-:W-:Y:S01]  /*01e0*/  MOV R0, 0x40000000 ;  /* 0x4000000000007802 */ /* 0x000fe20000000f00 */
[----:B------:R-:W-:Y:S06]  /*01f0*/  BRA `(.L_x_5) ;  /* 0x00000000000c7947 */ /* 0x000fec0003800000 */
.L_x_4:
[----:B------:R-:W-:Y:S01]  /*0200*/  IMAD.MOV.U32 R0, RZ, RZ, 0x3f800000 ;  /* 0x3f800000ff007424 */ /* 0x000fe200078e00ff */
[----:B------:R-:W-:Y:S06]  /*0210*/  BRA `(.L_x_5) ;  /* 0x0000000000047947 */ /* 0x000fec0003800000 */
.L_x_2:
[----:B------:R-:W-:-:S07]  /*0220*/  MOV R0, 0x40400000 ;  /* 0x4040000000007802 */ /* 0x000fce0000000f00 */
.L_x_5:
[----:B------:R-:W-:Y:S05]  /*0230*/  BSYNC.RECONVERGENT B0 ;  /* 0x0000000000007941 */ /* 0x000fea0003800200 */
.L_x_0:
[----:B------:R-:W-:-:S05]  /*0240*/  IMAD.WIDE R4, R3, 0x4, R4 ;  /* 0x0000000403047825 */ /* 0x000fca00078e0204 */
[----:B------:R-:W2:Y:S01]  /*0250*/  LDG.E R129, desc[UR6][R4.64] ;  /* 0x0000000604817981 */ /* 0x000ea2000c1e1900 */
        /* <DEDUP_REMOVED lines=12> */
.L_x_7:
[----:B------:R-:W-:-:S13]  /*0320*/  ISETP.GE.U32.AND P0, PT, R129, 0x3, PT ;  /* 0x000000038100780c */ /* 0x000fda0003f06070 */
[----:B------:R-:W-:Y:S05]  /*0330*/  @!P0 BRA `(.L_x_11) ;  /* 0x0000000000208947 */ /* 0x000fea0003800000 */
[----:B------:R-:W-:-:S13]  /*0340*/  ISETP.NE.AND P0, PT, R129, -0x63, PT ;  /* 0xffffff9d8100780c */ /* 0x000fda0003f05270 */
[----:B------:R-:W-:Y:S01]  /*0350*/  @P0 IMAD.MOV.U32 R6, RZ, RZ, 0x7fffffff ;  /* 0x7fffffffff060424 */ /* 0x000fe200078e00ff */
[----:B------:R-:W-:Y:S06]  /*0360*/  @P0 BRA `(.L_x_11) ;  /* 0x0000000000140947 */ /* 0x000fec0003800000 */
.L_x_9:
[----:B------:R-:W-:Y:S01]  /*0370*/  MOV R6, 0x40000000 ;  /* 0x4000000000067802 */ /* 0x000fe20000000f00 */
[----:B------:R-:W-:Y:S06]  /*0380*/  BRA `(.L_x_11) ;  /* 0x00000000000c7947 */ /* 0x000fec0003800000 */
.L_x_10:
[----:B------:R-:W-:Y:S01]  /*0390*/  IMAD.MOV.U32 R6, RZ, RZ, 0x3f800000 ;  /* 0x3f800000ff067424 */ /* 0x000fe200078e00ff */
[----:B------:R-:W-:Y:S06]  /*03a0*/  BRA `(.L_x_11) ;  /* 0x0000000000047947 */ /* 0x000fec0003800000 */
.L_x_8:
[----:B------:R-:W-:-:S07]  /*03b0*/  MOV R6, 0x40400000 ;  /* 0x4040000000067802 */ /* 0x000fce0000000f00 */
.L_x_11:
[----:B------:R-:W-:Y:S05]  /*03c0*/  BSYNC.RECONVERGENT B0 ;  /* 0x0000000000007941 */ /* 0x000fea0003800200 */
.L_x_6:
[----:B------:R-:W-:-:S05]  /*03d0*/  IMAD.WIDE R4, R3, 0x4, R4 ;  /* 0x0000000403047825 */ /* 0x000fca00078e0204 */
[----:B------:R-:W2:Y:S01]  /*03e0*/  LDG.E R128, desc[UR6][R4.64] ;  /* 0x0000000604807981 */ /* 0x000ea2000c1e1900 */
[----:B------:R-:W0:Y:S01]  /*03f0*/  F2I.TRUNC.NTZ R0, R0 ;  /* 0x0000000000007305 */ /* 0x000e22000020f100 */
[----:B------:R-:W-:Y:S07]  /*0400*/  BSSY.RECONVERGENT B0, `(.L_x_12) ;  /* 0x000005c000007945 */ /* 0x000fee0003800200 */
[----:B------:R-:W1:Y:S01]  /*0410*/  F2I.TRUNC.NTZ R6, R6 ;  /* 0x0000000600067305 */ /* 0x000e62000020f100 */
[----:B0-----:R-:W-:-:S02]  /*0420*/  I2FP.F32.S32 R9, R0 ;  /* 0x0000000000097245 */ /* 0x001fc40000201400 */
[----:B-1----:R-:W-:Y:S02]  /*0430*/  I2FP.F32.S32 R8, R6 ;  /* 0x0000000600087245 */ /* 0x002fe40000201400 */
[----:B--2---:R-:W-:-:S13]  /*0440*/  ISETP.GT.AND P0, PT, R128, 0x7, PT ;  /* 0x000000078000780c */ /* 0x004fda0003f04270 */
[----:B------:R-:W-:Y:S05]  /*0450*/  @P0 BRA `(.L_x_13) ;  /* 0x0000000000840947 */ /* 0x000fea0003800000 */
[----:B------:R-:W-:-:S13]  /*0460*/  ISETP.GT.AND P0, PT, R128, 0x2, PT ;  /* 0x000000028000780c */ /* 0x000fda0003f04270 */
[----:B------:R-:W-:Y:S05]  /*0470*/  @P0 BRA `(.L_x_14) ;  /* 0x00000000001c0947 */ /* 0x000fea0003800000 */
[----:B------:R-:W-:Y:S01]  /*0480*/  ISETP.GE.U32.AND P0, PT, R128, 0x3, PT ;  /* 0x000000038000780c */ /* 0x000fe20003f06070 */
[----:B------:R-:W-:-:S12]  /*0490*/  IMAD.MOV.U32 R0, RZ, RZ, RZ ;  /* 0x000000ffff007224 */ /* 0x000fd800078e00ff */
[----:B------:R-:W-:Y:S05]  /*04a0*/  @!P0 BRA `(.L_x_15) ;  /* 0x0000000400448947 */ /* 0x000fea0003800000 */
[----:B------:R-:W-:-:S13]  /*04b0*/  ISETP.NE.AND P0, PT, R128, -0x63, PT ;  /* 0xffffff9d8000780c */ /* 0x000fda0003f05270 */
[----:B------:R-:W-:Y:S05]  /*04c0*/  @P0 BRA `(.L_x_16) ;  /* 0x0000000400280947 */ /* 0x000fea0003800000 */
[----:B------:R-:W-:Y:S01]  /*04d0*/  FADD R0, R9, 1 ;  /* 0x3f80000009007421 */ /* 0x000fe20000000000 */
[----:B------:R-:W-:Y:S06]  /*04e0*/  BRA `(.L_x_15) ;  /* 0x0000000400347947 */ /* 0x000fec0003800000 */
.L_x_14:
[----:B------:R-:W-:-:S13]  /*04f0*/  ISETP.GT.AND P0, PT, R128, 0x4, PT ;  /* 0x000000048000780c */ /* 0x000fda0003f04270 */
[----:B------:R-:W-:Y:S05]  /*0500*/  @P0 BRA `(.L_x_17) ;  /* 0x00000000001c0947 */ /* 0x000fea0003800000 */
[----:B------:R-:W-:Y:S02]  /*0510*/  ISETP.NE.AND P0, PT, R128, 0x3, PT ;  /* 0x000000038000780c */ /* 0x000fe40003f05270 */
[----:B------:R-:W-:-:S11]  /*0520*/  MOV R0, R9 ;  /* 0x0000000900007202 */ /* 0x000fd60000000f00 */
[----:B------:R-:W-:Y:S05]  /*0530*/  @!P0 BRA `(.L_x_15) ;  /* 0x0000000400208947 */ /* 0x000fea0003800000 */
[----:B------:R-:W-:Y:S01]  /*0540*/  ISETP.NE.AND P0, PT, R128, 0x4, PT ;  /* 0x000000048000780c */ /* 0x000fe20003f05270 */
[----:B------:R-:W-:-:S12]  /*0550*/  IMAD.MOV.U32 R0, RZ, RZ, R8 ;  /* 0x000000ffff007224 */ /* 0x000fd800078e0008 */
[----:B------:R-:W-:Y:S05]  /*0560*/  @!P0 BRA `(.L_x_15) ;  /* 0x0000000400148947 */ /* 0x000fea0003800000 */
[----:B------:R-:W-:Y:S05]  /*0570*/  BRA `(.L_x_16) ;  /* 0x0000000000fc7947 */ /* 0x000fea0003800000 */
.L_x_17:
[----:B------:R-:W-:-:S04]  /*0580*/  MOV R7, 0xfffffffb ;  /* 0xfffffffb00077802 */ /* 0x000fc80000000f00 */
[----:B------:R-:W-:-:S05]  /*0590*/  VIADDMNMX.U32 R0, R128, R7, 0x3, PT ;  /* 0x0000000380007446 */ /* 0x000fca0003800007 */
[----:B------:R-:W-:-:S04]  /*05a0*/  IMAD.SHL.U32 R0, R0, 0x4, RZ ;  /* 0x0000000400007824 */ /* 0x000fc800078e00ff */
[----:B------:R-:W0:Y:S02]  /*05b0*/  LDC R6, c[0x2][R0] ;  /* 0x0080000000067b82 */ /* 0x000e240000000800 */
[----:B0-----:R-:W-:-:S04]  /*05c0*/  SHF.R.S32.HI R7, RZ, 0x1f, R6 ;  /* 0x0000001fff077819 */ /* 0x001fc80000011406 */
.L_x_1478:
[----:B------:R-:W-:Y:S05]  /*05d0*/  BRX R6 -0x5e0                                                            (*"BRANCH_TARGETS .L_x_1479,.L_x_1480,.L_x_1481,.L_x_16"*) ;  /* 0xfffffff806887949 */ /* 0x000fea000383ffff */
.L_x_1481:
[----:B------:R-:W-:-:S04]  /*05e0*/  FADD R0, R8, 1 ;  /* 0x3f80000008007421 */ /* 0x000fc80000000000 */
[----:B------:R-:W-:Y:S01]  /*05f0*/  FADD R0, R9, R0 ;  /* 0x0000000009007221 */ /* 0x000fe20000000000 */
[----:B------:R-:W-:Y:S06]  /*0600*/  BRA `(.L_x_15) ;  /* 0x0000000000ec7947 */ /* 0x000fec0003800000 */
.L_x_1479:
[----:B------:R-:W-:-:S04]  /*0610*/  FADD R9, R9, 1 ;  /* 0x3f80000009097421 */ /* 0x000fc80000000000 */
[----:B------:R-:W-:Y:S01]  /*0620*/  FADD R0, R8, R9 ;  /* 0x0000000908007221 */ /* 0x000fe20000000000 */
[----:B------:R-:W-:Y:S06]  /*0630*/  BRA `(.L_x_15) ;  /* 0x0000000000e07947 */ /* 0x000fec0003800000 */
.L_x_1480:
[----:B------:R-:W-:-:S04]  /*0640*/  FADD R9, R9, 1 ;  /* 0x3f80000009097421 */ /* 0x000fc80000000000 */
[----:B------:R-:W-:Y:S01]  /*0650*/  FADD R0, R8, R9 ;  /* 0x0000000908007221 */ /* 0x000fe20000000000 */
[----:B------:R-:W-:Y:S06]  /*0660*/  BRA `(.L_x_15) ;  /* 0x0000000000d47947 */ /* 0x000fec0003800000 */
.L_x_13:
[----:B------:R-:W-:-:S13]  /*0670*/  ISETP.GT.AND P0, PT, R128, 0xb, PT ;  /* 0x0000000b8000780c */ /* 0x000fda0003f04270 */
[----:B------:R-:W-:Y:S05]  /*0680*/  @P0 BRA `(.L_x_18) ;  /* 0x0000000000600947 */ /* 0x000fea0003800000 */
[----:B------:R-:W-:-:S13]  /*0690*/  ISETP.GT.AND P0, PT, R128, 0x9, PT ;  /* 0x000000098000780c */ /* 0x000fda0003f04270 */
[----:B------:R-:W-:Y:S05]  /*06a0*/  @P0 BRA `(.L_x_19) ;  /* 0x0000000000300947 */ /* 0x000fea0003800000 */
[----:B------:R-:W-:-:S04]  /*06b0*/  MOV R7, 0xfffffff8 ;  /* 0xfffffff800077802 */ /* 0x000fc80000000f00 */
[----:B------:R-:W-:-:S05]  /*06c0*/  VIADDMNMX.U32 R0, R128, R7, 0x2, PT ;  /* 0x0000000280007446 */ /* 0x000fca0003800007 */
[----:B------:R-:W-:-:S04]  /*06d0*/  IMAD.SHL.U32 R0, R0, 0x4, RZ ;  /* 0x0000000400007824 */ /* 0x000fc800078e00ff */
[----:B------:R-:W0:Y:S02]  /*06e0*/  LDC R6, c[0x2][R0+0x10] ;  /* 0x0080040000067b82 */ /* 0x000e240000000800 */
[----:B0-----:R-:W-:-:S04]  /*06f0*/  SHF.R.S32.HI R7, RZ, 0x1f, R6 ;  /* 0x0000001fff077819 */ /* 0x001fc80000011406 */
.L_x_1483:
[----:B------:R-:W-:Y:S05]  /*0700*/  BRX R6 -0x710                                                            (*"BRANCH_TARGETS .L_x_1484,.L_x_1485,.L_x_16"*) ;  /* 0xfffffff8063c7949 */ /* 0x000fea000383ffff */
.L_x_1485:
[----:B------:R-:W-:-:S04]  /*0710*/  FADD R9, R9, 1 ;  /* 0x3f80000009097421 */ /* 0x000fc80000000000 */
[----:B------:R-:W-:Y:S01]  /*0720*/  FADD R0, R8, R9 ;  /* 0x0000000908007221 */ /* 0x000fe20000000000 */
[----:B------:R-:W-:Y:S06]  /*0730*/  BRA `(.L_x_15) ;  /* 0x0000000000a07947 */ /* 0x000fec0003800000 */
.L_x_1484:
[----:B------:R-:W-:-:S04]  /*0740*/  FADD R9, R9, 1 ;  /* 0x3f80000009097421 */ /* 0x000fc80000000000 */
[----:B------:R-:W-:Y:S01]  /*0750*/  FADD R0, R8, R9 ;  /* 0x0000000908007221 */ /* 0x000fe20000000000 */
[----:B------:R-:W-:Y:S06]  /*0760*/  BRA `(.L_x_15) ;  /* 0x0000000000947947 */ /* 0x000fec0003800000 */
.L_x_19:
[----:B------:R-:W-:-:S04]  /*0770*/  MOV R7, 0xfffffff6 ;  /* 0xfffffff600077802 */ /* 0x000fc80000000f00 */
[----:B------:R-:W-:-:S05]  /*0780*/  VIADDMNMX.U32 R0, R128, R7, 0x2, PT ;  /* 0x0000000280007446 */ /* 0x000fca0003800007 */
[----:B------:R-:W-:-:S04]  /*0790*/  IMAD.SHL.U32 R0, R0, 0x4, RZ ;  /* 0x0000000400007824 */ /* 0x000fc800078e00ff */
[----:B------:R-:W0:Y:S02]  /*07a0*/  LDC R6, c[0x2][R0+0x1c] ;  /* 0x0080070000067b82 */ /* 0x000e240000000800 */
[----:B0-----:R-:W-:-:S04]  /*07b0*/  SHF.R.S32.HI R7, RZ, 0x1f, R6 ;  /* 0x0000001fff077819 */ /* 0x001fc80000011406 */
.L_x_1487:
[----:B------:R-:W-:Y:S05]  /*07c0*/  BRX R6 -0x7d0                                                            (*"BRANCH_TARGETS .L_x_1488,.L_x_1489,.L_x_16"*) ;  /* 0xfffffff8060c7949 */ /* 0x000fea000383ffff */
.L_x_1489:
[----:B------:R-:W-:Y:S01]  /*07d0*/  FADD R0, R9, 1 ;  /* 0x3f80000009007421 */ /* 0x000fe20000000000 */
[----:B------:R-:W-:Y:S06]  /*07e0*/  BRA `(.L_x_15) ;  /* 0x0000000000747947 */ /* 0x000fec0003800000 */
.L_x_1488:
[----:B------:R-:W-:Y:S01]  /*07f0*/  FADD R0, R9, 1 ;  /* 0x3f80000009007421 */ /* 0x000fe20000000000 */
[----:B------:R-:W-:Y:S06]  /*0800*/  BRA `(.L_x_15) ;  /* 0x00000000006c7947 */ /* 0x000fec0003800000 */
.L_x_18:
[----:B------:R-:W-:-:S13]  /*0810*/  ISETP.GT.AND P0, PT, R128, 0xd, PT ;  /* 0x0000000d8000780c */ /* 0x000fda0003f04270 */
[----:B------:R-:W-:Y:S05]  /*0820*/  @P0 BRA `(.L_x_20) ;  /* 0x00000000002c0947 */ /* 0x000fea0003800000 */
[----:B------:R-:W-:-:S04]  /*0830*/  MOV R7, 0xfffffff4 ;  /* 0xfffffff400077802 */ /* 0x000fc80000000f00 */
[----:B------:R-:W-:-:S05]  /*0840*/  VIADDMNMX.U32 R0, R128, R7, 0x2, PT ;  /* 0x0000000280007446 */ /* 0x000fca0003800007 */
[----:B------:R-:W-:-:S04]  /*0850*/  IMAD.SHL.U32 R0, R0, 0x4, RZ ;  /* 0x0000000400007824 */ /* 0x000fc800078e00ff */
[----:B------:R-:W0:Y:S02]  /*0860*/  LDC R6, c[0x2][R0+0x28] ;  /* 0x00800a0000067b82 */ /* 0x000e240000000800 */
[----:B0-----:R-:W-:-:S04]  /*0870*/  SHF.R.S32.HI R7, RZ, 0x1f, R6 ;  /* 0x0000001fff077819 */ /* 0x001fc80000011406 */
.L_x_1491:
[----:B------:R-:W-:Y:S05]  /*0880*/  BRX R6 -0x890                                                            (*"BRANCH_TARGETS .L_x_1492,.L_x_1493,.L_x_16"*) ;  /* 0xfffffff406dc7949 */ /* 0x000fea000383ffff */
.L_x_1493:
[----:B------:R-:W-:Y:S01]  /*0890*/  FADD R0, R9, 1 ;  /* 0x3f80000009007421 */ /* 0x000fe20000000000 */
[----:B------:R-:W-:Y:S06]  /*08a0*/  BRA `(.L_x_15) ;  /* 0x0000000000447947 */ /* 0x000fec0003800000 */
.L_x_1492:
[----:B------:R-:W-:-:S04]  /*08b0*/  FADD R9, R9, 1 ;  /* 0x3f80000009097421 */ /* 0x000fc80000000000 */
[----:B------:R-:W-:Y:S01]  /*08c0*/  FADD R0, R8, R9 ;  /* 0x0000000908007221 */ /* 0x000fe20000000000 */
[----:B------:R-:W-:Y:S06]  /*08d0*/  BRA `(.L_x_15) ;  /* 0x0000000000387947 */ /* 0x000fec0003800000 */
.L_x_20:
[----:B------:R-:W-:-:S04]  /*08e0*/  MOV R7, 0xfffffff2 ;  /* 0xfffffff200077802 */ /* 0x000fc80000000f00 */
[----:B------:R-:W-:-:S05]  /*08f0*/  VIADDMNMX.U32 R0, R128, R7, 0x3, PT ;  /* 0x0000000380007446 */ /* 0x000fca0003800007 */
[----:B------:R-:W-:-:S04]  /*0900*/  IMAD.SHL.U32 R0, R0, 0x4, RZ ;  /* 0x0000000400007824 */ /* 0x000fc800078e00ff */
[----:B------:R-:W0:Y:S02]  /*0910*/  LDC R6, c[0x2][R0+0x34] ;  /* 0x00800d0000067b82 */ /* 0x000e240000000800 */
[----:B0-----:R-:W-:-:S04]  /*0920*/  SHF.R.S32.HI R7, RZ, 0x1f, R6 ;  /* 0x0000001fff077819 */ /* 0x001fc80000011406 */
.L_x_1495:
[----:B------:R-:W-:Y:S05]  /*0930*/  BRX R6 -0x940                                                            (*"BRANCH_TARGETS .L_x_1496,.L_x_1497,.L_x_1498,.L_x_16"*) ;  /* 0xfffffff406b07949 */ /* 0x000fea000383ffff */
.L_x_1498:
[----:B------:R-:W-:-:S04]  /*0940*/  FADD R9, R9, 1 ;  /* 0x3f80000009097421 */ /* 0x000fc80000000000 */
[----:B------:R-:W-:Y:S01]  /*0950*/  FADD R0, R8, R9 ;  /* 0x0000000908007221 */ /* 0x000fe20000000000 */
[----:B------:R-:W-:Y:S06]  /*0960*/  BRA `(.L_x_15) ;  /* 0x0000000000147947 */ /* 0x000fec0003800000 */
.L_x_16:
[----:B------:R-:W-:Y:S01]  /*0970*/  MOV R0, 0x7fffffff ;  /* 0x7fffffff00007802 */ /* 0x000fe20000000f00 */
[----:B------:R-:W-:Y:S06]  /*0980*/  BRA `(.L_x_15) ;  /* 0x00000000000c7947 */ /* 0x000fec0003800000 */
.L_x_1496:
[----:B------:R-:W-:Y:S01]  /*0990*/  FADD R0, R9, 1 ;  /* 0x3f80000009007421 */ /* 0x000fe20000000000 */
[----:B------:R-:W-:Y:S06]  /*09a0*/  BRA `(.L_x_15) ;  /* 0x0000000000047947 */ /* 0x000fec0003800000 */
.L_x_1497:
[----:B------:R-:W-:-:S07]  /*09b0*/  FADD R0, R9, 1 ;  /* 0x3f80000009007421 */ /* 0x000fce0000000000 */
.L_x_15:
[----:B------:R-:W-:Y:S05]  /*09c0*/  BSYNC.RECONVERGENT B0 ;  /* 0x0000000000007941 */ /* 0x000fea0003800200 */
.L_x_12:
        /* <DEDUP_REMOVED lines=14> */
.L_x_22:
[----:B------:R-:W-:-:S13]  /*0ab0*/  ISETP.GE.U32.AND P0, PT, R127, 0x3, PT ;  /* 0x000000037f00780c */ /* 0x000fda0003f06070 */
[----:B------:R-:W-:Y:S05]  /*0ac0*/  @!P0 BRA `(.L_x_26) ;  /* 0x0000000000208947 */ /* 0x000fea0003800000 */
[----:B------:R-:W-:-:S13]  /*0ad0*/  ISETP.NE.AND P0, PT, R127, -0x63, PT ;  /* 0xffffff9d7f00780c */ /* 0x000fda0003f05270 */
[----:B------:R-:W-:Y:S01]  /*0ae0*/  @P0 IMAD.MOV.U32 R6, RZ, RZ, 0x7fffffff ;  /* 0x7fffffffff060424 */ /* 0x000fe200078e00ff */
[----:B------:R-:W-:Y:S06]  /*0af0*/  @P0 BRA `(.L_x_26) ;  /* 0x0000000000140947 */ /* 0x000fec0003800000 */
.L_x_24:
[----:B------:R-:W-:Y:S01]  /*0b00*/  MOV R6, 0x40000000 ;  /* 0x4000000000067802 */ /* 0x000fe20000000f00 */
[----:B------:R-:W-:Y:S06]  /*0b10*/  BRA `(.L_x_26) ;  /* 0x00000000000c7947 */ /* 0x000fec0003800000 */
.L_x_25:
[----:B------:R-:W-:Y:S01]  /*0b20*/  IMAD.MOV.U32 R6, RZ, RZ, 0x3f800000 ;  /* 0x3f800000ff067424 */ /* 0x000fe200078e00ff */
[----:B------:R-:W-:Y:S06]  /*0b30*/  BRA `(.L_x_26) ;  /* 0x0000000000047947 */ /* 0x000fec0003800000 */
.L_x_23:
[----:B------:R-:W-:-:S07]  /*0b40*/  MOV R6, 0x40400000 ;  /* 0x4040000000067802 */ /* 0x000fce0000000f00 */
.L_x_26:
[----:B------:R-:W-:Y:S05]  /*0b50*/  BSYNC.RECONVERGENT B0 ;  /* 0x0000000000007941 */ /* 0x000fea0003800200 */
.L_x_21:
        /* <DEDUP_REMOVED lines=14> */
.L_x_28:
[----:B------:R-:W-:-:S13]  /*0c40*/  ISETP.GE.U32.AND P0, PT, R126, 0x3, PT ;  /* 0x000000037e00780c */ /* 0x000fda0003f06070 */
[----:B------:R-:W-:Y:S05]  /*0c50*/  @!P0 BRA `(.L_x_32) ;  /* 0x0000000000208947 */ /* 0x000fea0003800000 */
[----:B------:R-:W-:-:S13]  /*0c60*/  ISETP.NE.AND P0, PT, R126, -0x63, PT ;  /* 0xffffff9d7e00780c */ /* 0x000fda0003f05270 */
[----:B------:R-:W-:Y:S01]  /*0c70*/  @P0 IMAD.MOV.U32 R7, RZ, RZ, 0x7fffffff ;  /* 0x7fffffffff070424 */ /* 0x000fe200078e00ff */
[----:B------:R-:W-:Y:S06]  /*0c80*/  @P0 BRA `(.L_x_32) ;  /* 0x0000000000140947 */ /* 0x000fec0003800000 */
.L_x_30:
[----:B------:R-:W-:Y:S01]  /*0c90*/  MOV R7, 0x40000000 ;  /* 0x4000000000077802 */ /* 0x000fe20000000f00 */
[----:B------:R-:W-:Y:S06]  /*0ca0*/  BRA `(.L_x_32) ;  /* 0x00000000000c7947 */ /* 0x000fec0003800000 */
.L_x_31:
[----:B------:R-:W-:Y:S01]  /*0cb0*/  IMAD.MOV.U32 R7, RZ, RZ, 0x3f800000 ;  /* 0x3f800000ff077424 */ /* 0x000fe200078e00ff */
[----:B------:R-:W-:Y:S06]  /*0cc0*/  BRA `(.L_x_32) ;  /* 0x0000000000047947 */ /* 0x000fec0003800000 */
.L_x_29:
[----:B------:R-:W-:-:S07]  /*0cd0*/  MOV R7, 0x40400000 ;  /* 0x4040000000077802 */ /* 0x000fce0000000f00 */
.L_x_32:
[----:B------:R-:W-:Y:S05]  /*0ce0*/  BSYNC.RECONVERGENT B0 ;  /* 0x0000000000007941 */ /* 0x000fea0003800200 */
.L_x_27:
        /* <DEDUP_REMOVED lines=18> */
.L_x_35:
        /* <DEDUP_REMOVED lines=9> */
.L_x_38:
[----:B------:R-:W-:-:S04]  /*0ea0*/  MOV R6, 0xfffffffb ;  /* 0xfffffffb00067802 */ /* 0x000fc80000000f00 */
[----:B------:R-:W-:-:S05]  /*0eb0*/  VIADDMNMX.U32 R6, R125, R6, 0x3, PT ;  /* 0x000000037d067446 */ /* 0x000fca0003800006 */
[----:B------:R-:W-:-:S04]  /*0ec0*/  IMAD.SHL.U32 R10, R6, 0x4, RZ ;  /* 0x00000004060a7824 */ /* 0x000fc800078e00ff */
[----:B------:R-:W0:Y:S02]  /*0ed0*/  LDC R6, c[0x2][R10+0x44] ;  /* 0x008011000a067b82 */ /* 0x000e240000000800 */
[----:B0-----:R-:W-:-:S04]  /*0ee0*/  SHF.R.S32.HI R7, RZ, 0x1f, R6 ;  /* 0x0000001fff077819 */ /* 0x001fc80000011406 */
.L_x_1500:
[----:B------:R-:W-:Y:S05]  /*0ef0*/  BRX R6 -0xf00                                                            (*"BRANCH_TARGETS .L_x_1501,.L_x_1502,.L_x_1503,.L_x_37"*) ;  /* 0xfffffff006407949 */ /* 0x000fea000383ffff */
.L_x_1503:
[----:B------:R-:W-:-:S04]  /*0f00*/  FADD R6, R8, 1 ;  /* 0x3f80000008067421 */ /* 0x000fc80000000000 */
[----:B------:R-:W-:Y:S01]  /*0f10*/  FADD R6, R9, R6 ;  /* 0x0000000609067221 */ /* 0x000fe20000000000 */
[----:B------:R-:W-:Y:S06]  /*0f20*/  BRA `(.L_x_36) ;  /* 0x0000000000ec7947 */ /* 0x000fec0003800000 */
.L_x_1501:
[----:B------:R-:W-:-:S04]  /*0f30*/  FADD R9, R9, 1 ;  /* 0x3f80000009097421 */ /* 0x000fc80000000000 */
[----:B------:R-:W-:Y:S01]  /*0f40*/  FADD R6, R8, R9 ;  /* 0x0000000908067221 */ /* 0x000fe20000000000 */
[----:B------:R-:W-:Y:S06]  /*0f50*/  BRA `(.L_x_36) ;  /* 0x0000000000e07947 */ /* 0x000fec0003800000 */
.L_x_1502:
[----:B------:R-:W-:-:S04]  /*0f60*/  FADD R9, R9, 1 ;  /* 0x3f80000009097421 */ /* 0x000fc80000000000 */
[----:B------:R-:W-:Y:S01]  /*0f70*/  FADD R6, R8, R9 ;  /* 0x0000000908067221 */ /* 0x000fe20000000000 */
[----:B------:R-:W-:Y:S06]  /*0f80*/  BRA `(.L_x_36) ;  /* 0x0000000000d47947 */ /* 0x000fec0003800000 */
.L_x_34:
        /* <DEDUP_REMOVED lines=9> */
.L_x_1505:
[----:B------:R-:W-:Y:S05]  /*1020*/  BRX R6 -0x1030                                                           (*"BRANCH_TARGETS .L_x_1506,.L_x_1507,.L_x_37"*) ;  /* 0xffffffec06f47949 */ /* 0x000fea000383ffff */
.L_x_1507:
[----:B------:R-:W-:-:S04]  /*1030*/  FADD R9, R9, 1 ;  /* 0x3f80000009097421 */ /* 0x000fc80000000000 */
[----:B------:R-:W-:Y:S01]  /*1040*/  FADD R6, R8, R9 ;  /* 0x0000000908067221 */ /* 0x000fe20000000000 */
[----:B------:R-:W-:Y:S06]  /*1050*/  BRA `(.L_x_36) ;  /* 0x0000000000a07947 */ /* 0x000fec0003800000 */
.L_x_1506:
[----:B------:R-:W-:-:S04]  /*1060*/  FADD R9, R9, 1 ;  /* 0x3f80000009097421 */ /* 0x000fc80000000000 */
[----:B------:R-:W-:Y:S01]  /*1070*/  FADD R6, R8, R9 ;  /* 0x0000000908067221 */ /* 0x000fe20000000000 */
[----:B------:R-:W-:Y:S06]  /*1080*/  BRA `(.L_x_36) ;  /* 0x0000000000947947 */ /* 0x000fec0003800000 */
.L_x_40:
[----:B------:R-:W-:-:S04]  /*1090*/  MOV R6, 0xfffffff6 ;  /* 0xfffffff600067802 */ /* 0x000fc80000000f00 */
[----:B------:R-:W-:-:S05]  /*10a0*/  VIADDMNMX.U32 R6, R125, R6, 0x2, PT ;  /* 0x000000027d067446 */ /* 0x000fca0003800006 */
[----:B------:R-:W-:-:S04]  /*10b0*/  IMAD.SHL.U32 R8, R6, 0x4, RZ ;  /* 0x0000000406087824 */ /* 0x000fc800078e00ff */
[----:B------:R-:W0:Y:S02]  /*10c0*/  LDC R6, c[0x2][R8+0x60] ;  /* 0x0080180008067b82 */ /* 0x000e240000000800 */
[----:B0-----:R-:W-:-:S04]  /*10d0*/  SHF.R.S32.HI R7, RZ, 0x1f, R6 ;  /* 0x0000001fff077819 */ /* 0x001fc80000011406 */
.L_x_1509:
[----:B------:R-:W-:Y:S05]  /*10e0*/  BRX R6 -0x10f0                                                           (*"BRANCH_TARGETS .L_x_1510,.L_x_1511,.L_x_37"*) ;  /* 0xffffffec06c47949 */ /* 0x000fea000383ffff */
.L_x_1511:
[----:B------:R-:W-:Y:S01]  /*10f0*/  FADD R6, R9, 1 ;  /* 0x3f80000009067421 */ /* 0x000fe20000000000 */
[----:B------:R-:W-:Y:S06]  /*1100*/  BRA `(.L_x_36) ;  /* 0x0000000000747947 */ /* 0x000fec0003800000 */
.L_x_1510:
[----:B------:R-:W-:Y:S01]  /*1110*/  FADD R6, R9, 1 ;  /* 0x3f80000009067421 */ /* 0x000fe20000000000 */
[----:B------:R-:W-:Y:S06]  /*1120*/  BRA `(.L_x_36) ;  /* 0x00000000006c7947 */ /* 0x000fec0003800000 */
.L_x_39:
[----:B------:R-:W-:-:S13]  /*1130*/  ISETP.GT.AND P0, PT, R125, 0xd, PT ;  /* 0x0000000d7d00780c */ /* 0x000fda0003f04270 */
[----:B------:R-:W-:Y:S05]  /*1140*/  @P0 BRA `(.L_x_41) ;  /* 0x00000000002c0947 */ /* 0x000fea0003800000 */
[----:B------:R-:W-:-:S04]  /*1150*/  MOV R6, 0xfffffff4 ;  /* 0xfffffff400067802 */ /* 0x000fc80000000f00 */
[----:B------:R-:W-:-:S05]  /*1160*/  VIADDMNMX.U32 R6, R125, R6, 0x2, PT ;  /* 0x000000027d067446 */ /* 0x000fca0003800006 */
[----:B------:R-:W-:-:S04]  /*1170*/  IMAD.SHL.U32 R10, R6, 0x4, RZ ;  /* 0x00000004060a7824 */ /* 0x000fc800078e00ff */
[----:B------:R-:W0:Y:S02]  /*1180*/  LDC R6, c[0x2][R10+0x6c] ;  /* 0x00801b000a067b82 */ /* 0x000e240000000800 */
[----:B0-----:R-:W-:-:S04]  /*1190*/  SHF.R.S32.HI R7, RZ, 0x1f, R6 ;  /* 0x0000001fff077819 */ /* 0x001fc80000011406 */
.L_x_1513:
[----:B------:R-:W-:Y:S05]  /*11a0*/  BRX R6 -0x11b0                                                           (*"BRANCH_TARGETS .L_x_1514,.L_x_1515,.L_x_37"*) ;  /* 0xffffffec06947949 */ /* 0x000fea000383ffff */
.L_x_1515:
[----:B------:R-:W-:Y:S01]  /*11b0*/  FADD R6, R9, 1 ;  /* 0x3f80000009067421 */ /* 0x000fe20000000000 */
[----:B------:R-:W-:Y:S06]  /*11c0*/  BRA `(.L_x_36) ;  /* 0x0000000000447947 */ /* 0x000fec0003800000 */
.L_x_1514:
[----:B------:R-:W-:-:S04]  /*11d0*/  FADD R9, R9, 1 ;  /* 0x3f80000009097421 */ /* 0x000fc80000000000 */
[----:B------:R-:W-:Y:S01]  /*11e0*/  FADD R6, R8, R9 ;  /* 0x0000000908067221 */ /* 0x000fe20000000000 */
[----:B------:R-:W-:Y:S06]  /*11f0*/  BRA `(.L_x_36) ;  /* 0x0000000000387947 */ /* 0x000fec0003800000 */
.L_x_41:
[----:B------:R-:W-:-:S04]  /*1200*/  MOV R6, 0xfffffff2 ;  /* 0xfffffff200067802 */ /* 0x000fc80000000f00 */
[----:B------:R-:W-:-:S05]  /*1210*/  VIADDMNMX.U32 R6, R125, R6, 0x3, PT ;  /* 0x000000037d067446 */ /* 0x000fca0003800006 */
[----:B------:R-:W-:-:S04]  /*1220*/  IMAD.SHL.U32 R10, R6, 0x4, RZ ;  /* 0x00000004060a7824 */ /* 0x000fc800078e00ff */
[----:B------:R-:W0:Y:S02]  /*1230*/  LDC R6, c[0x2][R10+0x78] ;  /* 0x00801e000a067b82 */ /* 0x000e240000000800 */
[----:B0-----:R-:W-:-:S04]  /*1240*/  SHF.R.S32.HI R7, RZ, 0x1f, R6 ;  /* 0x0000001fff077819 */ /* 0x001fc80000011406 */
.L_x_1517:
[----:B------:R-:W-:Y:S05]  /*1250*/  BRX R6 -0x1260                                                           (*"BRANCH_TARGETS .L_x_1518,.L_x_1519,.L_x_1520,.L_x_37"*) ;  /* 0xffffffec06687949 */ /* 0x000fea000383ffff */
.L_x_1520:
[----:B------:R-:W-:-:S04]  /*1260*/  FADD R9, R9, 1 ;  /* 0x3f80000009097421 */ /* 0x000fc80000000000 */
[----:B------:R-:W-:Y:S01]  /*1270*/  FADD R6, R8, R9 ;  /* 0x0000000908067221 */ /* 0x000fe20000000000 */
[----:B------:R-:W-:Y:S06]  /*1280*/  BRA `(.L_x_36) ;  /* 0x0000000000147947 */ /* 0x000fec0003800000 */
.L_x_37:
[----:B------:R-:W-:Y:S01]  /*1290*/  MOV R6, 0x7fffffff ;  /* 0x7fffffff00067802 */ /* 0x000fe20000000f00 */
[----:B------:R-:W-:Y:S06]  /*12a0*/  BRA `(.L_x_36) ;  /* 0x00000000000c7947 */ /* 0x000fec0003800000 */
.L_x_1518:
[----:B------:R-:W-:Y:S01]  /*12b0*/  FADD R6, R9, 1 ;  /* 0x3f80000009067421 */ /* 0x000fe20000000000 */
[----:B------:R-:W-:Y:S06]  /*12c0*/  BRA `(.L_x_36) ;  /* 0x0000000000047947 */ /* 0x000fec0003800000 */
.L_x_1519:
[----:B------:R-:W-:-:S07]  /*12d0*/  FADD R6, R9, 1 ;  /* 0x3f80000009067421 */ /* 0x000fce0000000000 */
.L_x_36:
[----:B------:R-:W-:Y:S05]  /*12e0*/  BSYNC.RECONVERGENT B0 ;  /* 0x0000000000007941 */ /* 0x000fea0003800200 */
.L_x_33:
        /* <DEDUP_REMOVED lines=18> */
.L_x_44:
        /* <DEDUP_REMOVED lines=9> */
.L_x_47:
[----:B------:R-:W-:-:S04]  /*14a0*/  MOV R7, 0xfffffffb ;  /* 0xfffffffb00077802 */ /* 0x000fc80000000f00 */
[----:B------:R-:W-:-:S05]  /*14b0*/  VIADDMNMX.U32 R0, R18, R7, 0x3, PT ;  /* 0x0000000312007446 */ /* 0x000fca0003800007 */
[----:B------:R-:W-:-:S04]  /*14c0*/  IMAD.SHL.U32 R0, R0, 0x4, RZ ;  /* 0x0000000400007824 */ /* 0x000fc800078e00ff */
[----:B------:R-:W0:Y:S02]  /*14d0*/  LDC R6, c[0x2][R0+0x88] ;  /* 0x0080220000067b82 */ /* 0x000e240000000800 */
[----:B0-----:R-:W-:-:S04]  /*14e0*/  SHF.R.S32.HI R7, RZ, 0x1f, R6 ;  /* 0x0000001fff077819 */ /* 0x001fc80000011406 */
.L_x_1522:
[----:B------:R-:W-:Y:S05]  /*14f0*/  BRX R6 -0x1500                                                           (*"BRANCH_TARGETS .L_x_1523,.L_x_1524,.L_x_1525,.L_x_46"*) ;  /* 0xffffffe806c07949 */ /* 0x000fea000383ffff */
.L_x_1525:
[----:B------:R-:W-:-:S04]  /*1500*/  FADD R0, R8, 1 ;  /* 0x3f80000008007421 */ /* 0x000fc80000000000 */
[----:B------:R-:W-:Y:S01]  /*1510*/  FADD R0, R9, R0 ;  /* 0x0000000009007221 */ /* 0x000fe20000000000 */
[----:B------:R-:W-:Y:S06]  /*1520*/  BRA `(.L_x_45) ;  /* 0x0000000000ec7947 */ /* 0x000fec0003800000 */
.L_x_1523:
[----:B------:R-:W-:-:S04]  /*1530*/  FADD R9, R9, 1 ;  /* 0x3f80000009097421 */ /* 0x000fc80000000000 */
[----:B------:R-:W-:Y:S01]  /*1540*/  FADD R0, R8, R9 ;  /* 0x0000000908007221 */ /* 0x000fe20000000000 */
[----:B------:R-:W-:Y:S06]  /*1550*/  BRA `(.L_x_45) ;  /* 0x0000000000e07947 */ /* 0x000fec0003800000 */
.L_x_1524:
[----:B------:R-:W-:-:S04]  /*1560*/  FADD R9, R9, 1 ;  /* 0x3f80000009097421 */ /* 0x000fc80000000000 */
[----:B------:R-:W-:Y:S01]  /*1570*/  FADD R0, R8, R9 ;  /* 0x0000000908007221 */ /* 0x000fe20000000000 */
[----:B------:R-:W-:Y:S06]  /*1580*/  BRA `(.L_x_45) ;  /* 0x0000000000d47947 */ /* 0x000fec0003800000 */
.L_x_43:
        /* <DEDUP_REMOVED lines=9> */
.L_x_1527:
[----:B------:R-:W-:Y:S05]  /*1620*/  BRX R6 -0x1630                                                           (*"BRANCH_TARGETS .L_x_1528,.L_x_1529,.L_x_46"*) ;  /* 0xffffffe806747949 */ /* 0x000fea000383ffff */
.L_x_1529:
[----:B------:R-:W-:-:S04]  /*1630*/  FADD R9, R9, 1 ;  /* 0x3f80000009097421 */ /* 0x000fc80000000000 */
[----:B------:R-:W-:Y:S01]  /*1640*/  FADD R0, R8, R9 ;  /* 0x0000000908007221 */ /* 0x000fe20000000000 */
[----:B------:R-:W-:Y:S06]  /*1650*/  BRA `(.L_x_45) ;  /* 0x0000000000a07947 */ /* 0x000fec0003800000 */
.L_x_1528:
[----:B------:R-:W-:-:S04]  /*1660*/  FADD R9, R9, 1 ;  /* 0x3f80000009097421 */ /* 0x000fc80000000000 */
[----:B------:R-:W-:Y:S01]  /*1670*/  FADD R0, R8, R9 ;  /* 0x0000000908007221 */ /* 0x000fe20000000000 */
[----:B------:R-:W-:Y:S06]  /*1680*/  BRA `(.L_x_45) ;  /* 0x0000000000947947 */ /* 0x000fec0003800000 */
.L_x_49:
[----:B------:R-:W-:-:S04]  /*1690*/  MOV R7, 0xfffffff6 ;  /* 0xfffffff600077802 */ /* 0x000fc80000000f00 */
[----:B------:R-:W-:-:S05]  /*16a0*/  VIADDMNMX.U32 R0, R18, R7, 0x2, PT ;  /* 0x0000000212007446 */ /* 0x000fca0003800007 */
[----:B------:R-:W-:-:S04]  /*16b0*/  IMAD.SHL.U32 R0, R0, 0x4, RZ ;  /* 0x0000000400007824 */ /* 0x000fc800078e00ff */
[----:B------:R-:W0:Y:S02]  /*16c0*/  LDC R6, c[0x2][R0+0xa4] ;  /* 0x0080290000067b82 */ /* 0x000e240000000800 */
[----:B0-----:R-:W-:-:S04]  /*16d0*/  SHF.R.S32.HI R7, RZ, 0x1f, R6 ;  /* 0x0000001fff077819 */ /* 0x001fc80000011406 */
.L_x_1531:
[----:B------:R-:W-:Y:S05]  /*16e0*/  BRX R6 -0x16f0                                                           (*"BRANCH_TARGETS .L_x_1532,.L_x_1533,.L_x_46"*) ;  /* 0xffffffe806447949 */ /* 0x000fea000383ffff */
.L_x_1533:
[----:B------:R-:W-:Y:S01]  /*16f0*/  FADD R0, R9, 1 ;  /* 0x3f80000009007421 */ /* 0x000fe20000000000 */
[----:B------:R-:W-:Y:S06]  /*1700*/  BRA `(.L_x_45) ;  /* 0x0000000000747947 */ /* 0x000fec0003800000 */
.L_x_1532:
[----:B------:R-:W-:Y:S01]  /*1710*/  FADD R0, R9, 1 ;  /* 0x3f80000009007421 */ /* 0x000fe20000000000 */
[----:B------:R-:W-:Y:S06]  /*1720*/  BRA `(.L_x_45) ;  /* 0x00000000006c7947 */ /* 0x000fec0003800000 */
.L_x_48:
[----:B------:R-:W-:-:S13]  /*1730*/  ISETP.GT.AND P0, PT, R18, 0xd, PT ;  /* 0x0000000d1200780c */ /* 0x000fda0003f04270 */
[----:B------:R-:W-:Y:S05]  /*1740*/  @P0 BRA `(.L_x_50) ;  /* 0x00000000002c0947 */ /* 0x000fea0003800000 */
[----:B------:R-:W-:-:S04]  /*1750*/  MOV R7, 0xfffffff4 ;  /* 0xfffffff400077802 */ /* 0x000fc80000000f00 */
[----:B------:R-:W-:-:S05]  /*1760*/  VIADDMNMX.U32 R0, R18, R7, 0x2, PT ;  /* 0x0000000212007446 */ /* 0x000fca0003800007 */
[----:B------:R-:W-:-:S04]  /*1770*/  IMAD.SHL.U32 R0, R0, 0x4, RZ ;  /* 0x0000000400007824 */ /* 0x000fc800078e00ff */
[----:B------:R-:W0:Y:S02]  /*1780*/  LDC R6, c[0x2][R0+0xb0] ;  /* 0x00802c0000067b82 */ /* 0x000e240000000800 */
[----:B0-----:R-:W-:-:S04]  /*1790*/  SHF.R.S32.HI R7, RZ, 0x1f, R6 ;  /* 0x0000001fff077819 */ /* 0x001fc80000011406 */
.L_x_1535:
[----:B------:R-:W-:Y:S05]  /*17a0*/  BRX R6 -0x17b0                                                           (*"BRANCH_TARGETS .L_x_1536,.L_x_1537,.L_x_46"*) ;  /* 0xffffffe806147949 */ /* 0x000fea000383ffff */
.L_x_1537:
[----:B------:R-:W-:Y:S01]  /*17b0*/  FADD R0, R9, 1 ;  /* 0x3f80000009007421 */ /* 0x000fe20000000000 */
[----:B------:R-:W-:Y:S06]  /*17c0*/  BRA `(.L_x_45) ;  /* 0x0000000000447947 */ /* 0x000fec0003800000 */
.L_x_1536:
[----:B------:R-:W-:-:S04]  /*17d0*/  FADD R9, R9, 1 ;  /* 0x3f80000009097421 */ /* 0x000fc80000000000 */
[----:B------:R-:W-:Y:S01]  /*17e0*/  FADD R0, R8, R9 ;  /* 0x0000000908007221 */ /* 0x000fe20000000000 */
[----:B------:R-:W-:Y:S06]  /*17f0*/  BRA `(.L_x_45) ;  /* 0x0000000000387947 */ /* 0x000fec0003800000 */
.L_x_50:
[----:B------:R-:W-:-:S04]  /*1800*/  MOV R7, 0xfffffff2 ;  /* 0xfffffff200077802 */ /* 0x000fc80000000f00 */
[----:B------:R-:W-:-:S05]  /*1810*/  VIADDMNMX.U32 R0, R18, R7, 0x3, PT ;  /* 0x0000000312007446 */ /* 0x000fca0003800007 */
[----:B------:R-:W-:-:S04]  /*1820*/  IMAD.SHL.U32 R0, R0, 0x4, RZ ;  /* 0x0000000400007824 */ /* 0x000fc800078e00ff */
[----:B------:R-:W0:Y:S02]  /*1830*/  LDC R6, c[0x2][R0+0xbc] ;  /* 0x00802f0000067b82 */ /* 0x000e240000000800 */
[----:B0-----:R-:W-:-:S04]  /*1840*/  SHF.R.S32.HI R7, RZ, 0x1f, R6 ;  /* 0x0000001fff077819 */ /* 0x001fc80000011406 */
.L_x_1539:
[----:B------:R-:W-:Y:S05]  /*1850*/  BRX R6 -0x1860                                                           (*"BRANCH_TARGETS .L_x_1540,.L_x_1541,.L_x_1542,.L_x_46"*) ;  /* 0xffffffe406e87949 */ /* 0x000fea000383ffff */
.L_x_1542:
[----:B------:R-:W-:-:S04]  /*1860*/  FADD R9, R9, 1 ;  /* 0x3f80000009097421 */ /* 0x000fc80000000000 */
[----:B------:R-:W-:Y:S01]  /*1870*/  FADD R0, R8, R9 ;  /* 0x0000000908007221 */ /* 0x000fe20000000000 */
[----:B------:R-:W-:Y:S06]  /*1880*/  BRA `(.L_x_45) ;  /* 0x0000000000147947 */ /* 0x000fec0003800000 */
.L_x_46:
[----:B------:R-:W-:Y:S01]  /*1890*/  MOV R0, 0x7fffffff ;  /* 0x7fffffff00007802 */ /* 0x000fe20000000f00 */
[----:B------:R-:W-:Y:S06]  /*18a0*/  BRA `(.L_x_45) ;  /* 0x00000000000c7947 */ /* 0x000fec0003800000 */
.L_x_1540:
[----:B------:R-:W-:Y:S01]  /*18b0*/  FADD R0, R9, 1 ;  /* 0x3f80000009007421 */ /* 0x000fe20000000000 */
[----:B------:R-:W-:Y:S06]  /*18c0*/  BRA `(.L_x_45) ;  /* 0x0000000000047947 */ /* 0x000fec0003800000 */
.L_x_1541:
[----:B------:R-:W-:-:S07]  /*18d0*/  FADD R0, R9, 1 ;  /* 0x3f80000009007421 */ /* 0x000fce0000000000 */
.L_x_45:
[----:B------:R-:W-:Y:S05]  /*18e0*/  BSYNC.RECONVERGENT B0 ;  /* 0x0000000000007941 */ /* 0x000fea0003800200 */
.L_x_42:
        /* <DEDUP_REMOVED lines=14> */
.L_x_52:
[----:B------:R-:W-:-:S13]  /*19d0*/  ISETP.GE.U32.AND P0, PT, R34, 0x3, PT ;  /* 0x000000032200780c */ /* 0x000fda0003f06070 */
[----:B------:R-:W-:Y:S05]  /*19e0*/  @!P0 BRA `(.L_x_56) ;  /* 0x0000000000208947 */ /* 0x000fea0003800000 */
[----:B------:R-:W-:-:S13]  /*19f0*/  ISETP.NE.AND P0, PT, R34, -0x63, PT ;  /* 0xffffff9d2200780c */ /* 0x000fda0003f05270 */
[----:B------:R-:W-:Y:S01]  /*1a00*/  @P0 IMAD.MOV.U32 R6, RZ, RZ, 0x7fffffff ;  /* 0x7fffffffff060424 */ /* 0x000fe200078e00ff */
[----:B------:R-:W-:Y:S06]  /*1a10*/  @P0 BRA `(.L_x_56) ;  /* 0x0000000000140947 */ /* 0x000fec0003800000 */
.L_x_54:
[----:B------:R-:W-:Y:S01]  /*1a20*/  MOV R6, 0x40000000 ;  /* 0x4000000000067802 */ /* 0x000fe20000000f00 */
[----:B------:R-:W-:Y:S06]  /*1a30*/  BRA `(.L_x_56) ;  /* 0x00000000000c7947 */ /* 0x000fec0003800000 */
.L_x_55:
[----:B------:R-:W-:Y:S01]  /*1a40*/  IMAD.MOV.U32 R6, RZ, RZ, 0x3f800000 ;  /* 0x3f800000ff067424 */ /* 0x000fe200078e00ff */
[----:B------:R-:W-:Y:S06]  /*1a50*/  BRA `(.L_x_56) ;  /* 0x0000000000047947 */ /* 0x000fec0003800000 */
.L_x_53:
[----:B------:R-:W-:-:S07]  /*1a60*/  MOV R6, 0x40400000 ;  /* 0x4040000000067802 */ /* 0x000fce0000000f00 */
.L_x_56:
[----:B------:R-:W-:Y:S05]  /*1a70*/  BSYNC.RECONVERGENT B0 ;  /* 0x0000000000007941 */ /* 0x000fea0003800200 */
.L_x_51:
        /* <DEDUP_REMOVED lines=14> */
.L_x_58:
[----:B------:R-:W-:-:S13]  /*1b60*/  ISETP.GE.U32.AND P0, PT, R35, 0x3, PT ;  /* 0x000000032300780c */ /* 0x000fda0003f06070 */
[----:B------:R-:W-:Y:S05]  /*1b70*/  @!P0 BRA `(.L_x_62) ;  /* 0x0000000000208947 */ /* 0x000fea0003800000 */
[----:B------:R-:W-:-:S13]  /*1b80*/  ISETP.NE.AND P0, PT, R35, -0x63, PT ;  /* 0xffffff9d2300780c */ /* 0x000fda0003f05270 */
[----:B------:R-:W-:Y:S01]  /*1b90*/  @P0 IMAD.MOV.U32 R7, RZ, RZ, 0x7fffffff ;  /* 0x7fffffffff070424 */ /* 0x000fe200078e00ff */
[----:B------:R-:W-:Y:S06]  /*1ba0*/  @P0 BRA `(.L_x_62) ;  /* 0x0000000000140947 */ /* 0x000fec0003800000 */
.L_x_60:
[----:B------:R-:W-:Y:S01]  /*1bb0*/  MOV R7, 0x40000000 ;  /* 0x4000000000077802 */ /* 0x000fe20000000f00 */
[----:B------:R-:W-:Y:S06]  /*1bc0*/  BRA `(.L_x_62) ;  /* 0x00000000000c7947 */ /* 0x000fec0003800000 */
.L_x_61:
[----:B------:R-:W-:Y:S01]  /*1bd0*/  IMAD.MOV.U32 R7, RZ, RZ, 0x3f800000 ;  /* 0x3f800000ff077424 */ /* 0x000fe200078e00ff */
[----:B------:R-:W-:Y:S06]  /*1be0*/  BRA `(.L_x_62) ;  /* 0x0000000000047947 */ /* 0x000fec0003800000 */
.L_x_59:
[----:B------:R-:W-:-:S07]  /*1bf0*/  MOV R7, 0x40400000 ;  /* 0x4040000000077802 */ /* 0x000fce0000000f00 */
.L_x_62:
[----:B------:R-:W-:Y:S05]  /*1c00*/  BSYNC.RECONVERGENT B0 ;  /* 0x0000000000007941 */ /* 0x000fea0003800200 */
.L_x_57:
        /* <DEDUP_REMOVED lines=18> */
.L_x_65:
        /* <DEDUP_REMOVED lines=9> */
.L_x_68:
[----:B------:R-:W-:-:S04]  /*1dc0*/  MOV R7, 0xfffffffb ;  /* 0xfffffffb00077802 */ /* 0x000fc80000000f00 */
[----:B------:R-:W-:-:S05]  /*1dd0*/  VIADDMNMX.U32 R6, R36, R7, 0x3, PT ;  /* 0x0000000324067446 */ /* 0x000fca0003800007 */
[----:B------:R-:W-:-:S04]  /*1de0*/  IMAD.SHL.U32 R8, R6, 0x4, RZ ;  /* 0x0000000406087824 */ /* 0x000fc800078e00ff */
[----:B------:R-:W0:Y:S02]  /*1df0*/  LDC R6, c[0x2][R8+0xcc] ;  /* 0x0080330008067b82 */ /* 0x000e240000000800 */
[----:B0-----:R-:W-:-:S04]  /*1e00*/  SHF.R.S32.HI R7, RZ, 0x1f, R6 ;  /* 0x0000001fff077819 */ /* 0x001fc80000011406 */
.L_x_1544:
[----:B------:R-:W-:Y:S05]  /*1e10*/  BRX R6 -0x1e20                                                           (*"BRANCH_TARGETS .L_x_1545,.L_x_1546,.L_x_1547,.L_x_67"*) ;  /* 0xffffffe006787949 */ /* 0x000fea000383ffff */
.L_x_1547:
[----:B------:R-:W-:-:S04]  /*1e20*/  FADD R8, R10, 1 ;  /* 0x3f8000000a087421 */ /* 0x000fc80000000000 */
[----:B------:R-:W-:Y:S01]  /*1e30*/  FADD R8, R9, R8 ;  /* 0x0000000809087221 */ /* 0x000fe20000000000 */
[----:B------:R-:W-:Y:S06]  /*1e40*/  BRA `(.L_x_66) ;  /* 0x0000000000ec7947 */ /* 0x000fec0003800000 */
.L_x_1545:
[----:B------:R-:W-:-:S04]  /*1e50*/  FADD R9, R9, 1 ;  /* 0x3f80000009097421 */ /* 0x000fc80000000000 */
[----:B------:R-:W-:Y:S01]  /*1e60*/  FADD R8, R10, R9 ;  /* 0x000000090a087221 */ /* 0x000fe20000000000 */
[----:B------:R-:W-:Y:S06]  /*1e70*/  BRA `(.L_x_66) ;  /* 0x0000000000e07947 */ /* 0x000fec0003800000 */
.L_x_1546:
[----:B------:R-:W-:-:S04]  /*1e80*/  FADD R9, R9, 1 ;  /* 0x3f80000009097421 */ /* 0x000fc80000000000 */
[----:B------:R-:W-:Y:S01]  /*1e90*/  FADD R8, R10, R9 ;  /* 0x000000090a087221 */ /* 0x000fe20000000000 */
[----:B------:R-:W-:Y:S06]  /*1ea0*/  BRA `(.L_x_66) ;  /* 0x0000000000d47947 */ /* 0x000fec0003800000 */
.L_x_64:
        /* <DEDUP_REMOVED lines=9> */
.L_x_1549:
[----:B------:R-:W-:Y:S05]  /*1f40*/  BRX R6 -0x1f50                                                           (*"BRANCH_TARGETS .L_x_1550,.L_x_1551,.L_x_67"*) ;  /* 0xffffffe0062c7949 */ /* 0x000fea000383ffff */
.L_x_1551:
[----:B------:R-:W-:-:S04]  /*1f50*/  FADD R9, R9, 1 ;  /* 0x3f80000009097421 */ /* 0x000fc80000000000 */
[----:B------:R-:W-:Y:S01]  /*1f60*/  FADD R8, R10, R9 ;  /* 0x000000090a087221 */ /* 0x000fe20000000000 */
[----:B------:R-:W-:Y:S06]  /*1f70*/  BRA `(.L_x_66) ;  /* 0x0000000000a07947 */ /* 0x000fec0003800000 */
.L_x_1550:
[----:B------:R-:W-:-:S04]  /*1f80*/  FADD R9, R9, 1 ;  /* 0x3f80000009097421 */ /* 0x000fc80000000000 */
[----:B------:R-:W-:Y:S01]  /*1f90*/  FADD R8, R10, R9 ;  /* 0x000000090a087221 */ /* 0x000fe20000000000 */
[----:B------:R-:W-:Y:S06]  /*1fa0*/  BRA `(.L_x_66) ;  /* 0x0000000000947947 */ /* 0x000fec0003800000 */
.L_x_70:
[----:B------:R-:W-:-:S04]  /*1fb0*/  MOV R7, 0xfffffff6 ;  /* 0xfffffff600077802 */ /* 0x000fc80000000f00 */
[----:B------:R-:W-:-:S05]  /*1fc0*/  VIADDMNMX.U32 R6, R36, R7, 0x2, PT ;  /* 0x0000000224067446 */ /* 0x000fca0003800007 */
[----:B------:R-:W-:-:S04]  /*1fd0*/  IMAD.SHL.U32 R8, R6, 0x4, RZ ;  /* 0x0000000406087824 */ /* 0x000fc800078e00ff */
[----:B------:R-:W0:Y:S02]  /*1fe0*/  LDC R6, c[0x2][R8+0xe8] ;  /* 0x00803a0008067b82 */ /* 0x000e240000000800 */
[----:B0-----:R-:W-:-:S04]  /*1ff0*/  SHF.R.S32.HI R7, RZ, 0x1f, R6 ;  /* 0x0000001fff077819 */ /* 0x001fc80000011406 */
.L_x_1553:
[----:B------:R-:W-:Y:S05]  /*2000*/  BRX R6 -0x2010                                                           (*"BRANCH_TARGETS .L_x_1554,.L_x_1555,.L_x_67"*) ;  /* 0xffffffdc06fc7949 */ /* 0x000fea000383ffff */
.L_x_1555:
[----:B------:R-:W-:Y:S01]  /*2010*/  FADD R8, R9, 1 ;  /* 0x3f80000009087421 */ /* 0x000fe20000000000 */
[----:B------:R-:W-:Y:S06]  /*2020*/  BRA `(.L_x_66) ;  /* 0x0000000000747947 */ /* 0x000fec0003800000 */
.L_x_1554:
[----:B------:R-:W-:Y:S01]  /*2030*/  FADD R8, R9, 1 ;  /* 0x3f80000009087421 */ /* 0x000fe20000000000 */
[----:B------:R-:W-:Y:S06]  /*2040*/  BRA `(.L_x_66) ;  /* 0x00000000006c7947 */ /* 0x000fec0003800000 */
.L_x_69:
[----:B------:R-:W-:-:S13]  /*2050*/  ISETP.GT.AND P0, PT, R36, 0xd, PT ;  /* 0x0000000d2400780c */ /* 0x000fda0003f04270 */
[----:B------:R-:W-:Y:S05]  /*2060*/  @P0 BRA `(.L_x_71) ;  /* 0x00000000002c0947 */ /* 0x000fea0003800000 */
[----:B------:R-:W-:-:S04]  /*2070*/  MOV R7, 0xfffffff4 ;  /* 0xfffffff400077802 */ /* 0x000fc80000000f00 */
[----:B------:R-:W-:-:S05]  /*2080*/  VIADDMNMX.U32 R6, R36, R7, 0x2, PT ;  /* 0x0000000224067446 */ /* 0x000fca0003800007 */
[----:B------:R-:W-:-:S04]  /*2090*/  IMAD.SHL.U32 R8, R6, 0x4, RZ ;  /* 0x0000000406087824 */ /* 0x000fc800078e00ff */
[----:B------:R-:W0:Y:S02]  /*20a0*/  LDC R6, c[0x2][R8+0xf4] ;  /* 0x00803d0008067b82 */ /* 0x000e240000000800 */
[----:B0-----:R-:W-:-:S04]  /*20b0*/  SHF.R.S32.HI R7, RZ, 0x1f, R6 ;  /* 0x0000001fff077819 */ /* 0x001fc80000011406 */
.L_x_1557:
[----:B------:R-:W-:Y:S05]  /*20c0*/  BRX R6 -0x20d0                                                           (*"BRANCH_TARGETS .L_x_1558,.L_x_1559,.L_x_67"*) ;  /* 0xffffffdc06cc7949 */ /* 0x000fea000383ffff */
.L_x_1559:
[----:B------:R-:W-:Y:S01]  /*20d0*/  FADD R8, R9, 1 ;  /* 0x3f80000009087421 */ /* 0x000fe20000000000 */
[----:B------:R-:W-:Y:S06]  /*20e0*/  BRA `(.L_x_66) ;  /* 0x0000000000447947 */ /* 0x000fec0003800000 */
.L_x_1558:
[----:B------:R-:W-:-:S04]  /*20f0*/  FADD R9, R9, 1 ;  /* 0x3f80000009097421 */ /* 0x000fc80000000000 */
[----:B------:R-:W-:Y:S01]  /*2100*/  FADD R8, R10, R9 ;  /* 0x000000090a087221 */ /* 0x000fe20000000000 */
[----:B------:R-:W-:Y:S06]  /*2110*/  BRA `(.L_x_66) ;  /* 0x0000000000387947 */ /* 0x000fec0003800000 */
.L_x_71:
[----:B------:R-:W-:-:S04]  /*2120*/  MOV R7, 0xfffffff2 ;  /* 0xfffffff200077802 */ /* 0x000fc80000000f00 */
[----:B------:R-:W-:-:S05]  /*2130*/  VIADDMNMX.U32 R6, R36, R7, 0x3, PT ;  /* 0x0000000324067446 */ /* 0x000fca0003800007 */
[----:B------:R-:W-:-:S04]  /*2140*/  IMAD.SHL.U32 R8, R6, 0x4, RZ ;  /* 0x0000000406087824 */ /* 0x000fc800078e00ff */
[----:B------:R-:W0:Y:S02]  /*2150*/  LDC R6, c[0x2][R8+0x100] ;  /* 0x0080400008067b82 */ /* 0x000e240000000800 */
[----:B0-----:R-:W-:-:S04]  /*2160*/  SHF.R.S32.HI R7, RZ, 0x1f, R6 ;  /* 0x0000001fff077819 */ /* 0x001fc80000011406 */
.L_x_1561:
[----:B------:R-:W-:Y:S05]  /*2170*/  BRX R6 -0x2180                                                           (*"BRANCH_TARGETS .L_x_1562,.L_x_1563,.L_x_1564,.L_x_67"*) ;  /* 0xffffffdc06a07949 */ /* 0x000fea000383ffff */
.L_x_1564:
[----:B------:R-:W-:-:S04]  /*2180*/  FADD R9, R9, 1 ;  /* 0x3f80000009097421 */ /* 0x000fc80000000000 */
[----:B------:R-:W-:Y:S01]  /*2190*/  FADD R8, R10, R9 ;  /* 0x000000090a087221 */ /* 0x000fe20000000000 */
[----:B------:R-:W-:Y:S06]  /*21a0*/  BRA `(.L_x_66) ;  /* 0x0000000000147947 */ /* 0x000fec0003800000 */
.L_x_67:
[----:B------:R-:W-:Y:S01]  /*21b0*/  MOV R8, 0x7fffffff ;  /* 0x7fffffff00087802 */ /* 0x000fe20000000f00 */
[----:B------:R-:W-:Y:S06]  /*21c0*/  BRA `(.L_x_66) ;  /* 0x00000000000c7947 */ /* 0x000fec0003800000 */
.L_x_1562:
[----:B------:R-:W-:Y:S01]  /*21d0*/  FADD R8, R9, 1 ;  /* 0x3f80000009087421 */ /* 0x000fe20000000000 */
[----:B------:R-:W-:Y:S06]  /*21e0*/  BRA `(.L_x_66) ;  /* 0x0000000000047947 */ /* 0x000fec0003800000 */
.L_x_1563:
[----:B------:R-:W-:-:S07]  /*21f0*/  FADD R8, R9, 1 ;  /* 0x3f80000009087421 */ /* 0x000fce0000000000 */
.L_x_66:
[----:B------:R-:W-:Y:S05]  /*2200*/  BSYNC.RECONVERGENT B0 ;  /* 0x0000000000007941 */ /* 0x000fea0003800200 */
.L_x_63:
        /* <DEDUP_REMOVED lines=14> */
.L_x_73:
[----:B------:R-:W-:-:S13]  /*22f0*/  ISETP.GE.U32.AND P0, PT, R37, 0x3, PT ;  /* 0x000000032500780c */ /* 0x000fda0003f06070 */
[----:B------:R-:W-:Y:S05]  /*2300*/  @!P0 BRA `(.L_x_77) ;  /* 0x0000000000208947 */ /* 0x000fea0003800000 */
[----:B------:R-:W-:-:S13]  /*2310*/  ISETP.NE.AND P0, PT, R37, -0x63, PT ;  /* 0xffffff9d2500780c */ /* 0x000fda0003f05270 */
[----:B------:R-:W-:Y:S01]  /*2320*/  @P0 IMAD.MOV.U32 R6, RZ, RZ, 0x7fffffff ;  /* 0x7fffffffff060424 */ /* 0x000fe200078e00ff */
[----:B------:R-:W-:Y:S06]  /*2330*/  @P0 BRA `(.L_x_77) ;  /* 0x0000000000140947 */ /* 0x000fec0003800000 */
.L_x_75:
[----:B------:R-:W-:Y:S01]  /*2340*/  MOV R6, 0x40000000 ;  /* 0x4000000000067802 */ /* 0x000fe20000000f00 */
[----:B------:R-:W-:Y:S06]  /*2350*/  BRA `(.L_x_77) ;  /* 0x00000000000c7947 */ /* 0x000fec0003800000 */
.L_x_76:
[----:B------:R-:W-:Y:S01]  /*2360*/  IMAD.MOV.U32 R6, RZ, RZ, 0x3f800000 ;  /* 0x3f800000ff067424 */ /* 0x000fe200078e00ff */
[----:B------:R-:W-:Y:S06]  /*2370*/  BRA `(.L_x_77) ;  /* 0x0000000000047947 */ /* 0x000fec0003800000 */
.L_x_74:
[----:B------:R-:W-:-:S07]  /*2380*/  MOV R6, 0x40400000 ;  /* 0x4040000000067802 */ /* 0x000fce0000000f00 */
.L_x_77:
[----:B------:R-:W-:Y:S05]  /*2390*/  BSYNC.RECONVERGENT B0 ;  /* 0x0000000000007941 */ /* 0x000fea0003800200 */
.L_x_72:
        /* <DEDUP_REMOVED lines=14> */
.L_x_79:
[----:B------:R-:W-:-:S13]  /*2480*/  ISETP.GE.U32.AND P0, PT, R46, 0x3, PT ;  /* 0x000000032e00780c */ /* 0x000fda0003f06070 */
[----:B------:R-:W-:Y:S05]  /*2490*/  @!P0 BRA `(.L_x_83) ;  /* 0x0000000000208947 */ /* 0x000fea0003800000 */
[----:B------:R-:W-:-:S13]  /*24a0*/  ISETP.NE.AND P0, PT, R46, -0x63, PT ;  /* 0xffffff9d2e00780c */ /* 0x000fda0003f05270 */
[----:B------:R-:W-:Y:S01]  /*24b0*/  @P0 IMAD.MOV.U32 R7, RZ, RZ, 0x7fffffff ;  /* 0x7fffffffff070424 */ /* 0x000fe200078e00ff */
[----:B------:R-:W-:Y:S06]  /*24c0*/  @P0 BRA `(.L_x_83) ;  /* 0x0000000000140947 */ /* 0x000fec0003800000 */
.L_x_81:
[----:B------:R-:W-:Y:S01]  /*24d0*/  MOV R7, 0x40000000 ;  /* 0x4000000000077802 */ /* 0x000fe20000000f00 */
[----:B------:R-:W-:Y:S06]  /*24e0*/  BRA `(.L_x_83) ;  /* 0x00000000000c7947 */ /* 0x000fec0003800000 */
.L_x_82:
[----:B------:R-:W-:Y:S01]  /*24f0*/  IMAD.MOV.U32 R7, RZ, RZ, 0x3f800000 ;  /* 0x3f800000ff077424 */ /* 0x000fe200078e00ff */
[----:B------:R-:W-:Y:S06]  /*2500*/  BRA `(.L_x_83) ;  /* 0x0000000000047947 */ /* 0x000fec0003800000 */
.L_x_80:
[----:B------:R-:W-:-:S07]  /*2510*/  MOV R7, 0x40400000 ;  /* 0x4040000000077802 */ /* 0x000fce0000000f00 */
.L_x_83:
[----:B------:R-:W-:Y:S05]  /*2520*/  BSYNC.RECONVERGENT B0 ;  /* 0x0000000000007941 */ /* 0x000fea0003800200 */
.L_x_78:
        /* <DEDUP_REMOVED lines=18> */
.L_x_86:
        /* <DEDUP_REMOVED lines=9> */
.L_x_89:
[----:B------:R-:W-:-:S04]  /*26e0*/  MOV R6, 0xfffffffb ;  /* 0xfffffffb00067802 */ /* 0x000fc80000000f00 */
[----:B------:R-:W-:-:S05]  /*26f0*/  VIADDMNMX.U32 R6, R47, R6, 0x3, PT ;  /* 0x000000032f067446 */ /* 0x000fca0003800006 */
[----:B------:R-:W-:-:S04]  /*2700*/  IMAD.SHL.U32 R11, R6, 0x4, RZ ;  /* 0x00000004060b7824 */ /* 0x000fc800078e00ff */
[----:B------:R-:W0:Y:S02]  /*2710*/  LDC R6, c[0x2][R11+0x110] ;  /* 0x008044000b067b82 */ /* 0x000e240000000800 */
[----:B0-----:R-:W-:-:S04]  /*2720*/  SHF.R.S32.HI R7, RZ, 0x1f, R6 ;  /* 0x0000001fff077819 */ /* 0x001fc80000011406 */
.L_x_1566:
[----:B------:R-:W-:Y:S05]  /*2730*/  BRX R6 -0x2740                                                           (*"BRANCH_TARGETS .L_x_1567,.L_x_1568,.L_x_1569,.L_x_88"*) ;  /* 0xffffffd806307949 */ /* 0x000fea000383ffff */
.L_x_1569:
[----:B------:R-:W-:-:S04]  /*2740*/  FADD R6, R10, 1 ;  /* 0x3f8000000a067421 */ /* 0x000fc80000000000 */
[----:B------:R-:W-:Y:S01]  /*2750*/  FADD R6, R9, R6 ;  /* 0x0000000609067221 */ /* 0x000fe20000000000 */
[----:B------:R-:W-:Y:S06]  /*2760*/  BRA `(.L_x_87) ;  /* 0x0000000000ec7947 */ /* 0x000fec0003800000 */
.L_x_1567:
[----:B------:R-:W-:-:S04]  /*2770*/  FADD R9, R9, 1 ;  /* 0x3f80000009097421 */ /* 0x000fc80000000000 */
[----:B------:R-:W-:Y:S01]  /*2780*/  FADD R6, R10, R9 ;  /* 0x000000090a067221 */ /* 0x000fe20000000000 */
[----:B------:R-:W-:Y:S06]  /*2790*/  BRA `(.L_x_87) ;  /* 0x0000000000e07947 */ /* 0x000fec0003800000 */
.L_x_1568:
[----:B------:R-:W-:-:S04]  /*27a0*/  FADD R9, R9, 1 ;  /* 0x3f80000009097421 */ /* 0x000fc80000000000 */
[----:B------:R-:W-:Y:S01]  /*27b0*/  FADD R6, R10, R9 ;  /* 0x000000090a067221 */ /* 0x000fe20000000000 */
[----:B------:R-:W-:Y:S06]  /*27c0*/  BRA `(.L_x_87) ;  /* 0x0000000000d47947 */ /* 0x000fec0003800000 */
.L_x_85:
        /* <DEDUP_REMOVED lines=9> */
.L_x_1571:
[----:B------:R-:W-:Y:S05]  /*2860*/  BRX R6 -0x2870                                                           (*"BRANCH_TARGETS .L_x_1572,.L_x_1573,.L_x_88"*) ;  /* 0xffffffd406e47949 */ /* 0x000fea000383ffff */
.L_x_1573:
[----:B------:R-:W-:-:S04]  /*2870*/  FADD R9, R9, 1 ;  /* 0x3f80000009097421 */ /* 0x000fc80000000000 */
[----:B------:R-:W-:Y:S01]  /*2880*/  FADD R6, R10, R9 ;  /* 0x000000090a067221 */ /* 0x000fe20000000000 */
[----:B------:R-:W-:Y:S06]  /*2890*/  BRA `(.L_x_87) ;  /* 0x0000000000a07947 */ /* 0x000fec0003800000 */
.L_x_1572:
[----:B------:R-:W-:-:S04]  /*28a0*/  FADD R9, R9, 1 ;  /* 0x3f80000009097421 */ /* 0x000fc80000000000 */
[----:B------:R-:W-:Y:S01]  /*28b0*/  FADD R6, R10, R9 ;  /* 0x000000090a067221 */ /* 0x000fe20000000000 */
[----:B------:R-:W-:Y:S06]  /*28c0*/  BRA `(.L_x_87) ;  /* 0x0000000000947947 */ /* 0x000fec0003800000 */
.L_x_91:
[----:B------:R-:W-:-:S04]  /*28d0*/  MOV R6, 0xfffffff6 ;  /* 0xfffffff600067802 */ /* 0x000fc80000000f00 */
[----:B------:R-:W-:-:S05]  /*28e0*/  VIADDMNMX.U32 R6, R47, R6, 0x2, PT ;  /* 0x000000022f067446 */ /* 0x000fca0003800006 */
[----:B------:R-:W-:-:S04]  /*28f0*/  IMAD.SHL.U32 R10, R6, 0x4, RZ ;  /* 0x00000004060a7824 */ /* 0x000fc800078e00ff */
[----:B------:R-:W0:Y:S02]  /*2900*/  LDC R6, c[0x2][R10+0x12c] ;  /* 0x00804b000a067b82 */ /* 0x000e240000000800 */
[----:B0-----:R-:W-:-:S04]  /*2910*/  SHF.R.S32.HI R7, RZ, 0x1f, R6 ;  /* 0x0000001fff077819 */ /* 0x001fc80000011406 */
.L_x_1575:
[----:B------:R-:W-:Y:S05]  /*2920*/  BRX R6 -0x2930                                                           (*"BRANCH_TARGETS .L_x_1576,.L_x_1577,.L_x_88"*) ;  /* 0xffffffd406b47949 */ /* 0x000fea000383ffff */
.L_x_1577:
[----:B------:R-:W-:Y:S01]  /*2930*/  FADD R6, R9, 1 ;  /* 0x3f80000009067421 */ /* 0x000fe20000000000 */
[----:B------:R-:W-:Y:S06]  /*2940*/  BRA `(.L_x_87) ;  /* 0x0000000000747947 */ /* 0x000fec0003800000 */
.L_x_1576:
[----:B------:R-:W-:Y:S01]  /*2950*/  FADD R6, R9, 1 ;  /* 0x3f80000009067421 */ /* 0x000fe20000000000 */
[----:B------:R-:W-:Y:S06]  /*2960*/  BRA `(.L_x_87) ;  /* 0x00000000006c7947 */ /* 0x000fec0003800000 */
.L_x_90:
[----:B------:R-:W-:-:S13]  /*2970*/  ISETP.GT.AND P0, PT, R47, 0xd, PT ;  /* 0x0000000d2f00780c */ /* 0x000fda0003f04270 */
[----:B------:R-:W-:Y:S05]  /*2980*/  @P0 BRA `(.L_x_92) ;  /* 0x00000000002c0947 */ /* 0x000fea0003800000 */
[----:B------:R-:W-:-:S04]  /*2990*/  MOV R6, 0xfffffff4 ;  /* 0xfffffff400067802 */ /* 0x000fc80000000f00 */
[----:B------:R-:W-:-:S05]  /*29a0*/  VIADDMNMX.U32 R6, R47, R6, 0x2, PT ;  /* 0x000000022f067446 */ /* 0x000fca0003800006 */
[----:B------:R-:W-:-:S04]  /*29b0*/  IMAD.SHL.U32 R11, R6, 0x4, RZ ;  /* 0x00000004060b7824 */ /* 0x000fc800078e00ff */
[----:B------:R-:W0:Y:S02]  /*29c0*/  LDC R6, c[0x2][R11+0x138] ;  /* 0x00804e000b067b82 */ /* 0x000e240000000800 */
[----:B0-----:R-:W-:-:S04]  /*29d0*/  SHF.R.S32.HI R7, RZ, 0x1f, R6 ;  /* 0x0000001fff077819 */ /* 0x001fc80000011406 */
.L_x_1579:
[----:B------:R-:W-:Y:S05]  /*29e0*/  BRX R6 -0x29f0                                                           (*"BRANCH_TARGETS .L_x_1580,.L_x_1581,.L_x_88"*) ;  /* 0xffffffd406847949 */ /* 0x000fea000383ffff */
.L_x_1581:
[----:B------:R-:W-:Y:S01]  /*29f0*/  FADD R6, R9, 1 ;  /* 0x3f80000009067421 */ /* 0x000fe20000000000 */
[----:B------:R-:W-:Y:S06]  /*2a00*/  BRA `(.L_x_87) ;  /* 0x0000000000447947 */ /* 0x000fec0003800000 */
.L_x_1580:
[----:B------:R-:W-:-:S04]  /*2a10*/  FADD R9, R9, 1 ;  /* 0x3f80000009097421 */ /* 0x000fc80000000000 */
[----:B------:R-:W-:Y:S01]  /*2a20*/  FADD R6, R10, R9 ;  /* 0x000000090a067221 */ /* 0x000fe20000000000 */
[----:B------:R-:W-:Y:S06]  /*2a30*/  BRA `(.L_x_87) ;  /* 0x0000000000387947 */ /* 0x000fec0003800000 */
.L_x_92:
[----:B------:R-:W-:-:S04]  /*2a40*/  MOV R6, 0xfffffff2 ;  /* 0xfffffff200067802 */ /* 0x000fc80000000f00 */
[----:B------:R-:W-:-:S05]  /*2a50*/  VIADDMNMX.U32 R6, R47, R6, 0x3, PT ;  /* 0x000000032f067446 */ /* 0x000fca0003800006 */
[----:B------:R-:W-:-:S04]  /*2a60*/  IMAD.SHL.U32 R11, R6, 0x4, RZ ;  /* 0x00000004060b7824 */ /* 0x000fc800078e00ff */
[----:B------:R-:W0:Y:S02]  /*2a70*/  LDC R6, c[0x2][R11+0x144] ;  /* 0x008051000b067b82 */ /* 0x000e240000000800 */
[----:B0-----:R-:W-:-:S04]  /*2a80*/  SHF.R.S32.HI R7, RZ, 0x1f, R6 ;  /* 0x0000001fff077819 */ /* 0x001fc80000011406 */
.L_x_1583:
[----:B------:R-:W-:Y:S05]  /*2a90*/  BRX R6 -0x2aa0                                                           (*"BRANCH_TARGETS .L_x_1584,.L_x_1585,.L_x_1586,.L_x_88"*) ;  /* 0xffffffd406587949 */ /* 0x000fea000383ffff */
.L_x_1586:
[----:B------:R-:W-:-:S04]  /*2aa0*/  FADD R9, R9, 1 ;  /* 0x3f80000009097421 */ /* 0x000fc80000000000 */
[----:B------:R-:W-:Y:S01]  /*2ab0*/  FADD R6, R10, R9 ;  /* 0x000000090a067221 */ /* 0x000fe20000000000 */
[----:B------:R-:W-:Y:S06]  /*2ac0*/  BRA `(.L_x_87) ;  /* 0x0000000000147947 */ /* 0x000fec0003800000 */
.L_x_88:
[----:B------:R-:W-:Y:S01]  /*2ad0*/  MOV R6, 0x7fffffff ;  /* 0x7fffffff00067802 */ /* 0x000fe20000000f00 */
[----:B------:R-:W-:Y:S06]  /*2ae0*/  BRA `(.L_x_87) ;  /* 0x00000000000c7947 */ /* 0x000fec0003800000 */
.L_x_1584:
[----:B------:R-:W-:Y:S01]  /*2af0*/  FADD R6, R9, 1 ;  /* 0x3f80000009067421 */ /* 0x000fe20000000000 */
[----:B------:R-:W-:Y:S06]  /*2b00*/  BRA `(.L_x_87) ;  /* 0x0000000000047947 */ /* 0x000fec0003800000 */
.L_x_1585:
[----:B------:R-:W-:-:S07]  /*2b10*/  FADD R6, R9, 1 ;  /* 0x3f80000009067421 */ /* 0x000fce0000000000 */
.L_x_87:
[----:B------:R-:W-:Y:S05]  /*2b20*/  BSYNC.RECONVERGENT B0 ;  /* 0x0000000000007941 */ /* 0x000fea0003800200 */
.L_x_84:
        /* <DEDUP_REMOVED lines=18> */
.L_x_95:
        /* <DEDUP_REMOVED lines=9> */
.L_x_98:
[----:B------:R-:W-:-:S04]  /*2ce0*/  MOV R7, 0xfffffffb ;  /* 0xfffffffb00077802 */ /* 0x000fc80000000f00 */
[----:B------:R-:W-:-:S05]  /*2cf0*/  VIADDMNMX.U32 R6, R48, R7, 0x3, PT ;  /* 0x0000000330067446 */ /* 0x000fca0003800007 */
[----:B------:R-:W-:-:S04]  /*2d00*/  IMAD.SHL.U32 R8, R6, 0x4, RZ ;  /* 0x0000000406087824 */ /* 0x000fc800078e00ff */
[----:B------:R-:W0:Y:S02]  /*2d10*/  LDC R6, c[0x2][R8+0x154] ;  /* 0x0080550008067b82 */ /* 0x000e240000000800 */
[----:B0-----:R-:W-:-:S04]  /*2d20*/  SHF.R.S32.HI R7, RZ, 0x1f, R6 ;  /* 0x0000001fff077819 */ /* 0x001fc80000011406 */
.L_x_1588:
[----:B------:R-:W-:Y:S05]  /*2d30*/  BRX R6 -0x2d40                                                           (*"BRANCH_TARGETS .L_x_1589,.L_x_1590,.L_x_1591,.L_x_97"*) ;  /* 0xffffffd006b07949 */ /* 0x000fea000383ffff */
.L_x_1591:
[----:B------:R-:W-:-:S04]  /*2d40*/  FADD R6, R10, 1 ;  /* 0x3f8000000a067421 */ /* 0x000fc80000000000 */
[----:B------:R-:W-:Y:S01]  /*2d50*/  FADD R6, R9, R6 ;  /* 0x0000000609067221 */ /* 0x000fe20000000000 */
[----:B------:R-:W-:Y:S06]  /*2d60*/  BRA `(.L_x_96) ;  /* 0x0000000000ec7947 */ /* 0x000fec0003800000 */
.L_x_1589:
[----:B------:R-:W-:-:S04]  /*2d70*/  FADD R9, R9, 1 ;  /* 0x3f80000009097421 */ /* 0x000fc80000000000 */
[----:B------:R-:W-:Y:S01]  /*2d80*/  FADD R6, R10, R9 ;  /* 0x000000090a067221 */ /* 0x000fe20000000000 */
[----:B------:R-:W-:Y:S06]  /*2d90*/  BRA `(.L_x_96) ;  /* 0x0000000000e07947 */ /* 0x000fec0003800000 */
.L_x_1590:
[----:B------:R-:W-:-:S04]  /*2da0*/  FADD R9, R9, 1 ;  /* 0x3f80000009097421 */ /* 0x000fc80000000000 */
[----:B------:R-:W-:Y:S01]  /*2db0*/  FADD R6, R10, R9 ;  /* 0x000000090a067221 */ /* 0x000fe20000000000 */
[----:B------:R-:W-:Y:S06]  /*2dc0*/  BRA `(.L_x_96) ;  /* 0x0000000000d47947 */ /* 0x000fec0003800000 */
.L_x_94:
        /* <DEDUP_REMOVED lines=9> */
.L_x_1593:
[----:B------:R-:W-:Y:S05]  /*2e60*/  BRX R6 -0x2e70                                                           (*"BRANCH_TARGETS .L_x_1594,.L_x_1595,.L_x_97"*) ;  /* 0xffffffd006647949 */ /* 0x000fea000383ffff */
.L_x_1595:
[----:B------:R-:W-:-:S04]  /*2e70*/  FADD R9, R9, 1 ;  /* 0x3f80000009097421 */ /* 0x000fc80000000000 */
[----:B------:R-:W-:Y:S01]  /*2e80*/  FADD R6, R10, R9 ;  /* 0x000000090a067221 */ /* 0x000fe20000000000 */
[----:B------:R-:W-:Y:S06]  /*2e90*/  BRA `(.L_x_96) ;  /* 0x0000000000a07947 */ /* 0x000fec0003800000 */
.L_x_1594:
[----:B------:R-:W-:-:S04]  /*2ea0*/  FADD R9, R9, 1 ;  /* 0x3f80000009097421 */ /* 0x000fc80000000000 */
[----:B------:R-:W-:Y:S01]  /*2eb0*/  FADD R6, R10, R9 ;  /* 0x000000090a067221 */ /* 0x000fe20000000000 */
[----:B------:R-:W-:Y:S06]  /*2ec0*/  BRA `(.L_x_96) ;  /* 0x0000000000947947 */ /* 0x000fec0003800000 */
.L_x_100:
[----:B------:R-:W-:-:S04]  /*2ed0*/  MOV R7, 0xfffffff6 ;  /* 0xfffffff600077802 */ /* 0x000fc80000000f00 */
[----:B------:R-:W-:-:S05]  /*2ee0*/  VIADDMNMX.U32 R6, R48, R7, 0x2, PT ;  /* 0x0000000230067446 */ /* 0x000fca0003800007 */
[----:B------:R-:W-:-:S04]  /*2ef0*/  IMAD.SHL.U32 R8, R6, 0x4, RZ ;  /* 0x0000000406087824 */ /* 0x000fc800078e00ff */
[----:B------:R-:W0:Y:S02]  /*2f00*/  LDC R6, c[0x2][R8+0x170] ;  /* 0x00805c0008067b82 */ /* 0x000e240000000800 */
[----:B0-----:R-:W-:-:S04]  /*2f10*/  SHF.R.S32.HI R7, RZ, 0x1f, R6 ;  /* 0x0000001fff077819 */ /* 0x001fc80000011406 */
.L_x_1597:
[----:B------:R-:W-:Y:S05]  /*2f20*/  BRX R6 -0x2f30                                                           (*"BRANCH_TARGETS .L_x_1598,.L_x_1599,.L_x_97"*) ;  /* 0xffffffd006347949 */ /* 0x000fea000383ffff */
.L_x_1599:
[----:B------:R-:W-:Y:S01]  /*2f30*/  FADD R6, R9, 1 ;  /* 0x3f80000009067421 */ /* 0x000fe20000000000 */
[----:B------:R-:W-:Y:S06]  /*2f40*/  BRA `(.L_x_96) ;  /* 0x0000000000747947 */ /* 0x000fec0003800000 */
.L_x_1598:
[----:B------:R-:W-:Y:S01]  /*2f50*/  FADD R6, R9, 1 ;  /* 0x3f80000009067421 */ /* 0x000fe20000000000 */
[----:B------:R-:W-:Y:S06]  /*2f60*/  BRA `(.L_x_96) ;  /* 0x00000000006c7947 */ /* 0x000fec0003800000 */
.L_x_99:
[----:B------:R-:W-:-:S13]  /*2f70*/  ISETP.GT.AND P0, PT, R48, 0xd, PT ;  /* 0x0000000d3000780c */ /* 0x000fda0003f04270 */
[----:B------:R-:W-:Y:S05]  /*2f80*/  @P0 BRA `(.L_x_101) ;  /* 0x00000000002c0947 */ /* 0x000fea0003800000 */
[----:B------:R-:W-:-:S04]  /*2f90*/  MOV R7, 0xfffffff4 ;  /* 0xfffffff400077802 */ /* 0x000fc80000000f00 */
[----:B------:R-:W-:-:S05]  /*2fa0*/  VIADDMNMX.U32 R6, R48, R7, 0x2, PT ;  /* 0x0000000230067446 */ /* 0x000fca0003800007 */
[----:B------:R-:W-:-:S04]  /*2fb0*/  IMAD.SHL.U32 R8, R6, 0x4, RZ ;  /* 0x0000000406087824 */ /* 0x000fc800078e00ff */
[----:B------:R-:W0:Y:S02]  /*2fc0*/  LDC R6, c[0x2][R8+0x17c] ;  /* 0x00805f0008067b82 */ /* 0x000e240000000800 */
[----:B0-----:R-:W-:-:S04]  /*2fd0*/  SHF.R.S32.HI R7, RZ, 0x1f, R6 ;  /* 0x0000001fff077819 */ /* 0x001fc80000011406 */
.L_x_1601:
[----:B------:R-:W-:Y:S05]  /*2fe0*/  BRX R6 -0x2ff0                                                           (*"BRANCH_TARGETS .L_x_1602,.L_x_1603,.L_x_97"*) ;  /* 0xffffffd006047949 */ /* 0x000fea000383ffff */
.L_x_1603:
[----:B------:R-:W-:Y:S01]  /*2ff0*/  FADD R6, R9, 1 ;  /* 0x3f80000009067421 */ /* 0x000fe20000000000 */
[----:B------:R-:W-:Y:S06]  /*3000*/  BRA `(.L_x_96) ;  /* 0x0000000000447947 */ /* 0x000fec0003800000 */
.L_x_1602:
[----:B------:R-:W-:-:S04]  /*3010*/  FADD R9, R9, 1 ;  /* 0x3f80000009097421 */ /* 0x000fc80000000000 */
[----:B------:R-:W-:Y:S01]  /*3020*/  FADD R6, R10, R9 ;  /* 0x000000090a067221 */ /* 0x000fe20000000000 */
[----:B------:R-:W-:Y:S06]  /*3030*/  BRA `(.L_x_96) ;  /* 0x0000000000387947 */ /* 0x000fec0003800000 */
.L_x_101:
[----:B------:R-:W-:-:S04]  /*3040*/  MOV R7, 0xfffffff2 ;  /* 0xfffffff200077802 */ /* 0x000fc80000000f00 */
[----:B------:R-:W-:-:S05]  /*3050*/  VIADDMNMX.U32 R6, R48, R7, 0x3, PT ;  /* 0x0000000330067446 */ /* 0x000fca0003800007 */
[----:B------:R-:W-:-:S04]  /*3060*/  IMAD.SHL.U32 R8, R6, 0x4, RZ ;  /* 0x0000000406087824 */ /* 0x000fc800078e00ff */
[----:B------:R-:W0:Y:S02]  /*3070*/  LDC R6, c[0x2][R8+0x188] ;  /* 0x0080620008067b82 */ /* 0x000e240000000800 */
[----:B0-----:R-:W-:-:S04]  /*3080*/  SHF.R.S32.HI R7, RZ, 0x1f, R6 ;  /* 0x0000001fff077819 */ /* 0x001fc80000011406 */
.L_x_1605:
[----:B------:R-:W-:Y:S05]  /*3090*/  BRX R6 -0x30a0                                                           (*"BRANCH_TARGETS .L_x_1606,.L_x_1607,.L_x_1608,.L_x_97"*) ;  /* 0xffffffcc06d87949 */ /* 0x000fea000383ffff */
.L_x_1608:
[----:B------:R-:W-:-:S04]  /*30a0*/  FADD R9, R9, 1 ;  /* 0x3f80000009097421 */ /* 0x000fc80000000000 */
[----:B------:R-:W-:Y:S01]  /*30b0*/  FADD R6, R10, R9 ;  /* 0x000000090a067221 */ /* 0x000fe20000000000 */
[----:B------:R-:W-:Y:S06]  /*30c0*/  BRA `(.L_x_96) ;  /* 0x0000000000147947 */ /* 0x000fec0003800000 */
.L_x_97:
[----:B------:R-:W-:Y:S01]  /*30d0*/  MOV R6, 0x7fffffff ;  /* 0x7fffffff00067802 */ /* 0x000fe20000000f00 */
[----:B------:R-:W-:Y:S06]  /*30e0*/  BRA `(.L_x_96) ;  /* 0x00000000000c7947 */ /* 0x000fec0003800000 */
.L_x_1606:
[----:B------:R-:W-:Y:S01]  /*30f0*/  FADD R6, R9, 1 ;  /* 0x3f80000009067421 */ /* 0x000fe20000000000 */
[----:B------:R-:W-:Y:S06]  /*3100*/  BRA `(.L_x_96) ;  /* 0x0000000000047947 */ /* 0x000fec0003800000 */
.L_x_1607:
[----:B------:R-:W-:-:S07]  /*3110*/  FADD R6, R9, 1 ;  /* 0x3f80000009067421 */ /* 0x000fce0000000000 */
.L_x_96:
[----:B------:R-:W-:Y:S05]  /*3120*/  BSYNC.RECONVERGENT B0 ;  /* 0x0000000000007941 */ /* 0x000fea0003800200 */
.L_x_93:
        /* <DEDUP_REMOVED lines=18> */
.L_x_104:
        /* <DEDUP_REMOVED lines=9> */
.L_x_107:
[----:B------:R-:W-:-:S04]  /*32e0*/  MOV R0, 0xfffffffb ;  /* 0xfffffffb00007802 */ /* 0x000fc80000000f00 */
[----:B------:R-:W-:-:S05]  /*32f0*/  VIADDMNMX.U32 R0, R49, R0, 0x3, PT ;  /* 0x0000000331007446 */ /* 0x000fca0003800000 */
[----:B------:R-:W-:-:S04]  /*3300*/  IMAD.SHL.U32 R0, R0, 0x4, RZ ;  /* 0x0000000400007824 */ /* 0x000fc800078e00ff */
[----:B------:R-:W0:Y:S02]  /*3310*/  LDC R4, c[0x2][R0+0x198] ;  /* 0x0080660000047b82 */ /* 0x000e240000000800 */
[----:B0-----:R-:W-:-:S04]  /*3320*/  SHF.R.S32.HI R5, RZ, 0x1f, R4 ;  /* 0x0000001fff057819 */ /* 0x001fc80000011404 */
.L_x_1610:
[----:B------:R-:W-:Y:S05]  /*3330*/  BRX R4 -0x3340                                                           (*"BRANCH_TARGETS .L_x_1611,.L_x_1612,.L_x_1613,.L_x_106"*) ;  /* 0xffffffcc04307949 */ /* 0x000fea000383ffff */
.L_x_1613:
[----:B------:R-:W-:-:S04]  /*3340*/  FADD R0, R7, 1 ;  /* 0x3f80000007007421 */ /* 0x000fc80000000000 */
[----:B------:R-:W-:Y:S01]  /*3350*/  FADD R0, R3, R0 ;  /* 0x0000000003007221 */ /* 0x000fe20000000000 */
[----:B------:R-:W-:Y:S06]  /*3360*/  BRA `(.L_x_105) ;  /* 0x0000000000ec7947 */ /* 0x000fec0003800000 */
.L_x_1611:
[----:B------:R-:W-:-:S04]  /*3370*/  FADD R0, R3, 1 ;  /* 0x3f80000003007421 */ /* 0x000fc80000000000 */
[----:B------:R-:W-:Y:S01]  /*3380*/  FADD R0, R7, R0 ;  /* 0x0000000007007221 */ /* 0x000fe20000000000 */
[----:B------:R-:W-:Y:S06]  /*3390*/  BRA `(.L_x_105) ;  /* 0x0000000000e07947 */ /* 0x000fec0003800000 */
.L_x_1612:
[----:B------:R-:W-:-:S04]  /*33a0*/  FADD R0, R3, 1 ;  /* 0x3f80000003007421 */ /* 0x000fc80000000000 */
[----:B------:R-:W-:Y:S01]  /*33b0*/  FADD R0, R7, R0 ;  /* 0x0000000007007221 */ /* 0x000fe20000000000 */
[----:B------:R-:W-:Y:S06]  /*33c0*/  BRA `(.L_x_105) ;  /* 0x0000000000d47947 */ /* 0x000fec0003800000 */
.L_x_103:
        /* <DEDUP_REMOVED lines=9> */
.L_x_1615:
[----:B------:R-:W-:Y:S05]  /*3460*/  BRX R4 -0x3470                                                           (*"BRANCH_TARGETS .L_x_1616,.L_x_1617,.L_x_106"*) ;  /* 0xffffffc804e47949 */ /* 0x000fea000383ffff */
.L_x_1617:
[----:B------:R-:W-:-:S04]  /*3470*/  FADD R0, R3, 1 ;  /* 0x3f80000003007421 */ /* 0x000fc80000000000 */
[----:B------:R-:W-:Y:S01]  /*3480*/  FADD R0, R7, R0 ;  /* 0x0000000007007221 */ /* 0x000fe20000000000 */
[----:B------:R-:W-:Y:S06]  /*3490*/  BRA `(.L_x_105) ;  /* 0x0000000000a07947 */ /* 0x000fec0003800000 */
.L_x_1616:
[----:B------:R-:W-:-:S04]  /*34a0*/  FADD R0, R3, 1 ;  /* 0x3f80000003007421 */ /* 0x000fc80000000000 */
[----:B------:R-:W-:Y:S01]  /*34b0*/  FADD R0, R7, R0 ;  /* 0x0000000007007221 */ /* 0x000fe20000000000 */
[----:B------:R-:W-:Y:S06]  /*34c0*/  BRA `(.L_x_105) ;  /* 0x0000000000947947 */ /* 0x000fec0003800000 */
.L_x_109:
[----:B------:R-:W-:-:S04]  /*34d0*/  MOV R0, 0xfffffff6 ;  /* 0xfffffff600007802 */ /* 0x000fc80000000f00 */
[----:B------:R-:W-:-:S05]  /*34e0*/  VIADDMNMX.U32 R0, R49, R0, 0x2, PT ;  /* 0x0000000231007446 */ /* 0x000fca0003800000 */
[----:B------:R-:W-:-:S04]  /*34f0*/  IMAD.SHL.U32 R0, R0, 0x4, RZ ;  /* 0x0000000400007824 */ /* 0x000fc800078e00ff */
[----:B------:R-:W0:Y:S02]  /*3500*/  LDC R4, c[0x2][R0+0x1b4] ;  /* 0x00806d0000047b82 */ /* 0x000e240000000800 */
[----:B0-----:R-:W-:-:S04]  /*3510*/  SHF.R.S32.HI R5, RZ, 0x1f, R4 ;  /* 0x0000001fff057819 */ /* 0x001fc80000011404 */
.L_x_1619:
[----:B------:R-:W-:Y:S05]  /*3520*/  BRX R4 -0x3530                                                           (*"BRANCH_TARGETS .L_x_1620,.L_x_1621,.L_x_106"*) ;  /* 0xffffffc804b47949 */ /* 0x000fea000383ffff */
.L_x_1621:
[----:B------:R-:W-:Y:S01]  /*3530*/  FADD R0, R3, 1 ;  /* 0x3f80000003007421 */ /* 0x000fe20000000000 */
[----:B------:R-:W-:Y:S06]  /*3540*/  BRA `(.L_x_105) ;  /* 0x0000000000747947 */ /* 0x000fec0003800000 */
.L_x_1620:
[----:B------:R-:W-:Y:S01]  /*3550*/  FADD R0, R3, 1 ;  /* 0x3f80000003007421 */ /* 0x000fe20000000000 */
[----:B------:R-:W-:Y:S06]  /*3560*/  BRA `(.L_x_105) ;  /* 0x00000000006c7947 */ /* 0x000fec0003800000 */
.L_x_108:
[----:B------:R-:W-:-:S13]  /*3570*/  ISETP.GT.AND P0, PT, R49, 0xd, PT ;  /* 0x0000000d3100780c */ /* 0x000fda0003f04270 */
[----:B------:R-:W-:Y:S05]  /*3580*/  @P0 BRA `(.L_x_110) ;  /* 0x00000000002c0947 */ /* 0x000fea0003800000 */
[----:B------:R-:W-:-:S04]  /*3590*/  MOV R0, 0xfffffff4 ;  /* 0xfffffff400007802 */ /* 0x000fc80000000f00 */
[----:B------:R-:W-:-:S05]  /*35a0*/  VIADDMNMX.U32 R0, R49, R0, 0x2, PT ;  /* 0x0000000231007446 */ /* 0x000fca0003800000 */
[----:B------:R-:W-:-:S04]  /*35b0*/  IMAD.SHL.U32 R0, R0, 0x4, RZ ;  /* 0x0000000400007824 */ /* 0x000fc800078e00ff */
[----:B------:R-:W0:Y:S02]  /*35c0*/  LDC R4, c[0x2][R0+0x1c0] ;  /* 0x0080700000047b82 */ /* 0x000e240000000800 */
[----:B0-----:R-:W-:-:S04]  /*35d0*/  SHF.R.S32.HI R5, RZ, 0x1f, R4 ;  /* 0x0000001fff057819 */ /* 0x001fc80000011404 */
.L_x_1623:
[----:B------:R-:W-:Y:S05]  /*35e0*/  BRX R4 -0x35f0                                                           (*"BRANCH_TARGETS .L_x_1624,.L_x_1625,.L_x_106"*) ;  /* 0xffffffc804847949 */ /* 0x000fea000383ffff */
.L_x_1625:
[----:B------:R-:W-:Y:S01]  /*35f0*/  FADD R0, R3, 1 ;  /* 0x3f80000003007421 */ /* 0x000fe20000000000 */
[----:B------:R-:W-:Y:S06]  /*3600*/  BRA `(.L_x_105) ;  /* 0x0000000000447947 */ /* 0x000fec0003800000 */
.L_x_1624:
[----:B------:R-:W-:-:S04]  /*3610*/  FADD R0, R3, 1 ;  /* 0x3f80000003007421 */ /* 0x000fc80000000000 */
[----:B------:R-:W-:Y:S01]  /*3620*/  FADD R0, R7, R0 ;  /* 0x0000000007007221 */ /* 0x000fe20000000000 */
[----:B------:R-:W-:Y:S06]  /*3630*/  BRA `(.L_x_105) ;  /* 0x0000000000387947 */ /* 0x000fec0003800000 */
.L_x_110:
[----:B------:R-:W-:-:S04]  /*3640*/  MOV R0, 0xfffffff2 ;  /* 0xfffffff200007802 */ /* 0x000fc80000000f00 */
[----:B------:R-:W-:-:S05]  /*3650*/  VIADDMNMX.U32 R0, R49, R0, 0x3, PT ;  /* 0x0000000331007446 */ /* 0x000fca0003800000 */
[----:B------:R-:W-:-:S04]  /*3660*/  IMAD.SHL.U32 R0, R0, 0x4, RZ ;  /* 0x0000000400007824 */ /* 0x000fc800078e00ff */
[----:B------:R-:W0:Y:S02]  /*3670*/  LDC R4, c[0x2][R0+0x1cc] ;  /* 0x0080730000047b82 */ /* 0x000e240000000800 */
[----:B0-----:R-:W-:-:S04]  /*3680*/  SHF.R.S32.HI R5, RZ, 0x1f, R4 ;  /* 0x0000001fff057819 */ /* 0x001fc80000011404 */
.L_x_1627:
[----:B------:R-:W-:Y:S05]  /*3690*/  BRX R4 -0x36a0                                                           (*"BRANCH_TARGETS .L_x_1628,.L_x_1629,.L_x_1630,.L_x_106"*) ;  /* 0xffffffc804587949 */ /* 0x000fea000383ffff */
.L_x_1630:
[----:B------:R-:W-:-:S04]  /*36a0*/  FADD R0, R3, 1 ;  /* 0x3f80000003007421 */ /* 0x000fc80000000000 */
[----:B------:R-:W-:Y:S01]  /*36b0*/  FADD R0, R7, R0 ;  /* 0x0000000007007221 */ /* 0x000fe20000000000 */
[----:B------:R-:W-:Y:S06]  /*36c0*/  BRA `(.L_x_105) ;  /* 0x0000000000147947 */ /* 0x000fec0003800000 */
.L_x_106:
[----:B------:R-:W-:Y:S01]  /*36d0*/  MOV R0, 0x7fffffff ;  /* 0x7fffffff00007802 */ /* 0x000fe20000000f00 */
[----:B------:R-:W-:Y:S06]  /*36e0*/  BRA `(.L_x_105) ;  /* 0x00000000000c7947 */ /* 0x000fec0003800000 */
.L_x_1628:
[----:B------:R-:W-:Y:S01]  /*36f0*/  FADD R0, R3, 1 ;  /* 0x3f80000003007421 */ /* 0x000fe20000000000 */
[----:B------:R-:W-:Y:S06]  /*3700*/  BRA `(.L_x_105) ;  /* 0x0000000000047947 */ /* 0x000fec0003800000 */
.L_x_1629:
[----:B------:R-:W-:-:S07]  /*3710*/  FADD R0, R3, 1 ;  /* 0x3f80000003007421 */ /* 0x000fce0000000000 */
.L_x_105:
[----:B------:R-:W-:Y:S05]  /*3720*/  BSYNC.RECONVERGENT B0 ;  /* 0x0000000000007941 */ /* 0x000fea0003800200 */
.L_x_102:
[----:B------:R-:W0:Y:S01]  /*3730*/  F2I.TRUNC.NTZ R0, R0 ;  /* 0x0000000000007305 */ /* 0x000e22000020f100 */
[----:B------:R-:W-:Y:S01]  /*3740*/  UMOV UR4, URZ ;  /* 0x000000ff00047c82 */ /* 0x000fe20008000000 */
[----:B0-----:R-:W-:-:S05]  /*3750*/  I2FP.F32.S32 R40, R0 ;  /* 0x0000000000287245 */ /* 0x001fca0000201400 */
[----:B------:R-:W-:-:S07]  /*3760*/  FMUL R40, R40, -10 ;  /* 0xc120000028287820 */ /* 0x000fce0000400000 */
.L_x_119:
[----:B------:R-:W0:Y:S08]  /*3770*/  LDC R3, c[0x0][0x380] ;  /* 0x0000e000ff037b82 */ /* 0x000e300000000800 */
[----:B------:R-:W1:Y:S01]  /*3780*/  LDC.64 R4, c[0x0][0x390] ;  /* 0x0000e400ff047b82 */ /* 0x000e620000000a00 */
[----:B0-----:R-:W-:-:S04]  /*3790*/  IMAD R3, R3, UR4, R2 ;  /* 0x0000000403037c24 */ /* 0x001fc8000f8e0202 */
[----:B-1----:R-:W-:-:S05]  /*37a0*/  IMAD.WIDE R4, R3, 0x4, R4 ;  /* 0x0000000403047825 */ /* 0x002fca00078e0204 */
[----:B------:R-:W2:Y:S01]  /*37b0*/  LDG.E R3, desc[UR6][R4.64] ;  /* 0x0000000604037981 */ /* 0x000ea2000c1e1900 */
[----:B------:R-:W-:Y:S02]  /*37c0*/  HFMA2 R0, -RZ, RZ, 2.5625, 0 ;  /* 0x41200000ff007431 */ /* 0x000fe400000001ff */
[----:B------:R-:W-:Y:S01]  /*37d0*/  IMAD.MOV.U32 R7, RZ, RZ, 0x3dcccccd ;  /* 0x3dcccccdff077424 */ /* 0x000fe200078e00ff */
[----:B------:R-:W-:Y:S03]  /*37e0*/  BSSY.RECONVERGENT B2, `(.L_x_111) ;  /* 0x000000c000027945 */ /* 0x000fe60003800200 */
[----:B------:R-:W-:-:S04]  /*37f0*/  FFMA R0, R7, -R0, 1 ;  /* 0x3f80000007007423 */ /* 0x000fc80000000800 */
[----:B------:R-:W-:Y:S01]  /*3800*/  FFMA R0, R0, R7, 0.10000000149011611938 ;  /* 0x3dcccccd00007423 */ /* 0x000fe20000000007 */
[----:B--2---:R-:W-:-:S04]  /*3810*/  FMUL R3, R3, R3 ;  /* 0x0000000303037220 */ /* 0x004fc80000400000 */
[----:B------:R-:W0:Y:S01]  /*3820*/  FCHK P0, R3, 10 ;  /* 0x4120000003007902 */ /* 0x000e220000000000 */
[----:B------:R-:W-:-:S04]  /*3830*/  FFMA R6, R3, R0, RZ ;  /* 0x0000000003067223 */ /* 0x000fc800000000ff */
[----:B------:R-:W-:-:S04]  /*3840*/  FFMA R7, R6, -10, R3 ;  /* 0xc120000006077823 */ /* 0x000fc80000000003 */
[----:B------:R-:W-:Y:S01]  /*3850*/  FFMA R0, R0, R7, R6 ;  /* 0x0000000700007223 */ /* 0x000fe20000000006 */
[----:B0-----:R-:W-:Y:S06]  /*3860*/  @!P0 BRA `(.L_x_112) ;  /* 0x00000000000c8947 */ /* 0x001fec0003800000 */
[----:B------:R-:W-:Y:S01]  /*3870*/  IMAD.MOV.U32 R0, RZ, RZ, 0x41200000 ;  /* 0x41200000ff007424 */ /* 0x000fe200078e00ff */
[----:B------:R-:W-:-:S07]  /*3880*/  MOV R20, 0x38a0 ;  /* 0x000038a000147802 */ /* 0x000fce0000000f00 */
[----:B------:R-:W-:Y:S05]  /*3890*/  CALL.REL.NOINC `($__internal_2_$__cuda_sm3x_div_rn_noftz_f32_slowpath) ;  /* 0x0000052800647944 */ /* 0x000fea0003c00000 */
.L_x_112:
[----:B------:R-:W-:Y:S05]  /*38a0*/  BSYNC.RECONVERGENT B2 ;  /* 0x0000000000027941 */ /* 0x000fea0003800200 */
.L_x_111:
[----:B------:R-:W0:Y:S02]  /*38b0*/  LDC R3, c[0x0][0x380] ;  /* 0x0000e000ff037b82 */ /* 0x000e240000000800 */
[----:B0-----:R-:W-:-:S05]  /*38c0*/  IMAD.WIDE R4, R3, 0x4, R4 ;  /* 0x0000000403047825 */ /* 0x001fca00078e0204 */
[----:B------:R-:W2:Y:S01]  /*38d0*/  LDG.E R10, desc[UR6][R4.64] ;  /* 0x00000006040a7981 */ /* 0x000ea2000c1e1900 */
[----:B------:R-:W-:Y:S01]  /*38e0*/  FADD R3, R0, 1 ;  /* 0x3f80000000037421 */ /* 0x000fe20000000000 */
[----:B------:R-:W-:Y:S01]  /*38f0*/  MOV R7, 0x3e055027 ;  /* 0x3e05502700077802 */ /* 0x000fe20000000f00 */
[----:B------:R-:W-:Y:S01]  /*3900*/  IMAD.MOV.U32 R11, RZ, RZ, 0x3dcccccd ;  /* 0x3dcccccdff0b7424 */ /* 0x000fe200078e00ff */
[----:B------:R-:W-:Y:S02]  /*3910*/  BSSY.RECONVERGENT B2, `(.L_x_113) ;  /* 0x0000029000027945 */ /* 0x000fe40003800200 */
[----:B------:R-:W-:-:S13]  /*3920*/  FSETP.GEU.AND P0, PT, R3, 1.175494350822287508e-38, PT ;  /* 0x008000000300780b */ /* 0x000fda0003f0e000 */
[----:B------:R-:W-:-:S05]  /*3930*/  @!P0 FMUL R3, R3, 8388608 ;  /* 0x4b00000003038820 */ /* 0x000fca0000400000 */
[C---:B------:R-:W-:Y:S02]  /*3940*/  IADD3 R0, PT, PT, R3.reuse, -0x3f2aaaab, RZ ;  /* 0xc0d5555503007810 */ /* 0x040fe40007ffe0ff */
[----:B------:R-:W-:Y:S02]  /*3950*/  FSETP.NEU.AND P1, PT, R3, RZ, PT ;  /* 0x000000ff0300720b */ /* 0x000fe40003f2d000 */
[----:B------:R-:W-:-:S05]  /*3960*/  LOP3.LUT R6, R0, 0xff800000, RZ, 0xc0, !PT ;  /* 0xff80000000067812 */ /* 0x000fca00078ec0ff */
[----:B------:R-:W-:-:S04]  /*3970*/  IMAD.IADD R0, R3, 0x1, -R6 ;  /* 0x0000000103007824 */ /* 0x000fc800078e0a06 */
[----:B------:R-:W-:Y:S01]  /*3980*/  FADD R8, R0, -1 ;  /* 0xbf80000000087421 */ /* 0x000fe20000000000 */
[----:B------:R-:W-:Y:S02]  /*3990*/  FSEL R0, RZ, -23, P0 ;  /* 0xc1b80000ff007808 */ /* 0x000fe40000000000 */
[----:B------:R-:W-:Y:S01]  /*39a0*/  ISETP.GT.U32.AND P0, PT, R3, 0x7f7fffff, PT ;  /* 0x7f7fffff0300780c */ /* 0x000fe20003f04070 */
[----:B------:R-:W-:-:S04]  /*39b0*/  FFMA R7, R8, -R7, 0.14084610342979431152 ;  /* 0x3e1039f608077423 */ /* 0x000fc80000000807 */
[----:B------:R-:W-:-:S04]  /*39c0*/  FFMA R7, R8, R7, -0.12148627638816833496 ;  /* 0xbdf8cdcc08077423 */ /* 0x000fc80000000007 */
[----:B------:R-:W-:-:S04]  /*39d0*/  FFMA R7, R8, R7, 0.13980610668659210205 ;  /* 0x3e0f295508077423 */ /* 0x000fc80000000007 */
[----:B------:R-:W-:-:S04]  /*39e0*/  FFMA R7, R8, R7, -0.16684235632419586182 ;  /* 0xbe2ad8b908077423 */ /* 0x000fc80000000007 */
[----:B------:R-:W-:-:S04]  /*39f0*/  FFMA R7, R8, R7, 0.20012299716472625732 ;  /* 0x3e4ced0b08077423 */ /* 0x000fc80000000007 */
[----:B------:R-:W-:-:S04]  /*3a00*/  FFMA R7, R8, R7, -0.24999669194221496582 ;  /* 0xbe7fff2208077423 */ /* 0x000fc80000000007 */
[----:B------:R-:W-:-:S04]  /*3a10*/  FFMA R7, R8, R7, 0.33333182334899902344 ;  /* 0x3eaaaa7808077423 */ /* 0x000fc80000000007 */
[C---:B------:R-:W-:Y:S01]  /*3a20*/  FFMA R9, R8.reuse, R7, -0.5 ;  /* 0xbf00000008097423 */ /* 0x040fe20000000007 */
[----:B------:R-:W-:Y:S01]  /*3a30*/  I2FP.F32.S32 R7, R6 ;  /* 0x0000000600077245 */ /* 0x000fe20000201400 */
[----:B------:R-:W-:Y:S02]  /*3a40*/  HFMA2 R6, -RZ, RZ, 2.5625, 0 ;  /* 0x41200000ff067431 */ /* 0x000fe400000001ff */
[C---:B------:R-:W-:Y:S02]  /*3a50*/  FMUL R9, R8.reuse, R9 ;  /* 0x0000000908097220 */ /* 0x040fe40000400000 */
[----:B------:R-:W-:Y:S02]  /*3a60*/  FFMA R0, R7, 1.1920928955078125e-07, R0 ;  /* 0x3400000007007823 */ /* 0x000fe40000000000 */
[----:B------:R-:W-:Y:S01]  /*3a70*/  FFMA R9, R8, R9, R8 ;  /* 0x0000000908097223 */ /* 0x000fe20000000008 */
[----:B------:R-:W-:Y:S01]  /*3a80*/  FFMA R8, R11, -R6, 1 ;  /* 0x3f8000000b087423 */ /* 0x000fe20000000806 */
[----:B------:R-:W-:-:S02]  /*3a90*/  IMAD.MOV.U32 R6, RZ, RZ, 0x7f800000 ;  /* 0x7f800000ff067424 */ /* 0x000fc400078e00ff */
[----:B------:R-:W-:Y:S01]  /*3aa0*/  FFMA R9, R0, 0.69314718246459960938, R9 ;  /* 0x3f31721800097823 */ /* 0x000fe20000000009 */
[----:B------:R-:W-:Y:S01]  /*3ab0*/  FFMA R0, R8, R11, 0.10000000149011611938 ;  /* 0x3dcccccd08007423 */ /* 0x000fe2000000000b */
[----:B------:R-:W-:-:S04]  /*3ac0*/  @P0 FFMA R9, R3, R6, +INF ;  /* 0x7f80000003090423 */ /* 0x000fc80000000006 */
[----:B------:R-:W-:-:S05]  /*3ad0*/  FADD R9, -R9, -3.4473149776458740234 ;  /* 0xc05ca0cf09097421 */ /* 0x000fca0000000100 */
[----:B------:R-:W-:-:S05]  /*3ae0*/  FSEL R9, R9, +INF , P1 ;  /* 0x7f80000009097808 */ /* 0x000fca0000800000 */
[----:B------:R-:W-:Y:S01]  /*3af0*/  FADD R40, R9, R40 ;  /* 0x0000002809287221 */ /* 0x000fe20000000000 */
[----:B--2---:R-:W-:-:S04]  /*3b00*/  FMUL R10, R10, R10 ;  /* 0x0000000a0a0a7220 */ /* 0x004fc80000400000 */
[----:B------:R-:W0:Y:S01]  /*3b10*/  FCHK P0, R10, 10 ;  /* 0x412000000a007902 */ /* 0x000e220000000000 */
[----:B------:R-:W-:-:S04]  /*3b20*/  FFMA R7, R0, R10, RZ ;  /* 0x0000000a00077223 */ /* 0x000fc800000000ff */
[----:B------:R-:W-:-:S04]  /*3b30*/  FFMA R3, R7, -10, R10 ;  /* 0xc120000007037823 */ /* 0x000fc8000000000a */
[----:B------:R-:W-:Y:S01]  /*3b40*/  FFMA R0, R0, R3, R7 ;  /* 0x0000000300007223 */ /* 0x000fe20000000007 */
[----:B0-----:R-:W-:Y:S06]  /*3b50*/  @!P0 BRA `(.L_x_114) ;  /* 0x0000000000108947 */ /* 0x001fec0003800000 */
[----:B------:R-:W-:Y:S01]  /*3b60*/  MOV R3, R10 ;  /* 0x0000000a00037202 */ /* 0x000fe20000000f00 */
[----:B------:R-:W-:Y:S01]  /*3b70*/  IMAD.MOV.U32 R0, RZ, RZ, 0x41200000 ;  /* 0x41200000ff007424 */ /* 0x000fe200078e00ff */
[----:B------:R-:W-:-:S07]  /*3b80*/  MOV R20, 0x3ba0 ;  /* 0x00003ba000147802 */ /* 0x000fce0000000f00 */
[----:B------:R-:W-:Y:S05]  /*3b90*/  CALL.REL.NOINC `($__internal_2_$__cuda_sm3x_div_rn_noftz_f32_slowpath) ;  /* 0x0000052400a47944 */ /* 0x000fea0003c00000 */
.L_x_114:
[----:B------:R-:W-:Y:S05]  /*3ba0*/  BSYNC.RECONVERGENT B2 ;  /* 0x0000000000027941 */ /* 0x000fea0003800200 */
.L_x_113:
        /* <DEDUP_REMOVED lines=47> */
.L_x_116:
[----:B------:R-:W-:Y:S05]  /*3ea0*/  BSYNC.RECONVERGENT B2 ;  /* 0x0000000000027941 */ /* 0x000fea0003800200 */
.L_x_115:
[----:B------:R-:W0:Y:S02]  /*3eb0*/  LDC R3, c[0x0][0x380] ;  /* 0x0000e000ff037b82 */ /* 0x000e240000000800 */
[----:B0-----:R-:W-:-:S05]  /*3ec0*/  IMAD.WIDE R4, R3, 0x4, R4 ;  /* 0x0000000403047825 */ /* 0x001fca00078e0204 */
[----:B------:R0:W2:Y:S01]  /*3ed0*/  LDG.E R8, desc[UR6][R4.64] ;  /* 0x0000000604087981 */ /* 0x0000a2000c1e1900 */
        /* <DEDUP_REMOVED lines=8> */
[----:B------:R-:W-:-:S04]  /*3f60*/  LOP3.LUT R6, R0, 0xff800000, RZ, 0xc0, !PT ;  /* 0xff80000000067812 */ /* 0x000fc800078ec0ff */
[----:B0-----:R-:W-:Y:S01]  /*3f70*/  I2FP.F32.S32 R5, R6 ;  /* 0x0000000600057245 */ /* 0x001fe20000201400 */
[----:B------:R-:W-:Y:S02]  /*3f80*/  IMAD.IADD R0, R3, 0x1, -R6 ;  /* 0x0000000103007824 */ /* 0x000fe400078e0a06 */
[----:B------:R-:W-:Y:S02]  /*3f90*/  HFMA2 R6, -RZ, RZ, 2.5625, 0 ;  /* 0x41200000ff067431 */ /* 0x000fe400000001ff */
[----:B------:R-:W-:-:S04]  /*3fa0*/  FADD R7, R0, -1 ;  /* 0xbf80000000077421 */ /* 0x000fc80000000000 */
[----:B------:R-:W-:Y:S01]  /*3fb0*/  FFMA R0, R7, -R10, 0.14084610342979431152 ;  /* 0x3e1039f607007423 */ /* 0x000fe2000000080a */
[----:B------:R-:W-:-:S03]  /*3fc0*/  FFMA R6, R9, -R6, 1 ;  /* 0x3f80000009067423 */ /* 0x000fc60000000806 */
[----:B------:R-:W-:-:S04]  /*3fd0*/  FFMA R0, R7, R0, -0.12148627638816833496 ;  /* 0xbdf8cdcc07007423 */ /* 0x000fc80000000000 */
[----:B------:R-:W-:-:S04]  /*3fe0*/  FFMA R0, R7, R0, 0.13980610668659210205 ;  /* 0x3e0f295507007423 */ /* 0x000fc80000000000 */
[----:B------:R-:W-:-:S04]  /*3ff0*/  FFMA R0, R7, R0, -0.16684235632419586182 ;  /* 0xbe2ad8b907007423 */ /* 0x000fc80000000000 */
[----:B------:R-:W-:-:S04]  /*4000*/  FFMA R0, R7, R0, 0.20012299716472625732 ;  /* 0x3e4ced0b07007423 */ /* 0x000fc80000000000 */
[----:B------:R-:W-:-:S04]  /*4010*/  FFMA R0, R7, R0, -0.24999669194221496582 ;  /* 0xbe7fff2207007423 */ /* 0x000fc80000000000 */
[----:B------:R-:W-:-:S04]  /*4020*/  FFMA R0, R7, R0, 0.33333182334899902344 ;  /* 0x3eaaaa7807007423 */ /* 0x000fc80000000000 */
[----:B------:R-:W-:Y:S01]  /*4030*/  FFMA R4, R7, R0, -0.5 ;  /* 0xbf00000007047423 */ /* 0x000fe20000000000 */
[----:B------:R-:W-:Y:S02]  /*4040*/  FSEL R0, RZ, -23, P0 ;  /* 0xc1b80000ff007808 */ /* 0x000fe40000000000 */
[----:B------:R-:W-:Y:S01]  /*4050*/  ISETP.GT.U32.AND P0, PT, R3, 0x7f7fffff, PT ;  /* 0x7f7fffff0300780c */ /* 0x000fe20003f04070 */
[----:B------:R-:W-:Y:S02]  /*4060*/  FMUL R4, R7, R4 ;  /* 0x0000000407047220 */ /* 0x000fe40000400000 */
[----:B------:R-:W-:Y:S02]  /*4070*/  FFMA R0, R5, 1.1920928955078125e-07, R0 ;  /* 0x3400000005007823 */ /* 0x000fe40000000000 */
[----:B------:R-:W-:Y:S01]  /*4080*/  FFMA R7, R7, R4, R7 ;  /* 0x0000000407077223 */ /* 0x000fe20000000007 */
[----:B------:R-:W-:-:S03]  /*4090*/  IMAD.MOV.U32 R4, RZ, RZ, 0x7f800000 ;  /* 0x7f800000ff047424 */ /* 0x000fc600078e00ff */
[----:B------:R-:W-:Y:S01]  /*40a0*/  FFMA R7, R0, 0.69314718246459960938, R7 ;  /* 0x3f31721800077823 */ /* 0x000fe20000000007 */
[----:B------:R-:W-:-:S03]  /*40b0*/  FFMA R0, R6, R9, 0.10000000149011611938 ;  /* 0x3dcccccd06007423 */ /* 0x000fc60000000009 */
        /* <DEDUP_REMOVED lines=14> */
.L_x_118:
[----:B------:R-:W-:Y:S05]  /*41a0*/  BSYNC.RECONVERGENT B2 ;  /* 0x0000000000027941 */ /* 0x000fea0003800200 */
.L_x_117:
[----:B------:R-:W-:Y:S01]  /*41b0*/  FADD R0, R0, 1 ;  /* 0x3f80000000007421 */ /* 0x000fe20000000000 */
[----:B------:R-:W-:Y:S01]  /*41c0*/  MOV R7, 0x3e055027 ;  /* 0x3e05502700077802 */ /* 0x000fe20000000f00 */
[----:B------:R-:W-:-:S03]  /*41d0*/  UIADD3 UR4, UPT, UPT, UR4, 0x4, URZ ;  /* 0x0000000404047890 */ /* 0x000fc6000fffe0ff */
[----:B------:R-:W-:Y:S01]  /*41e0*/  FSETP.GEU.AND P0, PT, R0, 1.175494350822287508e-38, PT ;  /* 0x008000000000780b */ /* 0x000fe20003f0e000 */
[----:B------:R-:W-:-:S12]  /*41f0*/  UISETP.NE.AND UP0, UPT, UR4, 0x10, UPT ;  /* 0x000000100400788c */ /* 0x000fd8000bf05270 */
[----:B------:R-:W-:-:S05]  /*4200*/  @!P0 FMUL R0, R0, 8388608 ;  /* 0x4b00000000008820 */ /* 0x000fca0000400000 */
[----:B------:R-:W-:-:S04]  /*4210*/  IADD3 R3, PT, PT, R0, -0x3f2aaaab, RZ ;  /* 0xc0d5555500037810 */ /* 0x000fc80007ffe0ff */
[----:B------:R-:W-:-:S04]  /*4220*/  LOP3.LUT R5, R3, 0xff800000, RZ, 0xc0, !PT ;  /* 0xff80000003057812 */ /* 0x000fc800078ec0ff */
[----:B------:R-:W-:Y:S01]  /*4230*/  I2FP.F32.S32 R4, R5 ;  /* 0x0000000500047245 */ /* 0x000fe20000201400 */
[----:B------:R-:W-:Y:S02]  /*4240*/  IMAD.IADD R3, R0, 0x1, -R5 ;  /* 0x0000000100037824 */ /* 0x000fe400078e0a05 */
[----:B------:R-:W-:Y:S02]  /*4250*/  IMAD.MOV.U32 R5, RZ, RZ, 0x7f800000 ;  /* 0x7f800000ff057424 */ /* 0x000fe400078e00ff */
[----:B------:R-:W-:-:S04]  /*4260*/  FADD R6, R3, -1 ;  /* 0xbf80000003067421 */ /* 0x000fc80000000000 */
[----:B------:R-:W-:-:S04]  /*4270*/  FFMA R3, R6, -R7, 0.14084610342979431152 ;  /* 0x3e1039f606037423 */ /* 0x000fc80000000807 */
        /* <DEDUP_REMOVED lines=11> */
[----:B------:R-:W-:-:S04]  /*4330*/  FFMA R6, R6, R7, R6 ;  /* 0x0000000706067223 */ /* 0x000fc80000000006 */
[----:B------:R-:W-:-:S04]  /*4340*/  FFMA R3, R3, 0.69314718246459960938, R6 ;  /* 0x3f31721803037823 */ /* 0x000fc80000000006 */
[C---:B------:R-:W-:Y:S01]  /*4350*/  @P0 FFMA R3, R0.reuse, R5, +INF ;  /* 0x7f80000000030423 */ /* 0x040fe20000000005 */
[----:B------:R-:W-:-:S03]  /*4360*/  FSETP.NEU.AND P0, PT, R0, RZ, PT ;  /* 0x000000ff0000720b */ /* 0x000fc60003f0d000 */
[----:B------:R-:W-:-:S05]  /*4370*/  FADD R3, -R3, -3.4473149776458740234 ;  /* 0xc05ca0cf03037421 */ /* 0x000fca0000000100 */
[----:B------:R-:W-:-:S05]  /*4380*/  FSEL R3, R3, +INF , P0 ;  /* 0x7f80000003037808 */ /* 0x000fca0000000000 */
[----:B------:R-:W-:Y:S01]  /*4390*/  FADD R40, R40, R3 ;  /* 0x0000000328287221 */ /* 0x000fe20000000000 */
[----:B------:R-:W-:Y:S06]  /*43a0*/  BRA.U UP0, `(.L_x_119) ;  /* 0xfffffff100f07547 */ /* 0x000fec000b83ffff */
[----:B------:R-:W0:Y:S01]  /*43b0*/  LDCU UR4, c[0x0][0x3a0] ;  /* 0x00007400ff0477ac */ /* 0x000e220008000800 */
[----:B------:R-:W-:Y:S01]  /*43c0*/  HFMA2 R23, -RZ, RZ, 0, 0 ;  /* 0x00000000ff177431 */ /* 0x000fe200000001ff */
[----:B0-----:R-:W-:-:S09]  /*43d0*/  UISETP.GE.AND UP0, UPT, UR4, 0x1, UPT ;  /* 0x000000010400788c */ /* 0x001fd2000bf06270 */
[----:B------:R-:W-:Y:S05]  /*43e0*/  BRA.U !UP0, `(.L_x_120) ;  /* 0x0000017908747547 */ /* 0x000fea000b800000 */
[----:B------:R-:W0:Y:S01]  /*43f0*/  S2R R0, SR_TID.X ;  /* 0x0000000000007919 */ /* 0x000e220000002100 */
[----:B------:R-:W0:Y:S08]  /*4400*/  S2UR UR4, SR_CTAID.X ;  /* 0x00000000000479c3 */ /* 0x000e300000002500 */
[----:B------:R-:W0:Y:S08]  /*4410*/  LDC R3, c[0x0][0x360] ;  /* 0x0000d800ff037b82 */ /* 0x000e300000000800 */
[----:B------:R-:W1:Y:S08]  /*4420*/  LDC.64 R4, c[0x0][0x390] ;  /* 0x0000e400ff047b82 */ /* 0x000e700000000a00 */
[----:B------:R-:W2:Y:S01]  /*4430*/  LDC R7, c[0x0][0x380] ;  /* 0x0000e000ff077b82 */ /* 0x000ea20000000800 */
[----:B0-----:R-:W-:-:S04]  /*4440*/  IMAD R3, R3, UR4, R0 ;  /* 0x0000000403037c24 */ /* 0x001fc8000f8e0200 */
[----:B-1----:R-:W-:-:S04]  /*4450*/  IMAD.WIDE R4, R3, 0x4, R4 ;  /* 0x0000000403047825 */ /* 0x002fc800078e0204 */
[----:B--2---:R-:W-:Y:S02]  /*4460*/  IMAD.WIDE R6, R7, 0x4, R4 ;  /* 0x0000000407067825 */ /* 0x004fe400078e0204 */
[----:B------:R-:W2:Y:S04]  /*4470*/  LDG.E R5, desc[UR6][R4.64] ;  /* 0x0000000604057981 */ /* 0x000ea8000c1e1900 */
[----:B------:R-:W3:Y:S01]  /*4480*/  LDG.E R2, desc[UR6][R6.64] ;  /* 0x0000000606027981 */ /* 0x000ee2000c1e1900 */
[----:B------:R-:W-:Y:S01]  /*4490*/  BSSY.RECONVERGENT B2, `(.L_x_121) ;  /* 0x000000e000027945 */ /* 0x000fe20003800200 */
[----:B---3--:R-:W0:Y:S08]  /*44a0*/  MUFU.RCP R3, R2 ;  /* 0x0000000200037308 */ /* 0x008e300000001000 */
[----:B--2---:R-:W1:Y:S01]  /*44b0*/  FCHK P0, R5, R2 ;  /* 0x0000000205007302 */ /* 0x004e620000000000 */
[----:B0-----:R-:W-:-:S04]  /*44c0*/  FFMA R0, -R2, R3, 1 ;  /* 0x3f80000002007423 */ /* 0x001fc80000000103 */
[----:B------:R-:W-:-:S04]  /*44d0*/  FFMA R0, R3, R0, R3 ;  /* 0x0000000003007223 */ /* 0x000fc80000000003 */
[----:B------:R-:W-:-:S04]  /*44e0*/  FFMA R3, R5, R0, RZ ;  /* 0x0000000005037223 */ /* 0x000fc800000000ff */
[----:B------:R-:W-:-:S04]  /*44f0*/  FFMA R50, -R2, R3, R5 ;  /* 0x0000000302327223 */ /* 0x000fc80000000105 */
[----:B------:R-:W-:Y:S01]  /*4500*/  FFMA R50, R0, R50, R3 ;  /* 0x0000003200327223 */ /* 0x000fe20000000003 */
[----:B-1----:R-:W-:Y:S06]  /*4510*/  @!P0 BRA `(.L_x_122) ;  /* 0x0000000000148947 */ /* 0x002fec0003800000 */
[----:B------:R-:W-:Y:S01]  /*4520*/  IMAD.MOV.U32 R3, RZ, RZ, R5 ;  /* 0x000000ffff037224 */ /* 0x000fe200078e0005 */
[----:B------:R-:W-:Y:S02]  /*4530*/  MOV R0, R2 ;  /* 0x0000000200007202 */ /* 0x000fe40000000f00 */
[----:B------:R-:W-:-:S07]  /*4540*/  MOV R20, 0x4560 ;  /* 0x0000456000147802 */ /* 0x000fce0000000f00 */
[----:B------:R-:W-:Y:S05]  /*4550*/  CALL.REL.NOINC `($__internal_2_$__cuda_sm3x_div_rn_noftz_f32_slowpath) ;  /* 0x0000051c00347944 */ /* 0x000fea0003c00000 */
[----:B------:R-:W-:-:S07]  /*4560*/  IMAD.MOV.U32 R50, RZ, RZ, R0 ;  /* 0x000000ffff327224 */ /* 0x000fce00078e0000 */
.L_x_122:
[----:B------:R-:W-:Y:S05]  /*4570*/  BSYNC.RECONVERGENT B2 ;  /* 0x0000000000027941 */ /* 0x000fea0003800200 */
.L_x_121:
[C---:B------:R-:W-:Y:S01]  /*4580*/  FMUL R0, |R5|.reuse, 16777216 ;  /* 0x4b80000005007820 */ /* 0x040fe20000400200 */
[C---:B------:R-:W-:Y:S01]  /*4590*/  FSETP.GEU.AND P0, PT, |R5|.reuse, 1.175494350822287508e-38, PT ;  /* 0x008000000500780b */ /* 0x040fe20003f0e200 */
[----:B------:R-:W-:Y:S01]  /*45a0*/  HFMA2 R12, -RZ, RZ, 0.771484375, 0.21533203125 ;  /* 0x3a2c32e4ff0c7431 */ /* 0x000fe200000001ff */
[----:B------:R-:W-:Y:S01]  /*45b0*/  FSETP.GT.AND P2, PT, |R50|, 1, PT ;  /* 0x3f8000003200780b */ /* 0x000fe20003f44200 */
[----:B------:R-:W0:Y:S01]  /*45c0*/  FRND.FLOOR R17, R2 ;  /* 0x0000000200117307 */ /* 0x000e220000205000 */
[----:B------:R-:W-:Y:S01]  /*45d0*/  FSEL R0, R0, |R5|, !P0 ;  /* 0x4000000500007208 */ /* 0x000fe20004000000 */
[----:B------:R-:W-:Y:S01]  /*45e0*/  HFMA2 R16, -RZ, RZ, 1.857421875, -1409 ;  /* 0x3f6ee581ff107431 */ /* 0x000fe200000001ff */
[C---:B------:R-:W-:Y:S01]  /*45f0*/  FSETP.GEU.AND P3, PT, R5.reuse, 1.175494350822287508e-38, PT ;  /* 0x008000000500780b */ /* 0x040fe20003f6e000 */
[----:B------:R-:W-:Y:S01]  /*4600*/  FADD R83, R5, R5 ;  /* 0x0000000505537221 */ /* 0x000fe20000000000 */
[----:B------:R-:W-:Y:S01]  /*4610*/  IADD3 R3, PT, PT, R0, -0x3f3504f3, RZ ;  /* 0xc0cafb0d00037810 */ /* 0x000fe20007ffe0ff */
[----:B------:R-:W-:Y:S01]  /*4620*/  BSSY.RECONVERGENT B2, `(.L_x_123) ;  /* 0x000008c000027945 */ /* 0x000fe20003800200 */
[----:B------:R-:W-:Y:S01]  /*4630*/  MOV R21, 0x3e055027 ;  /* 0x3e05502700157802 */ /* 0x000fe20000000f00 */
[----:B------:R-:W-:Y:S01]  /*4640*/  MUFU.RCP R14, R5 ;  /* 0x00000005000e7308 */ /* 0x000fe20000001000 */
[----:B------:R-:W-:-:S02]  /*4650*/  LOP3.LUT R3, R3, 0xff800000, RZ, 0xc0, !PT ;  /* 0xff80000003037812 */ /* 0x000fc400078ec0ff */
[----:B------:R-:W-:Y:S02]  /*4660*/  LOP3.LUT R38, R38, 0xffff7fff, RZ, 0xc0, !PT ;  /* 0xffff7fff26267812 */ /* 0x000fe400078ec0ff */
[----:B------:R-:W-:Y:S01]  /*4670*/  I2FP.F32.S32 R9, R3 ;  /* 0x0000000300097245 */ /* 0x000fe20000201400 */
[----:B------:R-:W-:Y:S01]  /*4680*/  IMAD.IADD R0, R0, 0x1, -R3 ;  /* 0x0000000100007824 */ /* 0x000fe200078e0a03 */
[----:B0-----:R-:W-:Y:S01]  /*4690*/  FSETP.NEU.AND P1, PT, R2, R17, PT ;  /* 0x000000110200720b */ /* 0x001fe20003f2d000 */
[----:B------:R-:W0:Y:S01]  /*46a0*/  MUFU.RCP R3, |R50| ;  /* 0x4000003200037308 */ /* 0x000e220000001000 */
[----:B------:R-:W-:Y:S01]  /*46b0*/  LOP3.LUT R39, R39, 0xdfffffff, RZ, 0xc0, !PT ;  /* 0xdfffffff27277812 */ /* 0x000fe200078ec0ff */
[C---:B------:R-:W-:Y:S01]  /*46c0*/  FADD R8, R0.reuse, 1 ;  /* 0x3f80000000087421 */ /* 0x040fe20000000000 */
[----:B------:R-:W-:Y:S01]  /*46d0*/  FADD R4, R0, -1 ;  /* 0xbf80000000047421 */ /* 0x000fe20000000000 */
[----:B------:R-:W-:Y:S02]  /*46e0*/  FSEL R0, RZ, -24, P0 ;  /* 0xc1c00000ff007808 */ /* 0x000fe40000000000 */
[----:B------:R-:W-:Y:S01]  /*46f0*/  MOV R54, RZ ;  /* 0x000000ff00367202 */ /* 0x000fe20000000f00 */
[----:B------:R-:W-:Y:S01]  /*4700*/  FADD R11, R4, R4 ;  /* 0x00000004040b7221 */ /* 0x000fe20000000000 */
[----:B------:R-:W1:Y:S01]  /*4710*/  MUFU.RCP R8, R8 ;  /* 0x0000000800087308 */ /* 0x000e620000001000 */
[----:B------:R-:W-:Y:S01]  /*4720*/  FFMA R0, R9, 1.1920928955078125e-07, R0 ;  /* 0x3400000009007823 */ /* 0x000fe20000000000 */
[----:B0-----:R-:W-:Y:S01]  /*4730*/  FSEL R3, R3, |R50|, P2 ;  /* 0x4000003203037208 */ /* 0x001fe20001000000 */
[----:B-1----:R-:W-:-:S04]  /*4740*/  FMUL R11, R8, R11 ;  /* 0x0000000b080b7220 */ /* 0x002fc80000400000 */
[----:B------:R-:W-:Y:S01]  /*4750*/  FADD R10, R4, -R11 ;  /* 0x8000000b040a7221 */ /* 0x000fe20000000000 */
[CC--:B------:R-:W-:Y:S01]  /*4760*/  FMUL R9, R11.reuse, R11.reuse ;  /* 0x0000000b0b097220 */ /* 0x0c0fe20000400000 */
[----:B------:R-:W-:Y:S02]  /*4770*/  FFMA R15, R11, 1.4426950216293334961, R0 ;  /* 0x3fb8aa3b0b0f7823 */ /* 0x000fe40000000000 */
[----:B------:R-:W-:Y:S01]  /*4780*/  FADD R13, R10, R10 ;  /* 0x0000000a0a0d7221 */ /* 0x000fe20000000000 */
[----:B------:R-:W-:Y:S01]  /*4790*/  FFMA R10, R9, R12, 0.0032181653659790754318 ;  /* 0x3b52e7db090a7423 */ /* 0x000fe2000000000c */
[----:B------:R-:W-:Y:S01]  /*47a0*/  FADD R0, R0, -R15 ;  /* 0x8000000f00007221 */ /* 0x000fe20000000000 */
[----:B------:R-:W-:Y:S01]  /*47b0*/  FMUL R12, R5, 8388608 ;  /* 0x4b000000050c7820 */ /* 0x000fe20000400000 */
[----:B------:R-:W-:Y:S01]  /*47c0*/  FFMA R13, R4, -R11, R13 ;  /* 0x8000000b040d7223 */ /* 0x000fe2000000000d */
[----:B------:R-:W-:Y:S01]  /*47d0*/  FFMA R10, R9, R10, 0.018033718690276145935 ;  /* 0x3c93bb73090a7423 */ /* 0x000fe2000000000a */
[----:B------:R-:W-:-:S02]  /*47e0*/  FFMA R0, R11, 1.4426950216293334961, R0 ;  /* 0x3fb8aa3b0b007823 */ /* 0x000fc40000000000 */
[----:B------:R-:W-:Y:S01]  /*47f0*/  FMUL R13, R8, R13 ;  /* 0x0000000d080d7220 */ /* 0x000fe20000400000 */
[----:B------:R-:W-:Y:S01]  /*4800*/  FFMA R10, R9, R10, 0.12022458761930465698 ;  /* 0x3df6384f090a7423 */ /* 0x000fe2000000000a */
[----:B------:R-:W-:Y:S02]  /*4810*/  FSEL R12, R12, R5, !P3 ;  /* 0x000000050c0c7208 */ /* 0x000fe40005800000 */
[----:B------:R-:W-:Y:S01]  /*4820*/  FFMA R0, R13, 1.4426950216293334961, R0 ;  /* 0x3fb8aa3b0d007823 */ /* 0x000fe20000000000 */
[----:B------:R-:W-:Y:S01]  /*4830*/  FMUL R10, R9, R10 ;  /* 0x0000000a090a7220 */ /* 0x000fe20000400000 */
[----:B------:R-:W-:Y:S01]  /*4840*/  IMAD.MOV.U32 R9, RZ, RZ, 0x3b2090aa ;  /* 0x3b2090aaff097424 */ /* 0x000fe200078e00ff */
[----:B------:R-:W-:Y:S01]  /*4850*/  ISETP.GT.U32.AND P6, PT, R12, 0x7f7fffff, PT ;  /* 0x7f7fffff0c00780c */ /* 0x000fe20003fc4070 */
[----:B------:R-:W-:Y:S01]  /*4860*/  FFMA R0, R11, 1.9251366722983220825e-08, R0 ;  /* 0x32a55e340b007823 */ /* 0x000fe20000000000 */
[----:B------:R-:W-:-:S04]  /*4870*/  FMUL R4, R10, 3 ;  /* 0x404000000a047820 */ /* 0x000fc80000400000 */
[----:B------:R-:W-:Y:S01]  /*4880*/  FFMA R8, R13, R4, R0 ;  /* 0x000000040d087223 */ /* 0x000fe20000000000 */
[----:B------:R-:W-:Y:S01]  /*4890*/  FMUL R0, R3, R3 ;  /* 0x0000000303007220 */ /* 0x000fe20000400000 */
[----:B------:R-:W-:Y:S02]  /*48a0*/  FMUL R4, R2, 0.5 ;  /* 0x3f00000002047820 */ /* 0x000fe40000400000 */
[----:B------:R-:W-:Y:S01]  /*48b0*/  FFMA R8, R11, R10, R8 ;  /* 0x0000000a0b087223 */ /* 0x000fe20000000008 */
[----:B------:R-:W-:Y:S01]  /*48c0*/  FFMA R9, R0, R9, -0.014396979473531246185 ;  /* 0xbc6be14f00097423 */ /* 0x000fe20000000009 */
[----:B------:R-:W-:Y:S01]  /*48d0*/  IADD3 R10, PT, PT, R12, -0x3f2aaaab, RZ ;  /* 0xc0d555550c0a7810 */ /* 0x000fe20007ffe0ff */
[----:B------:R-:W-:Y:S01]  /*48e0*/  FFMA R11, -R5, R14, 1 ;  /* 0x3f800000050b7423 */ /* 0x000fe2000000010e */
[C---:B------:R-:W-:Y:S01]  /*48f0*/  FADD R13, R15.reuse, R8 ;  /* 0x000000080f0d7221 */ /* 0x040fe20000000000 */
[----:B------:R-:W-:Y:S01]  /*4900*/  FFMA R9, R0, R9, 0.039849750697612762451 ;  /* 0x3d23397e00097423 */ /* 0x000fe20000000009 */
[----:B------:R-:W0:Y:S01]  /*4910*/  FRND.TRUNC R4, R4 ;  /* 0x0000000400047307 */ /* 0x000e22000020d000 */
[----:B------:R-:W-:Y:S01]  /*4920*/  LOP3.LUT R19, R10, 0xff800000, RZ, 0xc0, !PT ;  /* 0xff8000000a137812 */ /* 0x000fe200078ec0ff */
[----:B------:R-:W-:Y:S01]  /*4930*/  FMUL R17, R2, R13 ;  /* 0x0000000d02117220 */ /* 0x000fe20000400000 */
[----:B------:R-:W-:Y:S01]  /*4940*/  FFMA R9, R0, R9, -0.072529748082160949707 ;  /* 0xbd948a7a00097423 */ /* 0x000fe20000000009 */
[----:B------:R-:W-:Y:S01]  /*4950*/  FADD R15, -R15, R13 ;  /* 0x0000000d0f0f7221 */ /* 0x000fe20000000100 */
[----:B------:R-:W-:Y:S01]  /*4960*/  FFMA R53, R14, R11, R14 ;  /* 0x0000000b0e357223 */ /* 0x000fe2000000000e */
[----:B------:R-:W-:Y:S01]  /*4970*/  FFMA R13, R2, R13, -R17 ;  /* 0x0000000d020d7223 */ /* 0x000fe20000000811 */
[----:B------:R-:W-:Y:S01]  /*4980*/  FFMA R9, R0, R9, 0.10518480092287063599 ;  /* 0x3dd76b2100097423 */ /* 0x000fe20000000009 */
[----:B------:R-:W1:Y:S01]  /*4990*/  FRND R10, R17 ;  /* 0x00000011000a7307 */ /* 0x000e620000201000 */
[----:B------:R-:W-:Y:S01]  /*49a0*/  FADD R15, R8, -R15 ;  /* 0x8000000f080f7221 */ /* 0x000fe20000000000 */
[----:B------:R-:W-:-:S02]  /*49b0*/  IMAD.IADD R8, R12, 0x1, -R19 ;  /* 0x000000010c087824 */ /* 0x000fc400078e0a13 */
[----:B------:R-:W-:Y:S01]  /*49c0*/  FFMA R9, R0, R9, -0.14171802997589111328 ;  /* 0xbe111e8800097423 */ /* 0x000fe20000000009 */
[----:B------:R-:W-:Y:S01]  /*49d0*/  I2FP.F32.S32 R19, R19 ;  /* 0x0000001300137245 */ /* 0x000fe20000201400 */
[----:B------:R-:W-:Y:S01]  /*49e0*/  FFMA R13, R2, R15, R13 ;  /* 0x0000000f020d7223 */ /* 0x000fe2000000000d */
[----:B------:R-:W-:Y:S01]  /*49f0*/  FADD R14, R8, -1 ;  /* 0xbf800000080e7421 */ /* 0x000fe20000000000 */
[----:B------:R-:W-:Y:S01]  /*4a00*/  FFMA R9, R0, R9, 0.19988775253295898438 ;  /* 0x3e4caf6000097423 */ /* 0x000fe20000000009 */
[----:B0-----:R-:W-:Y:S01]  /*4a10*/  FADD R11, R4, R4 ;  /* 0x00000004040b7221 */ /* 0x001fe20000000000 */
[----:B------:R-:W-:Y:S01]  /*4a20*/  FSEL R8, RZ, -23, P3 ;  /* 0xc1b80000ff087808 */ /* 0x000fe20001800000 */
[----:B------:R-:W-:Y:S01]  /*4a30*/  FFMA R15, R14, -R21, 0.14084610342979431152 ;  /* 0x3e1039f60e0f7423 */ /* 0x000fe20000000815 */
[----:B------:R-:W-:Y:S01]  /*4a40*/  FFMA R9, R0, R9, -0.33332940936088562012 ;  /* 0xbeaaaa2700097423 */ /* 0x000fe20000000009 */
[----:B------:R-:W-:Y:S01]  /*4a50*/  FSETP.NAN.AND P3, PT, |R50|, |R50|, PT ;  /* 0x400000323200720b */ /* 0x000fe20003f68200 */
[----:B------:R-:W-:Y:S01]  /*4a60*/  FADD R11, R2, -R11 ;  /* 0x8000000b020b7221 */ /* 0x000fe20000000000 */
[----:B------:R-:W-:Y:S01]  /*4a70*/  FFMA R15, R14, R15, -0.12148627638816833496 ;  /* 0xbdf8cdcc0e0f7423 */ /* 0x000fe2000000000f */
[----:B-1----:R-:W-:Y:S01]  /*4a80*/  FADD R4, R17, -R10 ;  /* 0x8000000a11047221 */ /* 0x002fe20000000000 */
[----:B------:R-:W-:Y:S01]  /*4a90*/  FMUL R0, R0, R9 ;  /* 0x0000000900007220 */ /* 0x000fe20000400000 */
[----:B------:R-:W-:-:S02]  /*4aa0*/  IMAD.MOV.U32 R9, RZ, RZ, 0x391fcb8e ;  /* 0x391fcb8eff097424 */ /* 0x000fc400078e00ff */
[C---:B------:R-:W-:Y:S01]  /*4ab0*/  FFMA R15, R14.reuse, R15, 0.13980610668659210205 ;  /* 0x3e0f29550e0f7423 */ /* 0x040fe2000000000f */
[----:B------:R-:W-:Y:S01]  /*4ac0*/  FADD R4, R13, R4 ;  /* 0x000000040d047221 */ /* 0x000fe20000000000 */
[----:B------:R-:W-:Y:S01]  /*4ad0*/  FFMA R3, R3, R0, R3 ;  /* 0x0000000003037223 */ /* 0x000fe20000000003 */
[----:B------:R-:W-:Y:S01]  /*4ae0*/  FFMA R19, R19, 1.1920928955078125e-07, R8 ;  /* 0x3400000013137823 */ /* 0x000fe20000000008 */
[----:B------:R-:W-:Y:S01]  /*4af0*/  FFMA R15, R14, R15, -0.16684235632419586182 ;  /* 0xbe2ad8b90e0f7423 */ /* 0x000fe2000000000f */
[----:B------:R-:W-:Y:S01]  /*4b00*/  FFMA R9, R4, R9, 0.0013391353422775864601 ;  /* 0x3aaf85ed04097423 */ /* 0x000fe20000000009 */
[----:B------:R-:W-:Y:S01]  /*4b10*/  @P2 FFMA R3, R16, 1.6832555532455444336, -R3 ;  /* 0x3fd774eb10032823 */ /* 0x000fe20000000803 */
[----:B------:R-:W0:Y:S01]  /*4b20*/  F2I.NTZ R8, R17 ;  /* 0x0000001100087305 */ /* 0x000e220000203100 */
[----:B------:R-:W-:Y:S01]  /*4b30*/  FSETP.GT.AND P2, PT, R10, RZ, PT ;  /* 0x000000ff0a00720b */ /* 0x000fe20003f44000 */
[----:B------:R-:W-:Y:S01]  /*4b40*/  FFMA R9, R4, R9, 0.0096188392490148544312 ;  /* 0x3c1d985604097423 */ /* 0x000fe20000000009 */
[----:B------:R-:W-:Y:S01]  /*4b50*/  FFMA R15, R14, R15, 0.20012299716472625732 ;  /* 0x3e4ced0b0e0f7423 */ /* 0x000fe2000000000f */
[----:B------:R-:W-:-:S02]  /*4b60*/  LOP3.LUT R0, R3, 0x80000000, R50, 0xb8, !PT ;  /* 0x8000000003007812 */ /* 0x000fc400078eb832 */
[----:B------:R-:W-:Y:S01]  /*4b70*/  FFMA R9, R4, R9, 0.055503588169813156128 ;  /* 0x3d6357bb04097423 */ /* 0x000fe20000000009 */
[C---:B------:R-:W-:Y:S01]  /*4b80*/  FSETP.GT.AND P4, PT, |R17|.reuse, 152, PT ;  /* 0x431800001100780b */ /* 0x040fe20003f84200 */
[----:B------:R-:W-:Y:S01]  /*4b90*/  FFMA R15, R14, R15, -0.24999669194221496582 ;  /* 0xbe7fff220e0f7423 */ /* 0x000fe2000000000f */
[----:B------:R-:W-:Y:S01]  /*4ba0*/  FSEL R51, R0, R3, !P3 ;  /* 0x0000000300337208 */ /* 0x000fe20005800000 */
[----:B------:R-:W-:Y:S01]  /*4bb0*/  FFMA R9, R4, R9, 0.24022644758224487305 ;  /* 0x3e75fdec04097423 */ /* 0x000fe20000000009 */
[----:B------:R-:W-:Y:S01]  /*4bc0*/  SEL R3, RZ, 0x83000000, P2 ;  /* 0x83000000ff037807 */ /* 0x000fe20001000000 */
[----:B------:R-:W-:Y:S01]  /*4bd0*/  FFMA R15, R14, R15, 0.33333182334899902344 ;  /* 0x3eaaaa780e0f7423 */ /* 0x000fe2000000000f */
[----:B------:R-:W-:Y:S01]  /*4be0*/  FSETP.GEU.AND P5, PT, R17, RZ, PT ;  /* 0x000000ff1100720b */ /* 0x000fe20003fae000 */
[----:B------:R-:W-:Y:S01]  /*4bf0*/  FFMA R9, R4, R9, 0.69314718246459960938 ;  /* 0x3f31721804097423 */ /* 0x000fe20000000009 */
[----:B------:R-:W-:Y:S01]  /*4c00*/  FSETP.GEU.AND P2, PT, R2, RZ, PT ;  /* 0x000000ff0200720b */ /* 0x000fe20003f4e000 */
[----:B------:R-:W-:Y:S01]  /*4c10*/  VIADD R0, R3, 0x7f000000 ;  /* 0x7f00000003007836 */ /* 0x000fe20000000000 */
[----:B0-----:R-:W-:Y:S01]  /*4c20*/  LEA R3, R8, -R3, 0x17 ;  /* 0x8000000308037211 */ /* 0x001fe200078eb8ff */
[----:B------:R-:W-:Y:S01]  /*4c30*/  FFMA R9, R4, R9, 1 ;  /* 0x3f80000004097423 */ /* 0x000fe20000000009 */
[----:B------:R-:W-:Y:S01]  /*4c40*/  FFMA R15, R14, R15, -0.5 ;  /* 0xbf0000000e0f7423 */ /* 0x000fe2000000000f */
[----:B------:R-:W-:-:S02]  /*4c50*/  FSETP.NEU.AND P3, PT, R12, RZ, PT ;  /* 0x000000ff0c00720b */ /* 0x000fc40003f6d000 */
[----:B------:R-:W-:Y:S01]  /*4c60*/  FMUL R0, R9, R0 ;  /* 0x0000000009007220 */ /* 0x000fe20000400000 */
[----:B------:R-:W-:Y:S01]  /*4c70*/  FMUL R15, R14, R15 ;  /* 0x0000000f0e0f7220 */ /* 0x000fe20000400000 */
[----:B------:R-:W-:Y:S01]  /*4c80*/  IMAD.MOV.U32 R9, RZ, RZ, 0x7f800000 ;  /* 0x7f800000ff097424 */ /* 0x000fe200078e00ff */
[----:B------:R-:W-:Y:S01]  /*4c90*/  FSETP.NEU.AND P0, PT, |R11|, 1, PT ;  /* 0x3f8000000b00780b */ /* 0x000fe20003f0d200 */
[----:B------:R-:W-:Y:S01]  /*4ca0*/  FMUL R23, R0, R3 ;  /* 0x0000000300177220 */ /* 0x000fe20000400000 */
[----:B------:R-:W-:Y:S01]  /*4cb0*/  @P4 FSEL R23, RZ, +INF , !P5 ;  /* 0x7f800000ff174808 */ /* 0x000fe20006800000 */
[----:B------:R-:W-:Y:S01]  /*4cc0*/  FFMA R14, R14, R15, R14 ;  /* 0x0000000f0e0e7223 */ /* 0x000fe2000000000e */
[C---:B------:R-:W-:Y:S01]  /*4cd0*/  FSETP.NEU.AND P5, PT, |R5|.reuse, +INF , PT ;  /* 0x7f8000000500780b */ /* 0x040fe20003fad200 */
[----:B------:R-:W-:Y:S01]  /*4ce0*/  FFMA R0, R2, R53, RZ ;  /* 0x0000003502007223 */ /* 0x000fe200000000ff */
[----:B------:R-:W-:Y:S01]  /*4cf0*/  FSETP.NEU.AND P4, PT, R5, RZ, PT ;  /* 0x000000ff0500720b */ /* 0x000fe20003f8d000 */
[----:B------:R-:W-:Y:S01]  /*4d00*/  FFMA R52, R19, 0.69314718246459960938, R14 ;  /* 0x3f31721813347823 */ /* 0x000fe2000000000e */
[----:B------:R-:W-:Y:S01]  /*4d10*/  @P6 FFMA R52, R12, R9, +INF ;  /* 0x7f8000000c346423 */ /* 0x000fe20000000009 */
[----:B------:R-:W-:Y:S01]  /*4d20*/  @!P2 LOP3.LUT R83, R83, 0x7f800000, RZ, 0x3c, !PT ;  /* 0x7f8000005353a812 */ /* 0x000fe200078e3cff */
[----:B------:R-:W-:Y:S01]  /*4d30*/  FFMA R3, -R5, R0, R2 ;  /* 0x0000000005037223 */ /* 0x000fe20000000102 */
[----:B------:R-:W-:-:S02]  /*4d40*/  FSETP.NEU.AND P2, PT, |R2|, +INF , PT ;  /* 0x7f8000000200780b */ /* 0x000fc40003f4d200 */
[----:B------:R-:W-:Y:S01]  /*4d50*/  FSEL R52, R52, -INF , P3 ;  /* 0xff80000034347808 */ /* 0x000fe20001800000 */
[----:B------:R-:W-:Y:S01]  /*4d60*/  FFMA R53, R53, R3, R0 ;  /* 0x0000000335357223 */ /* 0x000fe20000000000 */
[----:B------:R-:W-:Y:S02]  /*4d70*/  FSETP.NEU.AND P3, PT, R5, -1, PT ;  /* 0xbf8000000500780b */ /* 0x000fe40003f6d000 */
[----:B------:R-:W-:Y:S02]  /*4d80*/  @P5 LOP3.LUT R38, R38, 0x8000, RZ, 0xfc, !PT ;  /* 0x0000800026265812 */ /* 0x000fe400078efcff */
[----:B------:R-:W-:Y:S02]  /*4d90*/  FSEL R30, R23, -R23, P0 ;  /* 0x80000017171e7208 */ /* 0x000fe40000000000 */
[----:B------:R-:W-:Y:S02]  /*4da0*/  LOP3.LUT R38, R38, 0xffffbfff, RZ, 0xc0, !PT ;  /* 0xffffbfff26267812 */ /* 0x000fe400078ec0ff */
[----:B------:R-:W-:Y:S01]  /*4db0*/  @P0 LOP3.LUT R83, R83, 0x7fffffff, RZ, 0xc0, !PT ;  /* 0x7fffffff53530812 */ /* 0x000fe200078ec0ff */
[----:B------:R-:W0:Y:S01]  /*4dc0*/  FCHK P0, R2, R5 ;  /* 0x0000000502007302 */ /* 0x000e220000000000 */
[----:B------:R-:W-:-:S02]  /*4dd0*/  @P4 LOP3.LUT R38, R38, 0x4000, RZ, 0xfc, !PT ;  /* 0x0000400026264812 */ /* 0x000fc400078efcff */
[----:B------:R-:W-:Y:S02]  /*4de0*/  FSEL R30, R30, +QNAN , !P1 ;  /* 0x7fffffff1e1e7808 */ /* 0x000fe40004800000 */
[----:B------:R-:W-:Y:S02]  /*4df0*/  LOP3.LUT R38, R38, 0xffffdfff, RZ, 0xc0, !PT ;  /* 0xffffdfff26267812 */ /* 0x000fe400078ec0ff */
[C---:B------:R-:W-:Y:S02]  /*4e00*/  FSETP.GE.AND P6, PT, |R5|.reuse, 105615, PT ;  /* 0x47ce47800500780b */ /* 0x040fe40003fc6200 */
[----:B------:R-:W-:Y:S02]  /*4e10*/  @P3 LOP3.LUT R38, R38, 0x2000, RZ, 0xfc, !PT ;  /* 0x0000200026263812 */ /* 0x000fe400078efcff */
[----:B------:R-:W-:Y:S02]  /*4e20*/  FSETP.GEU.AND P1, PT, R5, RZ, PT ;  /* 0x000000ff0500720b */ /* 0x000fe40003f2e000 */
[----:B------:R-:W-:-:S04]  /*4e30*/  LOP3.LUT R38, R38, 0xffffefff, RZ, 0xc0, !PT ;  /* 0xffffefff26267812 */ /* 0x000fc800078ec0ff */
[----:B------:R-:W-:-:S03]  /*4e40*/  @P2 LOP3.LUT R38, R38, 0x1000, RZ, 0xfc, !PT ;  /* 0x0000100026262812 */ /* 0x000fc600078efcff */
[----:B------:R-:W-:Y:S02]  /*4e50*/  @P6 LOP3.LUT R39, R39, 0x20000000, RZ, 0xfc, !PT ;  /* 0x2000000027276812 */ /* 0x000fe400078efcff */
[----:B------:R-:W-:-:S04]  /*4e60*/  LOP3.LUT R38, R38, 0xfffdffff, RZ, 0xc0, !PT ;  /* 0xfffdffff26267812 */ /* 0x000fc800078ec0ff */
[----:B------:R-:W-:Y:S01]  /*4e70*/  @P1 LOP3.LUT R38, R38, 0x20000, RZ, 0xfc, !PT ;  /* 0x0002000026261812 */ /* 0x000fe200078efcff */
[----:B0-----:R-:W-:Y:S06]  /*4e80*/  @!P0 BRA `(.L_x_124) ;  /* 0x0000000000148947 */ /* 0x001fec0003800000 */
[----:B------:R-:W-:Y:S01]  /*4e90*/  IMAD.MOV.U32 R3, RZ, RZ, R2 ;  /* 0x000000ffff037224 */ /* 0x000fe200078e0002 */
[----:B------:R-:W-:Y:S02]  /*4ea0*/  MOV R0, R5 ;  /* 0x0000000500007202 */ /* 0x000fe40000000f00 */
[----:B------:R-:W-:-:S07]  /*4eb0*/  MOV R20, 0x4ed0 ;  /* 0x00004ed000147802 */ /* 0x000fce0000000f00 */
[----:B------:R-:W-:Y:S05]  /*4ec0*/  CALL.REL.NOINC `($__internal_2_$__cuda_sm3x_div_rn_noftz_f32_slowpath) ;  /* 0x0000051000d87944 */ /* 0x000fea0003c00000 */
[----:B------:R-:W-:-:S07]  /*4ed0*/  IMAD.MOV.U32 R53, RZ, RZ, R0 ;  /* 0x000000ffff357224 */ /* 0x000fce00078e0000 */
.L_x_124:
[----:B------:R-:W-:Y:S05]  /*4ee0*/  BSYNC.RECONVERGENT B2 ;  /* 0x0000000000027941 */ /* 0x000fea0003800200 */
.L_x_123:
[----:B------:R-:W0:Y:S02]  /*4ef0*/  LDC R9, c[0x0][0x380] ;  /* 0x0000e000ff097b82 */ /* 0x000e240000000800 */
[----:B0-----:R-:W-:-:S04]  /*4f00*/  IMAD.WIDE R6, R9, 0x4, R6 ;  /* 0x0000000409067825 */ /* 0x001fc800078e0206 */
[----:B------:R-:W-:Y:S02]  /*4f10*/  IMAD.WIDE R8, R9, 0x4, R6 ;  /* 0x0000000409087825 */ /* 0x000fe400078e0206 */
        /* <DEDUP_REMOVED lines=11> */
[----:B------:R-:W-:Y:S01]  /*4fd0*/  MOV R3, R7 ;  /* 0x0000000700037202 */ /* 0x000fe20000000f00 */
[----:B------:R-:W-:Y:S01]  /*4fe0*/  IMAD.MOV.U32 R0, RZ, RZ, R4 ;  /* 0x000000ffff007224 */ /* 0x000fe200078e0004 */
[----:B------:R-:W-:-:S07]  /*4ff0*/  MOV R20, 0x5010 ;  /* 0x0000501000147802 */ /* 0x000fce0000000f00 */
[----:B------:R-:W-:Y:S05]  /*5000*/  CALL.REL.NOINC `($__internal_2_$__cuda_sm3x_div_rn_noftz_f32_slowpath) ;  /* 0x0000051000887944 */ /* 0x000fea0003c00000 */
[----:B------:R-:W-:-:S07]  /*5010*/  MOV R55, R0 ;  /* 0x0000000000377202 */ /* 0x000fce0000000f00 */
.L_x_126:
[----:B------:R-:W-:Y:S05]  /*5020*/  BSYNC.RECONVERGENT B2 ;  /* 0x0000000000027941 */ /* 0x000fea0003800200 */
.L_x_125:
[C---:B------:R-:W-:Y:S01]  /*5030*/  FMUL R0, |R7|.reuse, 16777216 ;  /* 0x4b80000007007820 */ /* 0x040fe20000400200 */
[C---:B------:R-:W-:Y:S01]  /*5040*/  FSETP.GEU.AND P0, PT, |R7|.reuse, 1.175494350822287508e-38, PT ;  /* 0x008000000700780b */ /* 0x040fe20003f0e200 */
[----:B------:R-:W-:Y:S02]  /*5050*/  IMAD.MOV.U32 R14, RZ, RZ, 0x3a2c32e4 ;  /* 0x3a2c32e4ff0e7424 */ /* 0x000fe400078e00ff */
[C---:B------:R-:W-:Y:S01]  /*5060*/  FADD R84, R7.reuse, R7 ;  /* 0x0000000707547221 */ /* 0x040fe20000000000 */
[----:B------:R-:W-:Y:S01]  /*5070*/  FSETP.NEU.AND P2, PT, R7, RZ, PT ;  /* 0x000000ff0700720b */ /* 0x000fe20003f4d000 */
[----:B------:R-:W-:Y:S01]  /*5080*/  BSSY.RECONVERGENT B2, `(.L_x_127) ;  /* 0x0000090000027945 */ /* 0x000fe20003800200 */
[----:B------:R-:W-:Y:S02]  /*5090*/  FSEL R0, R0, |R7|, !P0 ;  /* 0x4000000700007208 */ /* 0x000fe40004000000 */
[----:B------:R-:W-:Y:S02]  /*50a0*/  LOP3.LUT R38, R38, 0xfffff7ff, RZ, 0xc0, !PT ;  /* 0xfffff7ff26267812 */ /* 0x000fe400078ec0ff */
[----:B------:R-:W-:Y:S01]  /*50b0*/  LOP3.LUT R39, R39, 0xff7fffff, RZ, 0xc0, !PT ;  /* 0xff7fffff27277812 */ /* 0x000fe200078ec0ff */
[----:B------:R-:W-:-:S05]  /*50c0*/  VIADD R3, R0, 0xc0cafb0d ;  /* 0xc0cafb0d00037836 */ /* 0x000fca0000000000 */
[----:B------:R-:W-:-:S04]  /*50d0*/  LOP3.LUT R3, R3, 0xff800000, RZ, 0xc0, !PT ;  /* 0xff80000003037812 */ /* 0x000fc800078ec0ff */
[-C--:B------:R-:W-:Y:S02]  /*50e0*/  IADD3 R0, PT, PT, R0, -R3.reuse, RZ ;  /* 0x8000000300007210 */ /* 0x080fe40007ffe0ff */
[----:B------:R-:W-:-:S03]  /*50f0*/  I2FP.F32.S32 R3, R3 ;  /* 0x0000000300037245 */ /* 0x000fc60000201400 */
[C---:B------:R-:W-:Y:S01]  /*5100*/  FADD R10, R0.reuse, 1 ;  /* 0x3f800000000a7421 */ /* 0x040fe20000000000 */
[----:B------:R-:W-:Y:S01]  /*5110*/  FADD R6, R0, -1 ;  /* 0xbf80000000067421 */ /* 0x000fe20000000000 */
[----:B------:R-:W-:-:S03]  /*5120*/  FSEL R0, RZ, -24, P0 ;  /* 0xc1c00000ff007808 */ /* 0x000fc60000000000 */
[----:B------:R-:W-:Y:S01]  /*5130*/  FADD R11, R6, R6 ;  /* 0x00000006060b7221 */ /* 0x000fe20000000000 */
[----:B------:R-:W0:Y:S01]  /*5140*/  MUFU.RCP R10, R10 ;  /* 0x0000000a000a7308 */ /* 0x000e220000001000 */
[----:B------:R-:W-:Y:S02]  /*5150*/  FFMA R0, R3, 1.1920928955078125e-07, R0 ;  /* 0x3400000003007823 */ /* 0x000fe40000000000 */
[----:B0-----:R-:W-:-:S04]  /*5160*/  FMUL R11, R10, R11 ;  /* 0x0000000b0a0b7220 */ /* 0x001fc80000400000 */
[----:B------:R-:W-:Y:S01]  /*5170*/  FADD R12, R6, -R11 ;  /* 0x8000000b060c7221 */ /* 0x000fe20000000000 */
[CC--:B------:R-:W-:Y:S01]  /*5180*/  FMUL R3, R11.reuse, R11.reuse ;  /* 0x0000000b0b037220 */ /* 0x0c0fe20000400000 */
[----:B------:R-:W-:Y:S02]  /*5190*/  FFMA R15, R11, 1.4426950216293334961, R0 ;  /* 0x3fb8aa3b0b0f7823 */ /* 0x000fe40000000000 */
[----:B------:R-:W-:Y:S01]  /*51a0*/  FADD R13, R12, R12 ;  /* 0x0000000c0c0d7221 */ /* 0x000fe20000000000 */
[C---:B------:R-:W-:Y:S01]  /*51b0*/  FFMA R12, R3.reuse, R14, 0.0032181653659790754318 ;  /* 0x3b52e7db030c7423 */ /* 0x040fe2000000000e */
[----:B------:R-:W-:Y:S02]  /*51c0*/  FADD R0, R0, -R15 ;  /* 0x8000000f00007221 */ /* 0x000fe40000000000 */
[----:B------:R-:W-:Y:S01]  /*51d0*/  FFMA R13, R6, -R11, R13 ;  /* 0x8000000b060d7223 */ /* 0x000fe2000000000d */
[----:B------:R-:W-:Y:S01]  /*51e0*/  FFMA R12, R3, R12, 0.018033718690276145935 ;  /* 0x3c93bb73030c7423 */ /* 0x000fe2000000000c */
[----:B------:R-:W-:-:S02]  /*51f0*/  FFMA R0, R11, 1.4426950216293334961, R0 ;  /* 0x3fb8aa3b0b007823 */ /* 0x000fc40000000000 */
[----:B------:R-:W-:Y:S01]  /*5200*/  FMUL R13, R10, R13 ;  /* 0x0000000d0a0d7220 */ /* 0x000fe20000400000 */
[----:B------:R-:W-:-:S03]  /*5210*/  FFMA R12, R3, R12, 0.12022458761930465698 ;  /* 0x3df6384f030c7423 */ /* 0x000fc6000000000c */
[----:B------:R-:W-:Y:S01]  /*5220*/  FFMA R0, R13, 1.4426950216293334961, R0 ;  /* 0x3fb8aa3b0d007823 */ /* 0x000fe20000000000 */
[----:B------:R-:W-:-:S03]  /*5230*/  FMUL R12, R3, R12 ;  /* 0x0000000c030c7220 */ /* 0x000fc60000400000 */
[----:B------:R-:W-:Y:S01]  /*5240*/  FFMA R0, R11, 1.9251366722983220825e-08, R0 ;  /* 0x32a55e340b007823 */ /* 0x000fe20000000000 */
[----:B------:R-:W-:-:S04]  /*5250*/  FMUL R3, R12, 3 ;  /* 0x404000000c037820 */ /* 0x000fc80000400000 */
[----:B------:R-:W-:Y:S01]  /*5260*/  FFMA R3, R13, R3, R0 ;  /* 0x000000030d037223 */ /* 0x000fe20000000000 */
[----:B------:R-:W-:-:S03]  /*5270*/  HFMA2 R13, -RZ, RZ, 0.64013671875, -15.109375 ;  /* 0x391fcb8eff0d7431 */ /* 0x000fc600000001ff */
[----:B------:R-:W-:-:S04]  /*5280*/  FFMA R12, R11, R12, R3 ;  /* 0x0000000c0b0c7223 */ /* 0x000fc80000000003 */
[----:B------:R-:W-:-:S04]  /*5290*/  FADD R3, R15, R12 ;  /* 0x0000000c0f037221 */ /* 0x000fc80000000000 */
[----:B------:R-:W-:Y:S01]  /*52a0*/  FMUL R11, R4, R3 ;  /* 0x00000003040b7220 */ /* 0x000fe20000400000 */
[----:B------:R-:W-:-:S03]  /*52b0*/  FADD R15, -R15, R3 ;  /* 0x000000030f0f7221 */ /* 0x000fc60000000100 */
[----:B------:R-:W0:Y:S01]  /*52c0*/  FRND R6, R11 ;  /* 0x0000000b00067307 */ /* 0x000e220000201000 */
[----:B------:R-:W-:Y:S01]  /*52d0*/  FADD R15, R12, -R15 ;  /* 0x8000000f0c0f7221 */ /* 0x000fe20000000000 */
[----:B------:R-:W-:Y:S01]  /*52e0*/  FFMA R0, R4, R3, -R11 ;  /* 0x0000000304007223 */ /* 0x000fe2000000080b */
[----:B------:R-:W-:-:S03]  /*52f0*/  FSETP.GEU.AND P1, PT, R11, RZ, PT ;  /* 0x000000ff0b00720b */ /* 0x000fc60003f2e000 */
[----:B------:R-:W-:Y:S02]  /*5300*/  FFMA R0, R4, R15, R0 ;  /* 0x0000000f04007223 */ /* 0x000fe40000000000 */
[----:B------:R-:W1:Y:S01]  /*5310*/  F2I.NTZ R10, R11 ;  /* 0x0000000b000a7305 */ /* 0x000e620000203100 */
[----:B0-----:R-:W-:Y:S01]  /*5320*/  FADD R3, R11, -R6 ;  /* 0x800000060b037221 */ /* 0x001fe20000000000 */
[----:B------:R-:W-:-:S03]  /*5330*/  FSETP.GT.AND P0, PT, R6, RZ, PT ;  /* 0x000000ff0600720b */ /* 0x000fc60003f04000 */
[----:B------:R-:W-:-:S04]  /*5340*/  FADD R0, R0, R3 ;  /* 0x0000000300007221 */ /* 0x000fc80000000000 */
[C---:B------:R-:W-:Y:S01]  /*5350*/  FFMA R3, R0.reuse, R13, 0.0013391353422775864601 ;  /* 0x3aaf85ed00037423 */ /* 0x040fe2000000000d */
[----:B------:R-:W-:Y:S02]  /*5360*/  SEL R13, RZ, 0x83000000, P0 ;  /* 0x83000000ff0d7807 */ /* 0x000fe40000000000 */
[----:B------:R-:W-:Y:S01]  /*5370*/  FSETP.GT.AND P0, PT, |R11|, 152, PT ;  /* 0x431800000b00780b */ /* 0x000fe20003f04200 */
[----:B------:R-:W-:Y:S01]  /*5380*/  FFMA R3, R0, R3, 0.0096188392490148544312 ;  /* 0x3c1d985600037423 */ /* 0x000fe20000000003 */
[----:B-1----:R-:W-:Y:S01]  /*5390*/  LEA R10, R10, -R13, 0x17 ;  /* 0x8000000d0a0a7211 */ /* 0x002fe200078eb8ff */
[----:B------:R-:W-:Y:S02]  /*53a0*/  VIADD R6, R13, 0x7f000000 ;  /* 0x7f0000000d067836 */ /* 0x000fe40000000000 */
[----:B------:R-:W-:Y:S01]  /*53b0*/  FFMA R3, R0, R3, 0.055503588169813156128 ;  /* 0x3d6357bb00037423 */ /* 0x000fe20000000003 */
[----:B------:R-:W-:-:S03]  /*53c0*/  IMAD.MOV.U32 R11, RZ, RZ, 0x3e055027 ;  /* 0x3e055027ff0b7424 */ /* 0x000fc600078e00ff */
[----:B------:R-:W-:-:S04]  /*53d0*/  FFMA R3, R0, R3, 0.24022644758224487305 ;  /* 0x3e75fdec00037423 */ /* 0x000fc80000000003 */
[----:B------:R-:W-:-:S04]  /*53e0*/  FFMA R3, R0, R3, 0.69314718246459960938 ;  /* 0x3f31721800037423 */ /* 0x000fc80000000003 */
[----:B------:R-:W-:Y:S01]  /*53f0*/  FFMA R3, R0, R3, 1 ;  /* 0x3f80000000037423 */ /* 0x000fe20000000003 */
[----:B------:R-:W-:-:S03]  /*5400*/  FMUL R0, R7, 8388608 ;  /* 0x4b00000007007820 */ /* 0x000fc60000400000 */
[----:B------:R-:W-:-:S04]  /*5410*/  FMUL R3, R3, R6 ;  /* 0x0000000603037220 */ /* 0x000fc80000400000 */
[----:B------:R-:W-:Y:S01]  /*5420*/  FMUL R27, R3, R10 ;  /* 0x0000000a031b7220 */ /* 0x000fe20000400000 */
[----:B------:R-:W-:Y:S02]  /*5430*/  @P0 FSEL R27, RZ, +INF , !P1 ;  /* 0x7f800000ff1b0808 */ /* 0x000fe40004800000 */
[C---:B------:R-:W-:Y:S02]  /*5440*/  FSETP.GEU.AND P0, PT, R7.reuse, 1.175494350822287508e-38, PT ;  /* 0x008000000700780b */ /* 0x040fe40003f0e000 */
[----:B------:R-:W-:Y:S02]  /*5450*/  FSETP.GE.AND P1, PT, |R7|, 105615, PT ;  /* 0x47ce47800700780b */ /* 0x000fe40003f26200 */
[----:B------:R-:W-:-:S05]  /*5460*/  FSEL R3, R0, R7, !P0 ;  /* 0x0000000700037208 */ /* 0x000fca0004000000 */
[----:B------:R-:W-:-:S05]  /*5470*/  VIADD R0, R3, 0xc0d55555 ;  /* 0xc0d5555503007836 */ /* 0x000fca0000000000 */
[----:B------:R-:W-:Y:S02]  /*5480*/  LOP3.LUT R6, R0, 0xff800000, RZ, 0xc0, !PT ;  /* 0xff80000000067812 */ /* 0x000fe400078ec0ff */
[----:B------:R-:W-:Y:S02]  /*5490*/  @P1 LOP3.LUT R39, R39, 0x800000, RZ, 0xfc, !PT ;  /* 0x0080000027271812 */ /* 0x000fe400078efcff */
[----:B------:R-:W-:Y:S02]  /*54a0*/  IADD3 R0, PT, PT, R3, -R6, RZ ;  /* 0x8000000603007210 */ /* 0x000fe40007ffe0ff */
[----:B------:R-:W-:-:S03]  /*54b0*/  FSETP.NEU.AND P1, PT, R7, -1, PT ;  /* 0xbf8000000700780b */ /* 0x000fc60003f2d000 */
        /* <DEDUP_REMOVED lines=11> */
[----:B------:R-:W-:Y:S02]  /*5570*/  I2FP.F32.S32 R11, R6 ;  /* 0x00000006000b7245 */ /* 0x000fe40000201400 */
[----:B------:R-:W-:Y:S01]  /*5580*/  MOV R6, 0x7f800000 ;  /* 0x7f80000000067802 */ /* 0x000fe20000000f00 */
[C---:B------:R-:W-:Y:S02]  /*5590*/  FMUL R13, R10.reuse, R13 ;  /* 0x0000000d0a0d7220 */ /* 0x040fe40000400000 */
[----:B------:R-:W-:Y:S02]  /*55a0*/  FFMA R11, R11, 1.1920928955078125e-07, R0 ;  /* 0x340000000b0b7823 */ /* 0x000fe40000000000 */
[----:B------:R-:W0:Y:S01]  /*55b0*/  MUFU.RCP R0, |R55| ;  /* 0x4000003700007308 */ /* 0x000e220000001000 */
[----:B------:R-:W-:-:S04]  /*55c0*/  FFMA R10, R10, R13, R10 ;  /* 0x0000000d0a0a7223 */ /* 0x000fc8000000000a */
[----:B------:R-:W-:Y:S01]  /*55d0*/  FFMA R56, R11, 0.69314718246459960938, R10 ;  /* 0x3f3172180b387823 */ /* 0x000fe2000000000a */
[C---:B------:R-:W-:Y:S01]  /*55e0*/  @P0 FFMA R56, R3.reuse, R6, +INF ;  /* 0x7f80000003380423 */ /* 0x040fe20000000006 */
[----:B------:R-:W-:Y:S01]  /*55f0*/  FSETP.NEU.AND P0, PT, R3, RZ, PT ;  /* 0x000000ff0300720b */ /* 0x000fe20003f0d000 */
[----:B------:R-:W-:Y:S02]  /*5600*/  IMAD.MOV.U32 R6, RZ, RZ, 0x3b2090aa ;  /* 0x3b2090aaff067424 */ /* 0x000fe400078e00ff */
[----:B------:R-:W-:Y:S01]  /*5610*/  HFMA2 R11, -RZ, RZ, 1.857421875, -1409 ;  /* 0x3f6ee581ff0b7431 */ /* 0x000fe200000001ff */
[----:B------:R-:W1:Y:S01]  /*5620*/  MUFU.RCP R10, R7 ;  /* 0x00000007000a7308 */ /* 0x000e620000001000 */
[----:B------:R-:W-:Y:S02]  /*5630*/  FSEL R56, R56, -INF , P0 ;  /* 0xff80000038387808 */ /* 0x000fe40000000000 */
[----:B------:R-:W-:-:S04]  /*5640*/  FSETP.GT.AND P0, PT, |R55|, 1, PT ;  /* 0x3f8000003700780b */ /* 0x000fc80003f04200 */
[----:B0-----:R-:W-:-:S05]  /*5650*/  FSEL R0, R0, |R55|, P0 ;  /* 0x4000003700007208 */ /* 0x001fca0000000000 */
[----:B------:R-:W-:-:S04]  /*5660*/  FMUL R3, R0, R0 ;  /* 0x0000000000037220 */ /* 0x000fc80000400000 */
[----:B------:R-:W-:Y:S01]  /*5670*/  FFMA R6, R3, R6, -0.014396979473531246185 ;  /* 0xbc6be14f03067423 */ /* 0x000fe20000000006 */
[----:B-1----:R-:W-:-:S03]  /*5680*/  FFMA R13, -R7, R10, 1 ;  /* 0x3f800000070d7423 */ /* 0x002fc6000000010a */
[----:B------:R-:W-:Y:S01]  /*5690*/  FFMA R6, R3, R6, 0.039849750697612762451 ;  /* 0x3d23397e03067423 */ /* 0x000fe20000000006 */
[----:B------:R-:W-:-:S03]  /*56a0*/  FFMA R13, R10, R13, R10 ;  /* 0x0000000d0a0d7223 */ /* 0x000fc6000000000a */
[----:B------:R-:W-:Y:S01]  /*56b0*/  FFMA R6, R3, R6, -0.072529748082160949707 ;  /* 0xbd948a7a03067423 */ /* 0x000fe20000000006 */
[----:B------:R-:W-:-:S03]  /*56c0*/  FFMA R58, R4, R13, RZ ;  /* 0x0000000d043a7223 */ /* 0x000fc600000000ff */
[----:B------:R-:W-:-:S04]  /*56d0*/  FFMA R6, R3, R6, 0.10518480092287063599 ;  /* 0x3dd76b2103067423 */ /* 0x000fc80000000006 */
[----:B------:R-:W-:-:S04]  /*56e0*/  FFMA R6, R3, R6, -0.14171802997589111328 ;  /* 0xbe111e8803067423 */ /* 0x000fc80000000006 */
[----:B------:R-:W-:-:S04]  /*56f0*/  FFMA R6, R3, R6, 0.19988775253295898438 ;  /* 0x3e4caf6003067423 */ /* 0x000fc80000000006 */
[----:B------:R-:W-:-:S04]  /*5700*/  FFMA R6, R3, R6, -0.33332940936088562012 ;  /* 0xbeaaaa2703067423 */ /* 0x000fc80000000006 */
[----:B------:R-:W-:Y:S01]  /*5710*/  FMUL R3, R3, R6 ;  /* 0x0000000603037220 */ /* 0x000fe20000400000 */
[----:B------:R-:W-:-:S03]  /*5720*/  FMUL R6, R4, 0.5 ;  /* 0x3f00000004067820 */ /* 0x000fc60000400000 */
[----:B------:R-:W-:-:S03]  /*5730*/  FFMA R0, R0, R3, R0 ;  /* 0x0000000300007223 */ /* 0x000fc60000000000 */
[----:B------:R-:W0:Y:S01]  /*5740*/  FRND.TRUNC R6, R6 ;  /* 0x0000000600067307 */ /* 0x000e22000020d000 */
[----:B------:R-:W-:Y:S01]  /*5750*/  @P0 FFMA R0, R11, 1.6832555532455444336, -R0 ;  /* 0x3fd774eb0b000823 */ /* 0x000fe20000000800 */
[----:B------:R-:W-:-:S04]  /*5760*/  FSETP.NAN.AND P0, PT, |R55|, |R55|, PT ;  /* 0x400000373700720b */ /* 0x000fc80003f08200 */
[----:B------:R-:W-:Y:S02]  /*5770*/  LOP3.LUT R57, R0, 0x80000000, R55, 0xb8, !PT ;  /* 0x8000000000397812 */ /* 0x000fe400078eb837 */
[----:B------:R-:W1:Y:S02]  /*5780*/  FRND.FLOOR R11, R4 ;  /* 0x00000004000b7307 */ /* 0x000e640000205000 */
[----:B------:R-:W-:Y:S01]  /*5790*/  FSEL R57, R57, R0, !P0 ;  /* 0x0000000039397208 */ /* 0x000fe20004000000 */
[----:B------:R-:W-:Y:S01]  /*57a0*/  FFMA R0, -R7, R58, R4 ;  /* 0x0000003a07007223 */ /* 0x000fe20000000104 */
[----:B------:R-:W-:Y:S01]  /*57b0*/  FSETP.GEU.AND P0, PT, R4, RZ, PT ;  /* 0x000000ff0400720b */ /* 0x000fe20003f0e000 */
[----:B0-----:R-:W-:Y:S02]  /*57c0*/  FADD R3, R6, R6 ;  /* 0x0000000606037221 */ /* 0x001fe40000000000 */
[----:B------:R-:W-:Y:S02]  /*57d0*/  FFMA R58, R13, R0, R58 ;  /* 0x000000000d3a7223 */ /* 0x000fe4000000003a */
[----:B------:R-:W-:-:S08]  /*57e0*/  FADD R3, R4, -R3 ;  /* 0x8000000304037221 */ /* 0x000fd00000000000 */
[----:B------:R-:W-:Y:S02]  /*57f0*/  @!P0 LOP3.LUT R84, R84, 0x7f800000, RZ, 0x3c, !PT ;  /* 0x7f80000054548812 */ /* 0x000fe400078e3cff */
[----:B------:R-:W-:-:S04]  /*5800*/  FSETP.NEU.AND P0, PT, |R3|, 1, PT ;  /* 0x3f8000000300780b */ /* 0x000fc80003f0d200 */
[----:B------:R-:W-:-:S09]  /*5810*/  FSEL R32, R27, -R27, P0 ;  /* 0x8000001b1b207208 */ /* 0x000fd20000000000 */
[----:B------:R-:W-:Y:S02]  /*5820*/  @P0 LOP3.LUT R84, R84, 0x7fffffff, RZ, 0xc0, !PT ;  /* 0x7fffffff54540812 */ /* 0x000fe400078ec0ff */
[----:B-1----:R-:W-:-:S04]  /*5830*/  FSETP.NEU.AND P0, PT, R4, R11, PT ;  /* 0x0000000b0400720b */ /* 0x002fc80003f0d000 */
[----:B------:R-:W-:Y:S02]  /*5840*/  FSEL R32, R32, +QNAN , !P0 ;  /* 0x7fffffff20207808 */ /* 0x000fe40004000000 */
[----:B------:R-:W-:-:S13]  /*5850*/  FSETP.NEU.AND P0, PT, |R7|, +INF , PT ;  /* 0x7f8000000700780b */ /* 0x000fda0003f0d200 */
[----:B------:R-:W-:Y:S01]  /*5860*/  @P0 LOP3.LUT R38, R38, 0x800, RZ, 0xfc, !PT ;  /* 0x0000080026260812 */ /* 0x000fe200078efcff */
[----:B------:R-:W0:Y:S03]  /*5870*/  FCHK P0, R4, R7 ;  /* 0x0000000704007302 */ /* 0x000e260000000000 */
[----:B------:R-:W-:-:S04]  /*5880*/  LOP3.LUT R38, R38, 0xfffffdff, RZ, 0xc0, !PT ;  /* 0xfffffdff26267812 */ /* 0x000fc800078ec0ff */
[----:B------:R-:W-:Y:S02]  /*5890*/  @P2 LOP3.LUT R38, R38, 0x200, RZ, 0xfc, !PT ;  /* 0x0000020026262812 */ /* 0x000fe400078efcff */
[----:B------:R-:W-:Y:S02]  /*58a0*/  FSETP.NEU.AND P2, PT, |R4|, +INF , PT ;  /* 0x7f8000000400780b */ /* 0x000fe40003f4d200 */
[----:B------:R-:W-:-:S04]  /*58b0*/  LOP3.LUT R38, R38, 0xfffffeff, RZ, 0xc0, !PT ;  /* 0xfffffeff26267812 */ /* 0x000fc800078ec0ff */
[----:B------:R-:W-:Y:S02]  /*58c0*/  @P1 LOP3.LUT R38, R38, 0x100, RZ, 0xfc, !PT ;  /* 0x0000010026261812 */ /* 0x000fe400078efcff */
[----:B------:R-:W-:Y:S02]  /*58d0*/  FSETP.GEU.AND P1, PT, R7, RZ, PT ;  /* 0x000000ff0700720b */ /* 0x000fe40003f2e000 */
[----:B------:R-:W-:-:S04]  /*58e0*/  LOP3.LUT R38, R38, 0xfffeffff, RZ, 0xc0, !PT ;  /* 0xfffeffff26267812 */ /* 0x000fc800078ec0ff */
[----:B------:R-:W-:-:S04]  /*58f0*/  LOP3.LUT R38, R38, 0xffffff7f, RZ, 0xc0, !PT ;  /* 0xffffff7f26267812 */ /* 0x000fc800078ec0ff */
[----:B------:R-:W-:-:S04]  /*5900*/  @P2 LOP3.LUT R38, R38, 0x80, RZ, 0xfc, !PT ;  /* 0x0000008026262812 */ /* 0x000fc800078efcff */
[----:B------:R-:W-:Y:S01]  /*5910*/  @P1 LOP3.LUT R38, R38, 0x10000, RZ, 0xfc, !PT ;  /* 0x0001000026261812 */ /* 0x000fe200078efcff */
[----:B0-----:R-:W-:Y:S06]  /*5920*/  @!P0 BRA `(.L_x_128) ;  /* 0x0000000000148947 */ /* 0x001fec0003800000 */
[----:B------:R-:W-:Y:S01]  /*5930*/  IMAD.MOV.U32 R3, RZ, RZ, R4 ;  /* 0x000000ffff037224 */ /* 0x000fe200078e0004 */
[----:B------:R-:W-:Y:S02]  /*5940*/  MOV R0, R7 ;  /* 0x0000000700007202 */ /* 0x000fe40000000f00 */
[----:B------:R-:W-:-:S07]  /*5950*/  MOV R20, 0x5970 ;  /* 0x0000597000147802 */ /* 0x000fce0000000f00 */
[----:B------:R-:W-:Y:S05]  /*5960*/  CALL.REL.NOINC `($__internal_2_$__cuda_sm3x_div_rn_noftz_f32_slowpath) ;  /* 0x0000050800307944 */ /* 0x000fea0003c00000 */
[----:B------:R-:W-:-:S07]  /*5970*/  IMAD.MOV.U32 R58, RZ, RZ, R0 ;  /* 0x000000ffff3a7224 */ /* 0x000fce00078e0000 */
.L_x_128:
[----:B------:R-:W-:Y:S05]  /*5980*/  BSYNC.RECONVERGENT B2 ;  /* 0x0000000000027941 */ /* 0x000fea0003800200 */
.L_x_127:
        /* <DEDUP_REMOVED lines=19> */
.L_x_130:
[----:B------:R-:W-:Y:S05]  /*5ac0*/  BSYNC.RECONVERGENT B2 ;  /* 0x0000000000027941 */ /* 0x000fea0003800200 */
.L_x_129:
[C---:B------:R-:W-:Y:S01]  /*5ad0*/  FMUL R0, |R9|.reuse, 16777216 ;  /* 0x4b80000009007820 */ /* 0x040fe20000400200 */
[C---:B------:R-:W-:Y:S01]  /*5ae0*/  FSETP.GEU.AND P0, PT, |R9|.reuse, 1.175494350822287508e-38, PT ;  /* 0x008000000900780b */ /* 0x040fe20003f0e200 */
[----:B------:R-:W-:Y:S02]  /*5af0*/  IMAD.MOV.U32 R14, RZ, RZ, 0x3a2c32e4 ;  /* 0x3a2c32e4ff0e7424 */ /* 0x000fe400078e00ff */
[C---:B------:R-:W-:Y:S01]  /*5b00*/  FADD R85, R9.reuse, R9 ;  /* 0x0000000909557221 */ /* 0x040fe20000000000 */
[C---:B------:R-:W-:Y:S01]  /*5b10*/  FSETP.NEU.AND P2, PT, |R9|.reuse, +INF , PT ;  /* 0x7f8000000900780b */ /* 0x040fe20003f4d200 */
[----:B------:R-:W-:Y:S01]  /*5b20*/  BSSY.RECONVERGENT B2, `(.L_x_131) ;  /* 0x0000097000027945 */ /* 0x000fe20003800200 */
[----:B------:R-:W-:Y:S02]  /*5b30*/  FSEL R0, R0, |R9|, !P0 ;  /* 0x4000000900007208 */ /* 0x000fe40004000000 */
[----:B------:R-:W-:Y:S02]  /*5b40*/  FSEL R3, RZ, -24, P0 ;  /* 0xc1c00000ff037808 */ /* 0x000fe40000000000 */
[----:B------:R-:W-:Y:S01]  /*5b50*/  FSETP.NEU.AND P3, PT, R9, RZ, PT ;  /* 0x000000ff0900720b */ /* 0x000fe20003f6d000 */
[----:B------:R-:W-:Y:S01]  /*5b60*/  VIADD R8, R0, 0xc0cafb0d ;  /* 0xc0cafb0d00087836 */ /* 0x000fe20000000000 */
[----:B------:R-:W-:-:S02]  /*5b70*/  LOP3.LUT R38, R38, 0xffffffbf, RZ, 0xc0, !PT ;  /* 0xffffffbf26267812 */ /* 0x000fc400078ec0ff */
[----:B------:R-:W-:Y:S02]  /*5b80*/  LOP3.LUT R39, R39, 0xffbfffff, RZ, 0xc0, !PT ;  /* 0xffbfffff27277812 */ /* 0x000fe400078ec0ff */
[----:B------:R-:W-:Y:S02]  /*5b90*/  LOP3.LUT R13, R8, 0xff800000, RZ, 0xc0, !PT ;  /* 0xff800000080d7812 */ /* 0x000fe400078ec0ff */
[----:B------:R-:W-:Y:S02]  /*5ba0*/  @P2 LOP3.LUT R38, R38, 0x40, RZ, 0xfc, !PT ;  /* 0x0000004026262812 */ /* 0x000fe400078efcff */
[-C--:B------:R-:W-:Y:S02]  /*5bb0*/  IADD3 R0, PT, PT, R0, -R13.reuse, RZ ;  /* 0x8000000d00007210 */ /* 0x080fe40007ffe0ff */
[----:B------:R-:W-:Y:S02]  /*5bc0*/  FSETP.NEU.AND P2, PT, R9, -1, PT ;  /* 0xbf8000000900780b */ /* 0x000fe40003f4d000 */
[----:B------:R-:W-:Y:S01]  /*5bd0*/  LOP3.LUT R38, R38, 0xffffffdf, RZ, 0xc0, !PT ;  /* 0xffffffdf26267812 */ /* 0x000fe200078ec0ff */
[C---:B------:R-:W-:Y:S01]  /*5be0*/  FADD R12, R0.reuse, 1 ;  /* 0x3f800000000c7421 */ /* 0x040fe20000000000 */
[----:B------:R-:W-:Y:S01]  /*5bf0*/  FADD R8, R0, -1 ;  /* 0xbf80000000087421 */ /* 0x000fe20000000000 */
[----:B------:R-:W-:-:S02]  /*5c00*/  I2FP.F32.S32 R0, R13 ;  /* 0x0000000d00007245 */ /* 0x000fc40000201400 */
[----:B------:R-:W-:Y:S01]  /*5c10*/  @P3 LOP3.LUT R38, R38, 0x20, RZ, 0xfc, !PT ;  /* 0x0000002026263812 */ /* 0x000fe200078efcff */
[----:B------:R-:W-:Y:S01]  /*5c20*/  FADD R15, R8, R8 ;  /* 0x00000008080f7221 */ /* 0x000fe20000000000 */
[----:B------:R-:W0:Y:S01]  /*5c30*/  MUFU.RCP R12, R12 ;  /* 0x0000000c000c7308 */ /* 0x000e220000001000 */
[----:B------:R-:W-:Y:S01]  /*5c40*/  FFMA R0, R0, 1.1920928955078125e-07, R3 ;  /* 0x3400000000007823 */ /* 0x000fe20000000003 */
[----:B------:R-:W-:-:S04]  /*5c50*/  LOP3.LUT R38, R38, 0xffffffef, RZ, 0xc0, !PT ;  /* 0xffffffef26267812 */ /* 0x000fc800078ec0ff */
[----:B------:R-:W-:Y:S02]  /*5c60*/  @P2 LOP3.LUT R38, R38, 0x10, RZ, 0xfc, !PT ;  /* 0x0000001026262812 */ /* 0x000fe400078efcff */
[----:B------:R-:W-:Y:S02]  /*5c70*/  FSETP.GEU.AND P2, PT, R9, RZ, PT ;  /* 0x000000ff0900720b */ /* 0x000fe40003f4e000 */
[----:B------:R-:W-:Y:S01]  /*5c80*/  LOP3.LUT R38, R38, 0xfffffff7, RZ, 0xc0, !PT ;  /* 0xfffffff726267812 */ /* 0x000fe200078ec0ff */
        /* <DEDUP_REMOVED lines=16> */
[----:B------:R-:W-:-:S04]  /*5d90*/  FFMA R3, R13, R3, R0 ;  /* 0x000000030d037223 */ /* 0x000fc80000000000 */
        /* <DEDUP_REMOVED lines=8> */
[----:B------:R-:W-:Y:S01]  /*5e20*/  FFMA R0, R6, R17, R0 ;  /* 0x0000001106007223 */ /* 0x000fe20000000000 */
[----:B------:R-:W-:Y:S02]  /*5e30*/  HFMA2 R17, -RZ, RZ, 0.64013671875, -15.109375 ;  /* 0x391fcb8eff117431 */ /* 0x000fe400000001ff */
[C---:B0-----:R-:W-:Y:S01]  /*5e40*/  FADD R3, R13.reuse, -R8 ;  /* 0x800000080d037221 */ /* 0x041fe20000000000 */
[----:B------:R-:W-:Y:S02]  /*5e50*/  FSETP.GT.AND P0, PT, R8, RZ, PT ;  /* 0x000000ff0800720b */ /* 0x000fe40003f04000 */
[----:B------:R0:W1:Y:S01]  /*5e60*/  F2I.NTZ R8, R13 ;  /* 0x0000000d00087305 */ /* 0x0000620000203100 */
[----:B------:R-:W-:Y:S01]  /*5e70*/  FADD R0, R0, R3 ;  /* 0x0000000300007221 */ /* 0x000fe20000000000 */
[----:B------:R-:W-:Y:S02]  /*5e80*/  SEL R15, RZ, 0x83000000, P0 ;  /* 0x83000000ff0f7807 */ /* 0x000fe40000000000 */
[----:B------:R-:W-:Y:S01]  /*5e90*/  FSETP.GT.AND P0, PT, |R13|, 152, PT ;  /* 0x431800000d00780b */ /* 0x000fe20003f04200 */
[----:B------:R-:W-:-:S02]  /*5ea0*/  FFMA R3, R0, R17, 0.0013391353422775864601 ;  /* 0x3aaf85ed00037423 */ /* 0x000fc40000000011 */
[----:B------:R-:W-:Y:S02]  /*5eb0*/  VIADD R12, R15, 0x7f000000 ;  /* 0x7f0000000f0c7836 */ /* 0x000fe40000000000 */
[----:B------:R-:W-:Y:S01]  /*5ec0*/  FFMA R3, R0, R3, 0.0096188392490148544312 ;  /* 0x3c1d985600037423 */ /* 0x000fe20000000003 */
[----:B0-----:R-:W-:-:S03]  /*5ed0*/  MOV R13, 0x3f6ee581 ;  /* 0x3f6ee581000d7802 */ /* 0x001fc60000000f00 */
[----:B------:R-:W-:Y:S01]  /*5ee0*/  FFMA R3, R0, R3, 0.055503588169813156128 ;  /* 0x3d6357bb00037423 */ /* 0x000fe20000000003 */
[----:B-1----:R-:W-:Y:S01]  /*5ef0*/  LEA R8, R8, -R15, 0x17 ;  /* 0x8000000f08087211 */ /* 0x002fe200078eb8ff */
[----:B------:R-:W-:Y:S02]  /*5f00*/  IMAD.MOV.U32 R15, RZ, RZ, 0x3e055027 ;  /* 0x3e055027ff0f7424 */ /* 0x000fe400078e00ff */
[----:B------:R-:W-:-:S04]  /*5f10*/  FFMA R3, R0, R3, 0.24022644758224487305 ;  /* 0x3e75fdec00037423 */ /* 0x000fc80000000003 */
[----:B------:R-:W-:-:S04]  /*5f20*/  FFMA R3, R0, R3, 0.69314718246459960938 ;  /* 0x3f31721800037423 */ /* 0x000fc80000000003 */
[----:B------:R-:W-:Y:S02]  /*5f30*/  FFMA R3, R0, R3, 1 ;  /* 0x3f80000000037423 */ /* 0x000fe40000000003 */
[----:B------:R-:W0:Y:S02]  /*5f40*/  MUFU.RCP R0, |R59| ;  /* 0x4000003b00007308 */ /* 0x000e240000001000 */
[----:B------:R-:W-:-:S04]  /*5f50*/  FMUL R3, R3, R12 ;  /* 0x0000000c03037220 */ /* 0x000fc80000400000 */
[----:B------:R-:W-:Y:S01]  /*5f60*/  FMUL R31, R3, R8 ;  /* 0x00000008031f7220 */ /* 0x000fe20000400000 */
[----:B------:R-:W-:Y:S01]  /*5f70*/  @P0 FSEL R31, RZ, +INF , !P1 ;  /* 0x7f800000ff1f0808 */ /* 0x000fe20004800000 */
[----:B------:R-:W-:Y:S01]  /*5f80*/  IMAD.MOV.U32 R8, RZ, RZ, 0x3b2090aa ;  /* 0x3b2090aaff087424 */ /* 0x000fe200078e00ff */
[----:B------:R-:W-:Y:S02]  /*5f90*/  FSETP.GT.AND P0, PT, |R59|, 1, PT ;  /* 0x3f8000003b00780b */ /* 0x000fe40003f04200 */
[----:B------:R-:W-:Y:S02]  /*5fa0*/  FSETP.GE.AND P1, PT, |R9|, 105615, PT ;  /* 0x47ce47800900780b */ /* 0x000fe40003f26200 */
[----:B0-----:R-:W-:-:S05]  /*5fb0*/  FSEL R0, R0, |R59|, P0 ;  /* 0x4000003b00007208 */ /* 0x001fca0000000000 */
[----:B------:R-:W-:-:S06]  /*5fc0*/  FMUL R3, R0, R0 ;  /* 0x0000000000037220 */ /* 0x000fcc0000400000 */
[----:B------:R-:W-:Y:S01]  /*5fd0*/  @P1 LOP3.LUT R39, R39, 0x400000, RZ, 0xfc, !PT ;  /* 0x0040000027271812 */ /* 0x000fe200078efcff */
[----:B------:R-:W-:Y:S01]  /*5fe0*/  FFMA R8, R3, R8, -0.014396979473531246185 ;  /* 0xbc6be14f03087423 */ /* 0x000fe20000000008 */
[----:B------:R-:W-:Y:S02]  /*5ff0*/  FSETP.NEU.AND P1, PT, R6, RZ, PT ;  /* 0x000000ff0600720b */ /* 0x000fe40003f2d000 */
[----:B------:R-:W-:Y:S01]  /*6000*/  LOP3.LUT R39, R39, 0xfffffffd, RZ, 0xc0, !PT ;  /* 0xfffffffd27277812 */ /* 0x000fe200078ec0ff */
[----:B------:R-:W-:Y:S01]  /*6010*/  FFMA R8, R3, R8, 0.039849750697612762451 ;  /* 0x3d23397e03087423 */ /* 0x000fe20000000008 */
[----:B------:R-:W-:-:S03]  /*6020*/  FSETP.EQ.OR P6, PT, R9, 1, !P1 ;  /* 0x3f8000000900780b */ /* 0x000fc60004fc2400 */
[----:B------:R-:W-:-:S04]  /*6030*/  FFMA R8, R3, R8, -0.072529748082160949707 ;  /* 0xbd948a7a03087423 */ /* 0x000fc80000000008 */
[----:B------:R-:W-:-:S04]  /*6040*/  FFMA R8, R3, R8, 0.10518480092287063599 ;  /* 0x3dd76b2103087423 */ /* 0x000fc80000000008 */
[----:B------:R-:W-:-:S04]  /*6050*/  FFMA R8, R3, R8, -0.14171802997589111328 ;  /* 0xbe111e8803087423 */ /* 0x000fc80000000008 */
[----:B------:R-:W-:-:S04]  /*6060*/  FFMA R8, R3, R8, 0.19988775253295898438 ;  /* 0x3e4caf6003087423 */ /* 0x000fc80000000008 */
[----:B------:R-:W-:-:S04]  /*6070*/  FFMA R8, R3, R8, -0.33332940936088562012 ;  /* 0xbeaaaa2703087423 */ /* 0x000fc80000000008 */
[----:B------:R-:W-:-:S04]  /*6080*/  FMUL R3, R3, R8 ;  /* 0x0000000803037220 */ /* 0x000fc80000400000 */
[----:B------:R-:W-:-:S04]  /*6090*/  FFMA R0, R0, R3, R0 ;  /* 0x0000000300007223 */ /* 0x000fc80000000000 */
[----:B------:R-:W-:Y:S01]  /*60a0*/  @P0 FFMA R0, R13, 1.6832555532455444336, -R0 ;  /* 0x3fd774eb0d000823 */ /* 0x000fe20000000800 */
[----:B------:R-:W-:-:S04]  /*60b0*/  FSETP.NAN.AND P0, PT, |R59|, |R59|, PT ;  /* 0x4000003b3b00720b */ /* 0x000fc80003f08200 */
[----:B------:R-:W-:-:S04]  /*60c0*/  LOP3.LUT R3, R0, 0x80000000, R59, 0xb8, !PT ;  /* 0x8000000000037812 */ /* 0x000fc800078eb83b */
[----:B------:R-:W-:Y:S01]  /*60d0*/  FSEL R60, R3, R0, !P0 ;  /* 0x00000000033c7208 */ /* 0x000fe20004000000 */
[C---:B------:R-:W-:Y:S01]  /*60e0*/  FMUL R0, R9.reuse, 8388608 ;  /* 0x4b00000009007820 */ /* 0x040fe20000400000 */
[----:B------:R-:W-:-:S04]  /*60f0*/  FSETP.GEU.AND P0, PT, R9, 1.175494350822287508e-38, PT ;  /* 0x008000000900780b */ /* 0x000fc80003f0e000 */
[----:B------:R-:W-:Y:S02]  /*6100*/  FSEL R0, R0, R9, !P0 ;  /* 0x0000000900007208 */ /* 0x000fe40004000000 */
[----:B------:R-:W-:Y:S02]  /*6110*/  FSEL R3, RZ, -23, P0 ;  /* 0xc1b80000ff037808 */ /* 0x000fe40000000000 */
[C---:B------:R-:W-:Y:S01]  /*6120*/  ISETP.GT.U32.AND P0, PT, R0.reuse, 0x7f7fffff, PT ;  /* 0x7f7fffff0000780c */ /* 0x040fe20003f04070 */
[----:B------:R-:W-:-:S05]  /*6130*/  VIADD R8, R0, 0xc0d55555 ;  /* 0xc0d5555500087836 */ /* 0x000fca0000000000 */
[----:B------:R-:W-:-:S04]  /*6140*/  LOP3.LUT R13, R8, 0xff800000, RZ, 0xc0, !PT ;  /* 0xff800000080d7812 */ /* 0x000fc800078ec0ff */
[----:B------:R-:W-:-:S05]  /*6150*/  IADD3 R8, PT, PT, R0, -R13, RZ ;  /* 0x8000000d00087210 */ /* 0x000fca0007ffe0ff */
[----:B------:R-:W-:Y:S01]  /*6160*/  FADD R12, R8, -1 ;  /* 0xbf800000080c7421 */ /* 0x000fe20000000000 */
[----:B------:R-:W-:-:S03]  /*6170*/  I2FP.F32.S32 R8, R13 ;  /* 0x0000000d00087245 */ /* 0x000fc60000201400 */
[----:B------:R-:W-:Y:S02]  /*6180*/  FFMA R15, R12, -R15, 0.14084610342979431152 ;  /* 0x3e1039f60c0f7423 */ /* 0x000fe4000000080f */
[----:B------:R-:W-:Y:S02]  /*6190*/  FFMA R3, R8, 1.1920928955078125e-07, R3 ;  /* 0x3400000008037823 */ /* 0x000fe40000000003 */
[C---:B------:R-:W-:Y:S01]  /*61a0*/  FFMA R15, R12.reuse, R15, -0.12148627638816833496 ;  /* 0xbdf8cdcc0c0f7423 */ /* 0x040fe2000000000f */
[----:B------:R-:W-:Y:S03]  /*61b0*/  MUFU.RCP R8, R9 ;  /* 0x0000000900087308 */ /* 0x000fe60000001000 */
[----:B------:R-:W-:-:S04]  /*61c0*/  FFMA R15, R12, R15, 0.13980610668659210205 ;  /* 0x3e0f29550c0f7423 */ /* 0x000fc8000000000f */
[----:B------:R-:W-:-:S04]  /*61d0*/  FFMA R15, R12, R15, -0.16684235632419586182 ;  /* 0xbe2ad8b90c0f7423 */ /* 0x000fc8000000000f */
[----:B------:R-:W-:-:S04]  /*61e0*/  FFMA R15, R12, R15, 0.20012299716472625732 ;  /* 0x3e4ced0b0c0f7423 */ /* 0x000fc8000000000f */
[----:B------:R-:W-:-:S04]  /*61f0*/  FFMA R15, R12, R15, -0.24999669194221496582 ;  /* 0xbe7fff220c0f7423 */ /* 0x000fc8000000000f */
[----:B------:R-:W-:-:S04]  /*6200*/  FFMA R15, R12, R15, 0.33333182334899902344 ;  /* 0x3eaaaa780c0f7423 */ /* 0x000fc8000000000f */
[----:B------:R-:W-:-:S04]  /*6210*/  FFMA R15, R12, R15, -0.5 ;  /* 0xbf0000000c0f7423 */ /* 0x000fc8000000000f */
[----:B------:R-:W-:-:S04]  /*6220*/  FMUL R15, R12, R15 ;  /* 0x0000000f0c0f7220 */ /* 0x000fc80000400000 */
[----:B------:R-:W-:-:S04]  /*6230*/  FFMA R12, R12, R15, R12 ;  /* 0x0000000f0c0c7223 */ /* 0x000fc8000000000c */
[----:B------:R-:W-:Y:S01]  /*6240*/  FFMA R61, R3, 0.69314718246459960938, R12 ;  /* 0x3f317218033d7823 */ /* 0x000fe2000000000c */
[----:B------:R-:W-:-:S05]  /*6250*/  MOV R3, 0x7f800000 ;  /* 0x7f80000000037802 */ /* 0x000fca0000000f00 */
[----:B------:R-:W-:Y:S01]  /*6260*/  @P0 FFMA R61, R0, R3, +INF ;  /* 0x7f800000003d0423 */ /* 0x000fe20000000003 */
[----:B------:R-:W-:-:S13]  /*6270*/  FSETP.GEU.AND P0, PT, R6, RZ, PT ;  /* 0x000000ff0600720b */ /* 0x000fda0003f0e000 */
[----:B------:R-:W-:Y:S02]  /*6280*/  @!P0 LOP3.LUT R85, R85, 0x7f800000, RZ, 0x3c, !PT ;  /* 0x7f80000055558812 */ /* 0x000fe400078e3cff */
[----:B------:R-:W-:Y:S01]  /*6290*/  FSETP.NEU.AND P0, PT, R0, RZ, PT ;  /* 0x000000ff0000720b */ /* 0x000fe20003f0d000 */
[----:B------:R-:W-:-:S03]  /*62a0*/  FMUL R0, R6, 0.5 ;  /* 0x3f00000006007820 */ /* 0x000fc60000400000 */
[----:B------:R-:W-:-:S03]  /*62b0*/  FSEL R61, R61, -INF , P0 ;  /* 0xff8000003d3d7808 */ /* 0x000fc60000000000 */
[----:B------:R-:W0:Y:S02]  /*62c0*/  FRND.TRUNC R0, R0 ;  /* 0x0000000000007307 */ /* 0x000e24000020d000 */
[----:B0-----:R-:W-:-:S04]  /*62d0*/  FADD R3, R0, R0 ;  /* 0x0000000000037221 */ /* 0x001fc80000000000 */
[----:B------:R-:W-:-:S05]  /*62e0*/  FADD R3, R6, -R3 ;  /* 0x8000000306037221 */ /* 0x000fca0000000000 */
[----:B------:R-:W-:Y:S02]  /*62f0*/  FSETP.NEU.AND P0, PT, |R3|, 1, PT ;  /* 0x3f8000000300780b */ /* 0x000fe40003f0d200 */
[----:B------:R-:W0:Y:S02]  /*6300*/  FRND.FLOOR R3, R6 ;  /* 0x0000000600037307 */ /* 0x000e240000205000 */
[----:B------:R-:W-:-:S09]  /*6310*/  FSEL R42, R31, -R31, P0 ;  /* 0x8000001f1f2a7208 */ /* 0x000fd20000000000 */
[----:B------:R-:W-:Y:S02]  /*6320*/  @P0 LOP3.LUT R85, R85, 0x7fffffff, RZ, 0xc0, !PT ;  /* 0x7fffffff55550812 */ /* 0x000fe400078ec0ff */
[----:B0-----:R-:W-:Y:S01]  /*6330*/  FSETP.NEU.AND P0, PT, R6, R3, PT ;  /* 0x000000030600720b */ /* 0x001fe20003f0d000 */
[----:B------:R-:W-:-:S03]  /*6340*/  FFMA R3, -R9, R8, 1 ;  /* 0x3f80000009037423 */ /* 0x000fc60000000108 */
[----:B------:R-:W-:Y:S01]  /*6350*/  FSEL R42, R42, +QNAN , !P0 ;  /* 0x7fffffff2a2a7808 */ /* 0x000fe20004000000 */
[----:B------:R-:W-:Y:S01]  /*6360*/  FFMA R3, R8, R3, R8 ;  /* 0x0000000308037223 */ /* 0x000fe20000000008 */
[----:B------:R-:W-:-:S03]  /*6370*/  FSETP.NEU.AND P0, PT, R9, 1, PT ;  /* 0x3f8000000900780b */ /* 0x000fc60003f0d000 */
[----:B------:R-:W-:-:S04]  /*6380*/  FFMA R62, R6, R3, RZ ;  /* 0x00000003063e7223 */ /* 0x000fc800000000ff */
[----:B------:R-:W-:-:S04]  /*6390*/  FFMA R0, -R9, R62, R6 ;  /* 0x0000003e09007223 */ /* 0x000fc80000000106 */
[----:B------:R-:W-:Y:S02]  /*63a0*/  FFMA R62, R3, R0, R62 ;  /* 0x00000000033e7223 */ /* 0x000fe4000000003e */
[----:B------:R-:W-:Y:S02]  /*63b0*/  @P0 LOP3.LUT R39, R39, 0x2, RZ, 0xfc, !PT ;  /* 0x0000000227270812 */ /* 0x000fe400078efcff */
[----:B------:R-:W-:Y:S02]  /*63c0*/  FSETP.NEU.AND P0, PT, |R6|, +INF , PT ;  /* 0x7f8000000600780b */ /* 0x000fe40003f0d200 */
[----:B------:R-:W-:-:S04]  /*63d0*/  LOP3.LUT R39, R39, 0xfffffffe, RZ, 0xc0, !PT ;  /* 0xfffffffe27277812 */ /* 0x000fc800078ec0ff */
[----:B------:R-:W-:-:S07]  /*63e0*/  @P1 LOP3.LUT R39, R39, 0x1, RZ, 0xfc, !PT ;  /* 0x0000000127271812 */ /* 0x000fce00078efcff */
[----:B------:R-:W-:Y:S01]  /*63f0*/  @P0 LOP3.LUT R38, R38, 0x8, RZ, 0xfc, !PT ;  /* 0x0000000826260812 */ /* 0x000fe200078efcff */
[----:B------:R-:W0:Y:S03]  /*6400*/  FCHK P0, R6, R9 ;  /* 0x0000000906007302 */ /* 0x000e260000000000 */
        /* <DEDUP_REMOVED lines=8> */
.L_x_132:
[----:B------:R-:W-:Y:S05]  /*6490*/  BSYNC.RECONVERGENT B2 ;  /* 0x0000000000027941 */ /* 0x000fea0003800200 */
.L_x_131:
        /* <DEDUP_REMOVED lines=19> */
.L_x_134:
[----:B------:R-:W-:Y:S05]  /*65d0*/  BSYNC.RECONVERGENT B2 ;  /* 0x0000000000027941 */ /* 0x000fea0003800200 */
.L_x_133:
[C---:B------:R-:W-:Y:S01]  /*65e0*/  FMUL R0, |R11|.reuse, 16777216 ;  /* 0x4b8000000b007820 */ /* 0x040fe20000400200 */
[C---:B------:R-:W-:Y:S01]  /*65f0*/  FSETP.GEU.AND P0, PT, |R11|.reuse, 1.175494350822287508e-38, PT ;  /* 0x008000000b00780b */ /* 0x040fe20003f0e200 */
[----:B------:R-:W-:Y:S02]  /*6600*/  IMAD.MOV.U32 R16, RZ, RZ, 0x3a2c32e4 ;  /* 0x3a2c32e4ff107424 */ /* 0x000fe400078e00ff */
[----:B------:R-:W-:Y:S01]  /*6610*/  FADD R86, R11, R11 ;  /* 0x0000000b0b567221 */ /* 0x000fe20000000000 */
[----:B------:R-:W-:Y:S01]  /*6620*/  LOP3.LUT R39, R39, 0xfffeffff, RZ, 0xc0, !PT ;  /* 0xfffeffff27277812 */ /* 0x000fe200078ec0ff */
[----:B------:R-:W-:Y:S01]  /*6630*/  BSSY.RECONVERGENT B2, `(.L_x_135) ;  /* 0x0000092000027945 */ /* 0x000fe20003800200 */
[----:B------:R-:W-:Y:S02]  /*6640*/  FSEL R0, R0, |R11|, !P0 ;  /* 0x4000000b00007208 */ /* 0x000fe40004000000 */
[----:B------:R-:W-:Y:S02]  /*6650*/  FSEL R3, RZ, -24, P0 ;  /* 0xc1c00000ff037808 */ /* 0x000fe40000000000 */
[----:B------:R-:W-:Y:S01]  /*6660*/  FSETP.NEU.AND P2, PT, R11, RZ, PT ;  /* 0x000000ff0b00720b */ /* 0x000fe20003f4d000 */
[----:B------:R-:W-:Y:S01]  /*6670*/  VIADD R10, R0, 0xc0cafb0d ;  /* 0xc0cafb0d000a7836 */ /* 0x000fe20000000000 */
[----:B------:R-:W-:-:S02]  /*6680*/  LOP3.LUT R38, R38, 0xfffffffd, RZ, 0xc0, !PT ;  /* 0xfffffffd26267812 */ /* 0x000fc400078ec0ff */
[----:B------:R-:W-:Y:S02]  /*6690*/  FSETP.NEU.AND P5, PT, R8, RZ, PT ;  /* 0x000000ff0800720b */ /* 0x000fe40003fad000 */
[----:B------:R-:W-:Y:S02]  /*66a0*/  LOP3.LUT R15, R10, 0xff800000, RZ, 0xc0, !PT ;  /* 0xff8000000a0f7812 */ /* 0x000fe400078ec0ff */
[----:B------:R-:W-:Y:S02]  /*66b0*/  FSETP.EQ.OR P5, PT, R11, 1, !P5 ;  /* 0x3f8000000b00780b */ /* 0x000fe40006fa2400 */
[----:B------:R-:W-:-:S05]  /*66c0*/  IADD3 R0, PT, PT, R0, -R15, RZ ;  /* 0x8000000f00007210 */ /* 0x000fca0007ffe0ff */
[C---:B------:R-:W-:Y:S01]  /*66d0*/  FADD R14, R0.reuse, 1 ;  /* 0x3f800000000e7421 */ /* 0x040fe20000000000 */
[----:B------:R-:W-:Y:S01]  /*66e0*/  FADD R10, R0, -1 ;  /* 0xbf800000000a7421 */ /* 0x000fe20000000000 */
[----:B------:R-:W-:-:S03]  /*66f0*/  I2FP.F32.S32 R0, R15 ;  /* 0x0000000f00007245 */ /* 0x000fc60000201400 */
        /* <DEDUP_REMOVED lines=57> */
[----:B------:R-:W-:Y:S02]  /*6a90*/  FSETP.NEU.AND P1, PT, R11, -1, PT ;  /* 0xbf8000000b00780b */ /* 0x000fe40003f2d000 */
[----:B------:R-:W-:Y:S01]  /*6aa0*/  LOP3.LUT R39, R39, 0x7fffffff, RZ, 0xc0, !PT ;  /* 0x7fffffff27277812 */ /* 0x000fe200078ec0ff */
[----:B------:R-:W-:-:S04]  /*6ab0*/  FFMA R10, R3, R10, 0.039849750697612762451 ;  /* 0x3d23397e030a7423 */ /* 0x000fc8000000000a */
[----:B------:R-:W-:-:S04]  /*6ac0*/  FFMA R10, R3, R10, -0.072529748082160949707 ;  /* 0xbd948a7a030a7423 */ /* 0x000fc8000000000a */
[----:B------:R-:W-:Y:S02]  /*6ad0*/  FFMA R10, R3, R10, 0.10518480092287063599 ;  /* 0x3dd76b21030a7423 */ /* 0x000fe4000000000a */
[----:B------:R-:W-:Y:S02]  /*6ae0*/  @P1 LOP3.LUT R39, R39, 0x80000000, RZ, 0xfc, !PT ;  /* 0x8000000027271812 */ /* 0x000fe400078efcff */
[----:B------:R-:W-:Y:S01]  /*6af0*/  FFMA R10, R3, R10, -0.14171802997589111328 ;  /* 0xbe111e88030a7423 */ /* 0x000fe2000000000a */
[----:B------:R-:W-:Y:S02]  /*6b00*/  FSETP.GEU.AND P1, PT, R11, RZ, PT ;  /* 0x000000ff0b00720b */ /* 0x000fe40003f2e000 */
[----:B------:R-:W-:Y:S01]  /*6b10*/  LOP3.LUT R39, R39, 0xbfffffff, RZ, 0xc0, !PT ;  /* 0xbfffffff27277812 */ /* 0x000fe200078ec0ff */
        /* <DEDUP_REMOVED lines=49> */
[----:B------:R-:W-:-:S03]  /*6e30*/  FSETP.NEU.AND P0, PT, |R11|, +INF , PT ;  /* 0x7f8000000b00780b */ /* 0x000fc60003f0d200 */
[----:B------:R-:W-:-:S04]  /*6e40*/  FFMA R66, R8, R3, RZ ;  /* 0x0000000308427223 */ /* 0x000fc800000000ff */
[----:B------:R-:W-:-:S04]  /*6e50*/  FFMA R0, -R11, R66, R8 ;  /* 0x000000420b007223 */ /* 0x000fc80000000108 */
[----:B------:R-:W-:Y:S02]  /*6e60*/  FFMA R66, R3, R0, R66 ;  /* 0x0000000003427223 */ /* 0x000fe40000000042 */
[----:B------:R-:W-:Y:S01]  /*6e70*/  @P0 LOP3.LUT R38, R38, 0x2, RZ, 0xfc, !PT ;  /* 0x0000000226260812 */ /* 0x000fe200078efcff */
[----:B------:R-:W0:Y:S03]  /*6e80*/  FCHK P0, R8, R11 ;  /* 0x0000000b08007302 */ /* 0x000e260000000000 */
[----:B------:R-:W-:-:S04]  /*6e90*/  LOP3.LUT R38, R38, 0xfffffffe, RZ, 0xc0, !PT ;  /* 0xfffffffe26267812 */ /* 0x000fc800078ec0ff */
[----:B------:R-:W-:Y:S02]  /*6ea0*/  @P2 LOP3.LUT R38, R38, 0x1, RZ, 0xfc, !PT ;  /* 0x0000000126262812 */ /* 0x000fe400078efcff */
[----:B------:R-:W-:Y:S02]  /*6eb0*/  FSETP.NEU.AND P2, PT, |R8|, +INF , PT ;  /* 0x7f8000000800780b */ /* 0x000fe40003f4d200 */
[----:B------:R-:W-:-:S04]  /*6ec0*/  LOP3.LUT R38, R38, 0xfffffffb, RZ, 0xc0, !PT ;  /* 0xfffffffb26267812 */ /* 0x000fc800078ec0ff */
[----:B------:R-:W-:-:S07]  /*6ed0*/  @P1 LOP3.LUT R38, R38, 0x4, RZ, 0xfc, !PT ;  /* 0x0000000426261812 */ /* 0x000fce00078efcff */
[----:B------:R-:W-:Y:S01]  /*6ee0*/  @P2 LOP3.LUT R39, R39, 0x40000000, RZ, 0xfc, !PT ;  /* 0x4000000027272812 */ /* 0x000fe200078efcff */
[----:B0-----:R-:W-:Y:S06]  /*6ef0*/  @!P0 BRA `(.L_x_136) ;  /* 0x0000000000148947 */ /* 0x001fec0003800000 */
[----:B------:R-:W-:Y:S01]  /*6f00*/  IMAD.MOV.U32 R3, RZ, RZ, R8 ;  /* 0x000000ffff037224 */ /* 0x000fe200078e0008 */
[----:B------:R-:W-:Y:S02]  /*6f10*/  MOV R0, R11 ;  /* 0x0000000b00007202 */ /* 0x000fe40000000f00 */
[----:B------:R-:W-:-:S07]  /*6f20*/  MOV R20, 0x6f40 ;  /* 0x00006f4000147802 */ /* 0x000fce0000000f00 */
[----:B------:R-:W-:Y:S05]  /*6f30*/  CALL.REL.NOINC `($__internal_2_$__cuda_sm3x_div_rn_noftz_f32_slowpath) ;  /* 0x000004f000bc7944 */ /* 0x000fea0003c00000 */
[----:B------:R-:W-:-:S07]  /*6f40*/  IMAD.MOV.U32 R66, RZ, RZ, R0 ;  /* 0x000000ffff427224 */ /* 0x000fce00078e0000 */
.L_x_136:
[----:B------:R-:W-:Y:S05]  /*6f50*/  BSYNC.RECONVERGENT B2 ;  /* 0x0000000000027941 */ /* 0x000fea0003800200 */
.L_x_135:
        /* <DEDUP_REMOVED lines=19> */
.L_x_138:
[----:B------:R-:W-:Y:S05]  /*7090*/  BSYNC.RECONVERGENT B2 ;  /* 0x0000000000027941 */ /* 0x000fea0003800200 */
.L_x_137:
        /* <DEDUP_REMOVED lines=9> */
[----:B------:R-:W-:-:S05]  /*7130*/  VIADD R12, R0, 0xc0cafb0d ;  /* 0xc0cafb0d000c7836 */ /* 0x000fca0000000000 */
[----:B------:R-:W-:-:S04]  /*7140*/  LOP3.LUT R17, R12, 0xff800000, RZ, 0xc0, !PT ;  /* 0xff8000000c117812 */ /* 0x000fc800078ec0ff */
        /* <DEDUP_REMOVED lines=138> */
.L_x_140:
[----:B------:R-:W-:Y:S05]  /*79f0*/  BSYNC.RECONVERGENT B2 ;  /* 0x0000000000027941 */ /* 0x000fea0003800200 */
.L_x_139:
        /* <DEDUP_REMOVED lines=19> */
.L_x_142:
[----:B------:R-:W-:Y:S05]  /*7b30*/  BSYNC.RECONVERGENT B2 ;  /* 0x0000000000027941 */ /* 0x000fea0003800200 */
.L_x_141:
        /* <DEDUP_REMOVED lines=149> */
.L_x_144:
[----:B------:R-:W-:Y:S05]  /*8490*/  BSYNC.RECONVERGENT B2 ;  /* 0x0000000000027941 */ /* 0x000fea0003800200 */
.L_x_143:
        /* <DEDUP_REMOVED lines=19> */
.L_x_146:
[----:B------:R-:W-:Y:S05]  /*85d0*/  BSYNC.RECONVERGENT B2 ;  /* 0x0000000000027941 */ /* 0x000fea0003800200 */
.L_x_145:
        /* <DEDUP_REMOVED lines=149> */
.L_x_148:
[----:B------:R-:W-:Y:S05]  /*8f30*/  BSYNC.RECONVERGENT B2 ;  /* 0x0000000000027941 */ /* 0x000fea0003800200 */
.L_x_147:
[----:B------:R-:W0:Y:S02]  /*8f40*/  LDC R21, c[0x0][0x380] ;  /* 0x0000e000ff157b82 */ /* 0x000e240000000800 */
[----:B0-----:R-:W-:-:S05]  /*8f50*/  IMAD.WIDE R28, R21, 0x4, R28 ;  /* 0x00000004151c7825 */ /* 0x001fca00078e021c */
[----:B------:R-:W2:Y:S01]  /*8f60*/  LDG.E R19, desc[UR6][R28.64] ;  /* 0x000000061c137981 */ /* 0x000ea2000c1e1900 */
[----:B------:R-:W-:-:S05]  /*8f70*/  IMAD.WIDE R20, R21, 0x4, R28 ;  /* 0x0000000415147825 */ /* 0x000fca00078e021c */
        /* <DEDUP_REMOVED lines=15> */
.L_x_150:
[----:B------:R-:W-:Y:S05]  /*9070*/  BSYNC.RECONVERGENT B2 ;  /* 0x0000000000027941 */ /* 0x000fea0003800200 */
.L_x_149:
[C---:B------:R-:W-:Y:S01]  /*9080*/  FMUL R0, |R19|.reuse, 16777216 ;  /* 0x4b80000013007820 */ /* 0x040fe20000400200 */
[C---:B------:R-:W-:Y:S01]  /*9090*/  FSETP.GEU.AND P0, PT, |R19|.reuse, 1.175494350822287508e-38, PT ;  /* 0x008000001300780b */ /* 0x040fe20003f0e200 */
[----:B------:R-:W-:Y:S02]  /*90a0*/  IMAD.MOV.U32 R24, RZ, RZ, 0x3a2c32e4 ;  /* 0x3a2c32e4ff187424 */ /* 0x000fe400078e00ff */
[C---:B------:R-:W-:Y:S01]  /*90b0*/  FADD R113, R19.reuse, R19 ;  /* 0x0000001313717221 */ /* 0x040fe20000000000 */
[----:B------:R-:W-:Y:S01]  /*90c0*/  FMUL R114, R19, 0.63661974668502807617 ;  /* 0x3f22f98313727820 */ /* 0x000fe20000400000 */
[----:B------:R-:W-:Y:S01]  /*90d0*/  FSEL R0, R0, |R19|, !P0 ;  /* 0x4000001300007208 */ /* 0x000fe20004000000 */
[----:B------:R-:W-:Y:S01]  /*90e0*/  FMUL R93, R7, 0.63661974668502807617 ;  /* 0x3f22f983075d7820 */ /* 0x000fe20000400000 */
[----:B------:R-:W-:Y:S01]  /*90f0*/  FSEL R3, RZ, -24, P0 ;  /* 0xc1c00000ff037808 */ /* 0x000fe20000000000 */
[----:B------:R-:W-:Y:S01]  /*9100*/  FMUL R95, R9, 0.63661974668502807617 ;  /* 0x3f22f983095f7820 */ /* 0x000fe20000400000 */
[----:B------:R-:W-:-:S02]  /*9110*/  HFMA2 R119, -RZ, RZ, 3.7421875, 0 ;  /* 0x437c0000ff777431 */ /* 0x000fc400000001ff */
[----:B------:R-:W-:Y:S01]  /*9120*/  VIADD R20, R0, 0xc0cafb0d ;  /* 0xc0cafb0d00147836 */ /* 0x000fe20000000000 */
[----:B------:R-:W0:Y:S01]  /*9130*/  F2I.NTZ R114, R114 ;  /* 0x0000007200727305 */ /* 0x000e220000203100 */
[----:B------:R-:W-:Y:S02]  /*9140*/  IMAD.MOV.U32 R96, RZ, RZ, 0x3bbb989d ;  /* 0x3bbb989dff607424 */ /* 0x000fe400078e00ff */
[----:B------:R-:W-:Y:S01]  /*9150*/  FMUL R97, R11, 0.63661974668502807617 ;  /* 0x3f22f9830b617820 */ /* 0x000fe20000400000 */
[----:B------:R-:W-:Y:S01]  /*9160*/  FMUL R103, R17, 0.63661974668502807617 ;  /* 0x3f22f98311677820 */ /* 0x000fe20000400000 */
[----:B------:R-:W-:Y:S01]  /*9170*/  LOP3.LUT R21, R20, 0xff800000, RZ, 0xc0, !PT ;  /* 0xff80000014157812 */ /* 0x000fe200078ec0ff */
[-C--:B------:R-:W-:Y:S01]  /*9180*/  FFMA.SAT R26, R9, R96.reuse, 0.5 ;  /* 0x3f000000091a7423 */ /* 0x080fe20000002060 */
[----:B------:R-:W-:Y:S01]  /*9190*/  LOP3.LUT R39, R39, 0xfffffffb, RZ, 0xc0, !PT ;  /* 0xfffffffb27277812 */ /* 0x000fe200078ec0ff */
[-C--:B------:R-:W-:Y:S01]  /*91a0*/  FFMA.SAT R82, R13, R96.reuse, 0.5 ;  /* 0x3f0000000d527423 */ /* 0x080fe20000002060 */
[-C--:B------:R-:W-:Y:S01]  /*91b0*/  IADD3 R0, PT, PT, R0, -R21.reuse, RZ ;  /* 0x8000001500007210 */ /* 0x080fe20007ffe0ff */
[----:B------:R-:W-:Y:S01]  /*91c0*/  F2I.NTZ R93, R93 ;  /* 0x0000005d005d7305 */ /* 0x000fe20000203100 */
[----:B------:R-:W-:Y:S01]  /*91d0*/  FFMA.SAT R94, R15, R96, 0.5 ;  /* 0x3f0000000f5e7423 */ /* 0x000fe20000002060 */
[----:B------:R-:W-:Y:S01]  /*91e0*/  FSETP.NEU.AND P2, PT, R19, RZ, PT ;  /* 0x000000ff1300720b */ /* 0x000fe20003f4d000 */
[----:B------:R-:W-:Y:S01]  /*91f0*/  FMUL R99, R13, 0.63661974668502807617 ;  /* 0x3f22f9830d637820 */ /* 0x000fe20000400000 */
[C---:B------:R-:W-:Y:S01]  /*9200*/  FADD R22, R0.reuse, 1 ;  /* 0x3f80000000167421 */ /* 0x040fe20000000000 */
[----:B------:R-:W-:Y:S01]  /*9210*/  FADD R20, R0, -1 ;  /* 0xbf80000000147421 */ /* 0x000fe20000000000 */
[----:B------:R-:W-:Y:S01]  /*9220*/  I2FP.F32.S32 R0, R21 ;  /* 0x0000001500007245 */ /* 0x000fe20000201400 */
[----:B------:R-:W-:Y:S01]  /*9230*/  FMUL R101, R15, 0.63661974668502807617 ;  /* 0x3f22f9830f657820 */ /* 0x000fe20000400000 */
[----:B------:R-:W1:Y:S01]  /*9240*/  F2I.NTZ R95, R95 ;  /* 0x0000005f005f7305 */ /* 0x000e620000203100 */
[----:B------:R-:W-:Y:S01]  /*9250*/  FADD R25, R20, R20 ;  /* 0x0000001414197221 */ /* 0x000fe20000000000 */
[----:B0-----:R-:W-:Y:S01]  /*9260*/  I2FP.F32.S32 R104, R114 ;  /* 0x0000007200687245 */ /* 0x001fe20000201400 */
[----:B------:R-:W-:Y:S01]  /*9270*/  FFMA R0, R0, 1.1920928955078125e-07, R3 ;  /* 0x3400000000007823 */ /* 0x000fe20000000003 */
[-C--:B------:R-:W-:Y:S01]  /*9280*/  FFMA.RM R26, R26, R119.reuse, 12582913 ;  /* 0x4b4000011a1a7423 */ /* 0x080fe20000004077 */
[-C--:B------:R-:W-:Y:S01]  /*9290*/  FFMA.RM R115, R82, R119.reuse, 12582913 ;  /* 0x4b40000152737423 */ /* 0x080fe20000004077 */
[----:B------:R-:W-:Y:S01]  /*92a0*/  FFMA.RM R116, R94, R119, 12582913 ;  /* 0x4b4000015e747423 */ /* 0x000fe20000004077 */
[----:B------:R-:W-:Y:S01]  /*92b0*/  FSETP.NEU.AND P4, PT, R16, RZ, PT ;  /* 0x000000ff1000720b */ /* 0x000fe20003f8d000 */
[----:B------:R-:W0:Y:S01]  /*92c0*/  MUFU.RCP R22, R22 ;  /* 0x0000001600167308 */ /* 0x000e220000001000 */
[C---:B------:R-:W-:Y:S01]  /*92d0*/  FADD R120, R115.reuse, -12583039 ;  /* 0xcb40007f73787421 */ /* 0x040fe20000000000 */
[----:B------:R-:W-:Y:S01]  /*92e0*/  SHF.L.U32 R108, R115, 0x17, RZ ;  /* 0x00000017736c7819 */ /* 0x000fe200000006ff */
[----:B------:R-:W-:-:S02]  /*92f0*/  IMAD.SHL.U32 R110, R26, 0x800000, RZ ;  /* 0x008000001a6e7824 */ /* 0x000fc400078e00ff */
[----:B------:R-:W-:Y:S01]  /*9300*/  FADD R26, R26, -12583039 ;  /* 0xcb40007f1a1a7421 */ /* 0x000fe20000000000 */
[C---:B------:R-:W-:Y:S02]  /*9310*/  IMAD.SHL.U32 R115, R116.reuse, 0x800000, RZ ;  /* 0x0080000074737824 */ /* 0x040fe400078e00ff */
[----:B------:R-:W-:Y:S01]  /*9320*/  FADD R116, R116, -12583039 ;  /* 0xcb40007f74747421 */ /* 0x000fe20000000000 */
[----:B-1----:R-:W-:Y:S01]  /*9330*/  I2FP.F32.S32 R98, R95 ;  /* 0x0000005f00627245 */ /* 0x002fe20000201400 */
[----:B------:R-:W-:Y:S01]  /*9340*/  F2I.NTZ R97, R97 ;  /* 0x0000006100617305 */ /* 0x000fe20000203100 */
[----:B------:R-:W-:Y:S01]  /*9350*/  FFMA R26, R9, 1.4426950216293334961, -R26 ;  /* 0x3fb8aa3b091a7823 */ /* 0x000fe2000000081a */
[----:B------:R-:W-:Y:S01]  /*9360*/  FFMA R124, R13, 1.4426950216293334961, -R120 ;  /* 0x3fb8aa3b0d7c7823 */ /* 0x000fe20000000878 */
[----:B------:R-:W-:Y:S01]  /*9370*/  FFMA R132, R15, 1.4426950216293334961, -R116 ;  /* 0x3fb8aa3b0f847823 */ /* 0x000fe20000000874 */
[----:B------:R-:W-:Y:S01]  /*9380*/  BSSY.RECONVERGENT B2, `(.L_x_151) ;  /* 0x00000d1000027945 */ /* 0x000fe20003800200 */
[----:B------:R-:W-:Y:S01]  /*9390*/  FMUL R102, RZ, R13 ;  /* 0x0000000dff667220 */ /* 0x000fe20000400000 */
[----:B------:R-:W-:Y:S01]  /*93a0*/  FMUL R117, RZ, R15 ;  /* 0x0000000fff757220 */ /* 0x000fe20000400000 */
[----:B------:R-:W-:Y:S01]  /*93b0*/  FMUL R118, RZ, R17 ;  /* 0x00000011ff767220 */ /* 0x000fe20000400000 */
[----:B------:R-:W1:Y:S01]  /*93c0*/  F2I.NTZ R103, R103 ;  /* 0x0000006700677305 */ /* 0x000e620000203100 */
[----:B0-----:R-:W-:Y:S01]  /*93d0*/  FMUL R25, R22, R25 ;  /* 0x0000001916197220 */ /* 0x001fe20000400000 */
[----:B------:R-:W-:Y:S01]  /*93e0*/  FSETP.EQ.OR P4, PT, R19, 1, !P4 ;  /* 0x3f8000001300780b */ /* 0x000fe20006782400 */
[----:B------:R-:W-:Y:S01]  /*93f0*/  FFMA R124, R13, 1.925963033500011079e-08, R124 ;  /* 0x32a570600d7c7823 */ /* 0x000fe2000000007c */
[----:B------:R-:W-:Y:S01]  /*9400*/  FFMA R132, R15, 1.925963033500011079e-08, R132 ;  /* 0x32a570600f847823 */ /* 0x000fe20000000084 */
[----:B------:R-:W-:Y:S01]  /*9410*/  FADD R21, R20, -R25 ;  /* 0x8000001914157221 */ /* 0x000fe20000000000 */
[C---:B------:R-:W-:Y:S01]  /*9420*/  FMUL R3, R25.reuse, R25 ;  /* 0x0000001919037220 */ /* 0x040fe20000400000 */
[----:B------:R-:W-:Y:S01]  /*9430*/  FFMA R29, R25, 1.4426950216293334961, R0 ;  /* 0x3fb8aa3b191d7823 */ /* 0x000fe20000000000 */
[----:B------:R-:W-:Y:S01]  /*9440*/  F2I.NTZ R99, R99 ;  /* 0x0000006300637305 */ /* 0x000fe20000203100 */
[----:B------:R-:W-:Y:S01]  /*9450*/  FADD R21, R21, R21 ;  /* 0x0000001515157221 */ /* 0x000fe20000000000 */
[----:B------:R-:W-:Y:S01]  /*9460*/  FFMA R24, R3, R24, 0.0032181653659790754318 ;  /* 0x3b52e7db03187423 */ /* 0x000fe20000000018 */
[----:B------:R-:W-:-:S02]  /*9470*/  FADD R0, R0, -R29 ;  /* 0x8000001d00007221 */ /* 0x000fc40000000000 */
[----:B------:R-:W-:Y:S01]  /*9480*/  FFMA R21, R20, -R25, R21 ;  /* 0x8000001914157223 */ /* 0x000fe20000000015 */
[----:B------:R-:W-:Y:S01]  /*9490*/  FFMA R24, R3, R24, 0.018033718690276145935 ;  /* 0x3c93bb7303187423 */ /* 0x000fe20000000018 */
[----:B------:R-:W-:Y:S01]  /*94a0*/  FFMA R0, R25, 1.4426950216293334961, R0 ;  /* 0x3fb8aa3b19007823 */ /* 0x000fe20000000000 */
[----:B------:R-:W-:Y:S01]  /*94b0*/  F2I.NTZ R101, R101 ;  /* 0x0000006500657305 */ /* 0x000fe20000203100 */
[----:B------:R-:W-:Y:S01]  /*94c0*/  FMUL R21, R22, R21 ;  /* 0x0000001516157220 */ /* 0x000fe20000400000 */
[----:B------:R-:W-:Y:S01]  /*94d0*/  FFMA R24, R3, R24, 0.12022458761930465698 ;  /* 0x3df6384f03187423 */ /* 0x000fe20000000018 */
[----:B-1----:R-:W-:Y:S02]  /*94e0*/  I2FP.F32.S32 R100, R103 ;  /* 0x0000006700647245 */ /* 0x002fe40000201400 */
        /* <DEDUP_REMOVED lines=21> */
[----:B------:R-:W-:Y:S01]  /*9640*/  FFMA R3, R0, R29, 0.0013391353422775864601 ;  /* 0x3aaf85ed00037423 */ /* 0x000fe2000000001d */
[----:B------:R-:W-:Y:S01]  /*9650*/  FMUL R29, R5, 0.63661974668502807617 ;  /* 0x3f22f983051d7820 */ /* 0x000fe20000400000 */
[----:B------:R-:W-:-:S02]  /*9660*/  VIADD R22, R25, 0x7f000000 ;  /* 0x7f00000019167836 */ /* 0x000fc40000000000 */
[C---:B------:R-:W-:Y:S01]  /*9670*/  FFMA R3, R0.reuse, R3, 0.0096188392490148544312 ;  /* 0x3c1d985600037423 */ /* 0x040fe20000000003 */
[----:B0-----:R-:W-:Y:S02]  /*9680*/  MOV R21, 0x3f6ee581 ;  /* 0x3f6ee58100157802 */ /* 0x001fe40000000f00 */
[----:B------:R-:W0:Y:S01]  /*9690*/  F2I.NTZ R29, R29 ;  /* 0x0000001d001d7305 */ /* 0x000e220000203100 */
[----:B------:R-:W-:Y:S01]  /*96a0*/  FFMA R3, R0, R3, 0.055503588169813156128 ;  /* 0x3d6357bb00037423 */ /* 0x000fe20000000003 */
[----:B-1----:R-:W-:Y:S01]  /*96b0*/  LEA R20, R20, -R25, 0x17 ;  /* 0x8000001914147211 */ /* 0x002fe200078eb8ff */
[----:B------:R-:W-:Y:S02]  /*96c0*/  IMAD.MOV.U32 R25, RZ, RZ, 0x3e055027 ;  /* 0x3e055027ff197424 */ /* 0x000fe400078e00ff */
[----:B------:R-:W-:-:S04]  /*96d0*/  FFMA R3, R0, R3, 0.24022644758224487305 ;  /* 0x3e75fdec00037423 */ /* 0x000fc80000000003 */
[----:B------:R-:W-:-:S04]  /*96e0*/  FFMA R3, R0, R3, 0.69314718246459960938 ;  /* 0x3f31721800037423 */ /* 0x000fc80000000003 */
[----:B------:R-:W-:Y:S02]  /*96f0*/  FFMA R3, R0, R3, 1 ;  /* 0x3f80000000037423 */ /* 0x000fe40000000003 */
[----:B------:R-:W1:Y:S01]  /*9700*/  MUFU.RCP R0, |R79| ;  /* 0x4000004f00007308 */ /* 0x000e620000001000 */
[----:B0-----:R-:W-:Y:S01]  /*9710*/  I2FP.F32.S32 R94, R29 ;  /* 0x0000001d005e7245 */ /* 0x001fe20000201400 */
[----:B------:R-:W-:-:S04]  /*9720*/  FMUL R3, R3, R22 ;  /* 0x0000001603037220 */ /* 0x000fc80000400000 */
[----:B------:R-:W-:Y:S01]  /*9730*/  FMUL R28, R3, R20 ;  /* 0x00000014031c7220 */ /* 0x000fe20000400000 */
[----:B------:R-:W-:Y:S01]  /*9740*/  @P0 FSEL R28, RZ, +INF , !P1 ;  /* 0x7f800000ff1c0808 */ /* 0x000fe20004800000 */
[----:B------:R-:W-:Y:S01]  /*9750*/  IMAD.MOV.U32 R20, RZ, RZ, 0x3b2090aa ;  /* 0x3b2090aaff147424 */ /* 0x000fe200078e00ff */
[----:B------:R-:W-:Y:S01]  /*9760*/  FSETP.GT.AND P0, PT, |R79|, 1, PT ;  /* 0x3f8000004f00780b */ /* 0x000fe20003f04200 */
[----:B------:R-:W-:Y:S01]  /*9770*/  FFMA R105, R94, -1.5707962512969970703, R5 ;  /* 0xbfc90fda5e697823 */ /* 0x000fe20000000005 */
[----:B------:R-:W-:-:S03]  /*9780*/  FSETP.GE.AND P1, PT, |R19|, 105615, PT ;  /* 0x47ce47801300780b */ /* 0x000fc60003f26200 */
[----:B------:R-:W-:Y:S01]  /*9790*/  FFMA R105, R94, -7.5497894158615963534e-08, R105 ;  /* 0xb3a221685e697823 */ /* 0x000fe20000000069 */
[----:B-1----:R-:W-:-:S03]  /*97a0*/  FSEL R0, R0, |R79|, P0 ;  /* 0x4000004f00007208 */ /* 0x002fc60000000000 */
[----:B------:R-:W-:Y:S01]  /*97b0*/  FFMA R131, R94, -5.3903029534742383927e-15, R105 ;  /* 0xa7c234c55e837823 */ /* 0x000fe20000000069 */
[----:B------:R-:W-:Y:S01]  /*97c0*/  I2FP.F32.S32 R94, R99 ;  /* 0x00000063005e7245 */ /* 0x000fe20000201400 */
[----:B------:R-:W-:-:S04]  /*97d0*/  FMUL R3, R0, R0 ;  /* 0x0000000000037220 */ /* 0x000fc80000400000 */
        /* <DEDUP_REMOVED lines=37> */
[----:B------:R-:W-:Y:S01]  /*9a30*/  FFMA R22, R22, R25, R22 ;  /* 0x0000001916167223 */ /* 0x000fe20000000016 */
[----:B------:R-:W-:-:S03]  /*9a40*/  FFMA.SAT R25, R7, R96, 0.5 ;  /* 0x3f00000007197423 */ /* 0x000fc60000002060 */
[----:B------:R-:W-:Y:S01]  /*9a50*/  FFMA R81, R3, 0.69314718246459960938, R22 ;  /* 0x3f31721803517823 */ /* 0x000fe20000000016 */
[----:B------:R-:W-:Y:S01]  /*9a60*/  MOV R3, 0x7f800000 ;  /* 0x7f80000000037802 */ /* 0x000fe20000000f00 */
[----:B------:R-:W-:-:S04]  /*9a70*/  FFMA.RM R25, R25, R119, 12582913 ;  /* 0x4b40000119197423 */ /* 0x000fc80000004077 */
[----:B------:R-:W-:Y:S01]  /*9a80*/  @P0 FFMA R81, R0, R3, +INF ;  /* 0x7f80000000510423 */ /* 0x000fe20000000003 */
[----:B------:R-:W-:Y:S02]  /*9a90*/  FSETP.GEU.AND P0, PT, R16, RZ, PT ;  /* 0x000000ff1000720b */ /* 0x000fe40003f0e000 */
[----:B------:R-:W-:-:S11]  /*9aa0*/  SHF.L.U32 R111, R25, 0x17, RZ ;  /* 0x00000017196f7819 */ /* 0x000fd600000006ff */
[----:B------:R-:W-:Y:S02]  /*9ab0*/  @!P0 LOP3.LUT R113, R113, 0x7f800000, RZ, 0x3c, !PT ;  /* 0x7f80000071718812 */ /* 0x000fe400078e3cff */
[----:B------:R-:W-:Y:S01]  /*9ac0*/  FSETP.NEU.AND P0, PT, R0, RZ, PT ;  /* 0x000000ff0000720b */ /* 0x000fe20003f0d000 */
[----:B------:R-:W-:-:S03]  /*9ad0*/  FMUL R0, R16, 0.5 ;  /* 0x3f00000010007820 */ /* 0x000fc60000400000 */
[----:B------:R-:W-:-:S03]  /*9ae0*/  FSEL R81, R81, -INF , P0 ;  /* 0xff80000051517808 */ /* 0x000fc60000000000 */
[----:B------:R-:W0:Y:S02]  /*9af0*/  FRND.TRUNC R0, R0 ;  /* 0x0000000000007307 */ /* 0x000e24000020d000 */
[----:B0-----:R-:W-:Y:S01]  /*9b00*/  FADD R3, R0, R0 ;  /* 0x0000000000037221 */ /* 0x001fe20000000000 */
[----:B------:R-:W-:-:S03]  /*9b10*/  FFMA.SAT R0, R19, R96, 0.5 ;  /* 0x3f00000013007423 */ /* 0x000fc60000002060 */
[----:B------:R-:W-:Y:S01]  /*9b20*/  FADD R3, R16, -R3 ;  /* 0x8000000310037221 */ /* 0x000fe20000000000 */
[----:B------:R-:W-:-:S04]  /*9b30*/  FFMA.RM R0, R0, R119, 12582913 ;  /* 0x4b40000100007423 */ /* 0x000fc80000004077 */
[----:B------:R-:W-:Y:S01]  /*9b40*/  FSETP.NEU.AND P0, PT, |R3|, 1, PT ;  /* 0x3f8000000300780b */ /* 0x000fe20003f0d200 */
[----:B------:R-:W-:Y:S01]  /*9b50*/  IMAD.SHL.U32 R106, R0, 0x800000, RZ ;  /* 0x00800000006a7824 */ /* 0x000fe200078e00ff */
[----:B------:R-:W0:Y:S02]  /*9b60*/  FRND.FLOOR R3, R16 ;  /* 0x0000001000037307 */ /* 0x000e240000205000 */
[----:B------:R-:W-:-:S09]  /*9b70*/  FSEL R107, R28, -R28, P0 ;  /* 0x8000001c1c6b7208 */ /* 0x000fd20000000000 */
[----:B------:R-:W-:Y:S02]  /*9b80*/  @P0 LOP3.LUT R113, R113, 0x7fffffff, RZ, 0xc0, !PT ;  /* 0x7fffffff71710812 */ /* 0x000fe400078ec0ff */
[----:B0-----:R-:W-:Y:S01]  /*9b90*/  FSETP.NEU.AND P0, PT, R16, R3, PT ;  /* 0x000000031000720b */ /* 0x001fe20003f0d000 */
[----:B------:R-:W-:-:S03]  /*9ba0*/  FFMA R3, -R19, R20, 1 ;  /* 0x3f80000013037423 */ /* 0x000fc60000000114 */
[----:B------:R-:W-:Y:S01]  /*9bb0*/  FSEL R107, R107, +QNAN , !P0 ;  /* 0x7fffffff6b6b7808 */ /* 0x000fe20004000000 */
[----:B------:R-:W-:Y:S01]  /*9bc0*/  FFMA R21, R20, R3, R20 ;  /* 0x0000000314157223 */ /* 0x000fe20000000014 */
[----:B------:R-:W-:Y:S01]  /*9bd0*/  FSETP.NEU.AND P0, PT, |R19|, +INF , PT ;  /* 0x7f8000001300780b */ /* 0x000fe20003f0d200 */
[-C--:B------:R-:W-:Y:S01]  /*9be0*/  FFMA.SAT R3, R11, R96.reuse, 0.5 ;  /* 0x3f0000000b037423 */ /* 0x080fe20000002060 */
[-C--:B------:R-:W-:Y:S01]  /*9bf0*/  FFMA.SAT R20, R5, R96.reuse, 0.5 ;  /* 0x3f00000005147423 */ /* 0x080fe20000002060 */
[----:B------:R-:W-:Y:S01]  /*9c00*/  FFMA.SAT R96, R17, R96, 0.5 ;  /* 0x3f00000011607423 */ /* 0x000fe20000002060 */
[----:B------:R-:W-:Y:S01]  /*9c10*/  FFMA R82, R16, R21, RZ ;  /* 0x0000001510527223 */ /* 0x000fe200000000ff */
[-C--:B------:R-:W-:Y:S01]  /*9c20*/  FFMA.RM R22, R3, R119.reuse, 12582913 ;  /* 0x4b40000103167423 */ /* 0x080fe20000004077 */
[----:B------:R-:W-:Y:S01]  /*9c30*/  FFMA R3, R104, -1.5707962512969970703, R19 ;  /* 0xbfc90fda68037823 */ /* 0x000fe20000000013 */
[-C--:B------:R-:W-:Y:S01]  /*9c40*/  FFMA.RM R24, R20, R119.reuse, 12582913 ;  /* 0x4b40000114187423 */ /* 0x080fe20000004077 */
[----:B------:R-:W-:Y:S01]  /*9c50*/  FFMA.RM R119, R96, R119, 12582913 ;  /* 0x4b40000160777423 */ /* 0x000fe20000004077 */
[----:B------:R-:W-:Y:S01]  /*9c60*/  I2FP.F32.S32 R96, R93 ;  /* 0x0000005d00607245 */ /* 0x000fe20000201400 */
[----:B------:R-:W-:Y:S01]  /*9c70*/  FFMA R3, R104, -7.5497894158615963534e-08, R3 ;  /* 0xb3a2216868037823 */ /* 0x000fe20000000003 */
[----:B------:R-:W-:Y:S01]  /*9c80*/  FFMA R20, -R19, R82, R16 ;  /* 0x0000005213147223 */ /* 0x000fe20000000110 */
[----:B------:R-:W-:Y:S01]  /*9c90*/  IMAD.SHL.U32 R112, R24, 0x800000, RZ ;  /* 0x0080000018707824 */ /* 0x000fe200078e00ff */
[----:B------:R-:W-:Y:S01]  /*9ca0*/  @P0 LOP3.LUT R39, R39, 0x100, RZ, 0xfc, !PT ;  /* 0x0000010027270812 */ /* 0x000fe200078efcff */
[----:B------:R-:W-:Y:S01]  /*9cb0*/  FFMA R104, R104, -5.3903029534742383927e-15, R3 ;  /* 0xa7c234c568687823 */ /* 0x000fe20000000003 */
[----:B------:R-:W-:Y:S01]  /*9cc0*/  FFMA R109, R96, -1.5707962512969970703, R7 ;  /* 0xbfc90fda606d7823 */ /* 0x000fe20000000007 */
[----:B------:R-:W-:Y:S01]  /*9cd0*/  FFMA R3, R98, -1.5707962512969970703, R9 ;  /* 0xbfc90fda62037823 */ /* 0x000fe20000000009 */
[----:B------:R-:W-:Y:S01]  /*9ce0*/  LOP3.LUT R39, R39, 0xffffff7f, RZ, 0xc0, !PT ;  /* 0xffffff7f27277812 */ /* 0x000fe200078ec0ff */
[----:B------:R-:W-:Y:S01]  /*9cf0*/  FFMA R82, R21, R20, R82 ;  /* 0x0000001415527223 */ /* 0x000fe20000000052 */
[----:B------:R-:W-:Y:S01]  /*9d00*/  FFMA R109, R96, -7.5497894158615963534e-08, R109 ;  /* 0xb3a22168606d7823 */ /* 0x000fe2000000006d */
[----:B------:R-:W-:Y:S01]  /*9d10*/  I2FP.F32.S32 R20, R97 ;  /* 0x0000006100147245 */ /* 0x000fe20000201400 */
[----:B------:R-:W-:Y:S01]  /*9d20*/  FFMA R3, R98, -7.5497894158615963534e-08, R3 ;  /* 0xb3a2216862037823 */ /* 0x000fe20000000003 */
[----:B------:R-:W-:Y:S01]  /*9d30*/  @P2 LOP3.LUT R39, R39, 0x80, RZ, 0xfc, !PT ;  /* 0x0000008027272812 */ /* 0x000fe200078efcff */
[----:B------:R-:W-:Y:S01]  /*9d40*/  FFMA R133, R96, -5.3903029534742383927e-15, R109 ;  /* 0xa7c234c560857823 */ /* 0x000fe2000000006d */
[----:B------:R-:W-:Y:S01]  /*9d50*/  FFMA R109, R100, -1.5707962512969970703, R17 ;  /* 0xbfc90fda646d7823 */ /* 0x000fe20000000011 */
[----:B------:R-:W-:Y:S01]  /*9d60*/  FFMA R135, R98, -5.3903029534742383927e-15, R3 ;  /* 0xa7c234c562877823 */ /* 0x000fe20000000003 */
[----:B------:R-:W-:Y:S01]  /*9d70*/  LOP3.LUT R39, R39, 0xffffffbf, RZ, 0xc0, !PT ;  /* 0xffffffbf27277812 */ /* 0x000fe200078ec0ff */
[----:B------:R-:W-:Y:S01]  /*9d80*/  FFMA R3, R20, -1.5707962512969970703, R11 ;  /* 0xbfc90fda14037823 */ /* 0x000fe2000000000b */
[----:B------:R-:W0:Y:S01]  /*9d90*/  FCHK P0, R16, R19 ;  /* 0x0000001310007302 */ /* 0x000e220000000000 */
[----:B------:R-:W-:Y:S01]  /*9da0*/  FSETP.NEU.AND P2, PT, |R16|, +INF , PT ;  /* 0x7f8000001000780b */ /* 0x000fe20003f4d200 */
[----:B------:R-:W-:Y:S01]  /*9db0*/  FFMA R109, R100, -7.5497894158615963534e-08, R109 ;  /* 0xb3a22168646d7823 */ /* 0x000fe2000000006d */
[----:B------:R-:W-:Y:S01]  /*9dc0*/  @P1 LOP3.LUT R39, R39, 0x40, RZ, 0xfc, !PT ;  /* 0x0000004027271812 */ /* 0x000fe200078efcff */
[----:B------:R-:W-:Y:S01]  /*9dd0*/  FFMA R3, R20, -7.5497894158615963534e-08, R3 ;  /* 0xb3a2216814037823 */ /* 0x000fe20000000003 */
[----:B------:R-:W-:Y:S01]  /*9de0*/  I2FP.F32.S32 R96, R101 ;  /* 0x0000006500607245 */ /* 0x000fe20000201400 */
[----:B------:R-:W-:Y:S01]  /*9df0*/  FFMA R141, R100, -5.3903029534742383927e-15, R109 ;  /* 0xa7c234c5648d7823 */ /* 0x000fe2000000006d */
[----:B------:R-:W-:Y:S01]  /*9e00*/  FSETP.GEU.AND P1, PT, R19, RZ, PT ;  /* 0x000000ff1300720b */ /* 0x000fe20003f2e000 */
[----:B------:R-:W-:Y:S01]  /*9e10*/  FFMA R137, R20, -5.3903029534742383927e-15, R3 ;  /* 0xa7c234c514897823 */ /* 0x000fe20000000003 */
[----:B------:R-:W-:Y:S01]  /*9e20*/  LOP3.LUT R39, R39, 0xfffffdff, RZ, 0xc0, !PT ;  /* 0xfffffdff27277812 */ /* 0x000fe200078ec0ff */
[----:B------:R-:W-:Y:S01]  /*9e30*/  FFMA R21, R94, -1.5707962512969970703, R13 ;  /* 0xbfc90fda5e157823 */ /* 0x000fe2000000000d */
[----:B------:R-:W-:Y:S01]  /*9e40*/  FFMA R105, R96, -1.5707962512969970703, R15 ;  /* 0xbfc90fda60697823 */ /* 0x000fe2000000000f */
[----:B------:R-:W-:Y:S01]  /*9e50*/  FADD R20, R0, -12583039 ;  /* 0xcb40007f00147421 */ /* 0x000fe20000000000 */
[C---:B------:R-:W-:Y:S01]  /*9e60*/  SHF.L.U32 R109, R22.reuse, 0x17, RZ ;  /* 0x00000017166d7819 */ /* 0x040fe200000006ff */
[----:B------:R-:W-:Y:S01]  /*9e70*/  FADD R22, R22, -12583039 ;  /* 0xcb40007f16167421 */ /* 0x000fe20000000000 */
[----:B------:R-:W-:Y:S01]  /*9e80*/  FADD R24, R24, -12583039 ;  /* 0xcb40007f18187421 */ /* 0x000fe20000000000 */
[----:B------:R-:W-:Y:S01]  /*9e90*/  FADD R0, R25, -12583039 ;  /* 0xcb40007f19007421 */ /* 0x000fe20000000000 */
[----:B------:R-:W-:Y:S01]  /*9ea0*/  FADD R122, R119, -12583039 ;  /* 0xcb40007f777a7421 */ /* 0x000fe20000000000 */
[----:B------:R-:W-:Y:S01]  /*9eb0*/  LOP3.LUT R39, R39, 0xffffffdf, RZ, 0xc0, !PT ;  /* 0xffffffdf27277812 */ /* 0x000fe200078ec0ff */
[----:B------:R-:W-:Y:S01]  /*9ec0*/  FFMA R21, R94, -7.5497894158615963534e-08, R21 ;  /* 0xb3a221685e157823 */ /* 0x000fe20000000015 */
[----:B------:R-:W-:Y:S01]  /*9ed0*/  FFMA R105, R96, -7.5497894158615963534e-08, R105 ;  /* 0xb3a2216860697823 */ /* 0x000fe20000000069 */
[----:B------:R-:W-:Y:S01]  /*9ee0*/  FFMA R20, R19, 1.4426950216293334961, -R20 ;  /* 0x3fb8aa3b13147823 */ /* 0x000fe20000000814 */
[----:B------:R-:W-:Y:S01]  /*9ef0*/  FFMA R22, R11, 1.4426950216293334961, -R22 ;  /* 0x3fb8aa3b0b167823 */ /* 0x000fe20000000816 */
[----:B------:R-:W-:Y:S01]  /*9f00*/  FFMA R24, R5, 1.4426950216293334961, -R24 ;  /* 0x3fb8aa3b05187823 */ /* 0x000fe20000000818 */
[----:B------:R-:W-:Y:S01]  /*9f10*/  FFMA R0, R7, 1.4426950216293334961, -R0 ;  /* 0x3fb8aa3b07007823 */ /* 0x000fe20000000800 */
[----:B------:R-:W-:Y:S01]  /*9f20*/  FFMA R134, R17, 1.4426950216293334961, -R122 ;  /* 0x3fb8aa3b11867823 */ /* 0x000fe2000000087a */
[----:B------:R-:W-:Y:S01]  /*9f30*/  @P2 LOP3.LUT R39, R39, 0x20, RZ, 0xfc, !PT ;  /* 0x0000002027272812 */ /* 0x000fe200078efcff */
[----:B------:R-:W-:Y:S01]  /*9f40*/  FFMA R139, R94, -5.3903029534742383927e-15, R21 ;  /* 0xa7c234c55e8b7823 */ /* 0x000fe20000000015 */
[----:B------:R-:W-:Y:S01]  /*9f50*/  FFMA R136, R96, -5.3903029534742383927e-15, R105 ;  /* 0xa7c234c560887823 */ /* 0x000fe20000000069 */
[----:B------:R-:W-:Y:S01]  /*9f60*/  SHF.L.U32 R121, R119, 0x17, RZ ;  /* 0x0000001777797819 */ /* 0x000fe200000006ff */
[----:B------:R-:W-:Y:S01]  /*9f70*/  FMUL R105, RZ, R19 ;  /* 0x00000013ff697220 */ /* 0x000fe20000400000 */
[----:B------:R-:W-:Y:S01]  /*9f80*/  FMUL R94, RZ, R5 ;  /* 0x00000005ff5e7220 */ /* 0x000fe20000400000 */
[----:B------:R-:W-:Y:S01]  /*9f90*/  FMUL R96, RZ, R7 ;  /* 0x00000007ff607220 */ /* 0x000fe20000400000 */
[----:B------:R-:W-:Y:S01]  /*9fa0*/  FMUL R98, RZ, R9 ;  /* 0x00000009ff627220 */ /* 0x000fe20000400000 */
[----:B------:R-:W-:Y:S01]  /*9fb0*/  FMUL R100, RZ, R11 ;  /* 0x0000000bff647220 */ /* 0x000fe20000400000 */
[----:B------:R-:W-:Y:S01]  /*9fc0*/  FFMA R116, R19, 1.925963033500011079e-08, R20 ;  /* 0x32a5706013747823 */ /* 0x000fe20000000014 */
[----:B------:R-:W-:Y:S01]  /*9fd0*/  FFMA R123, R11, 1.925963033500011079e-08, R22 ;  /* 0x32a570600b7b7823 */ /* 0x000fe20000000016 */
[----:B------:R-:W-:Y:S01]  /*9fe0*/  FFMA R119, R5, 1.925963033500011079e-08, R24 ;  /* 0x32a5706005777823 */ /* 0x000fe20000000018 */
[----:B------:R-:W-:Y:S01]  /*9ff0*/  FFMA R120, R7, 1.925963033500011079e-08, R0 ;  /* 0x32a5706007787823 */ /* 0x000fe20000000000 */
[----:B------:R-:W-:Y:S01]  /*a000*/  FFMA R122, R9, 1.925963033500011079e-08, R26 ;  /* 0x32a57060097a7823 */ /* 0x000fe2000000001a */
[----:B------:R-:W-:Y:S01]  /*a010*/  FFMA R134, R17, 1.925963033500011079e-08, R134 ;  /* 0x32a5706011867823 */ /* 0x000fe20000000086 */
[----:B------:R-:W-:Y:S01]  /*a020*/  @P1 LOP3.LUT R39, R39, 0x200, RZ, 0xfc, !PT ;  /* 0x0000020027271812 */ /* 0x000fe200078efcff */
[----:B0-----:R-:W-:Y:S06]  /*a030*/  @!P0 BRA `(.L_x_152) ;  /* 0x0000000000148947 */ /* 0x001fec0003800000 */
[----:B------:R-:W-:Y:S01]  /*a040*/  IMAD.MOV.U32 R3, RZ, RZ, R16 ;  /* 0x000000ffff037224 */ /* 0x000fe200078e0010 */
[----:B------:R-:W-:Y:S02]  /*a050*/  MOV R0, R19 ;  /* 0x0000001300007202 */ /* 0x000fe40000000f00 */
[----:B------:R-:W-:-:S07]  /*a060*/  MOV R20, 0xa080 ;  /* 0x0000a08000147802 */ /* 0x000fce0000000f00 */
[----:B------:R-:W-:Y:S05]  /*a070*/  CALL.REL.NOINC `($__internal_2_$__cuda_sm3x_div_rn_noftz_f32_slowpath) ;  /* 0x000004c0006c7944 */ /* 0x000fea0003c00000 */
[----:B------:R-:W-:-:S07]  /*a080*/  IMAD.MOV.U32 R82, RZ, RZ, R0 ;  /* 0x000000ffff527224 */ /* 0x000fce00078e0000 */
.L_x_152:
[----:B------:R-:W-:Y:S05]  /*a090*/  BSYNC.RECONVERGENT B2 ;  /* 0x0000000000027941 */ /* 0x000fea0003800200 */
.L_x_151:
[C---:B------:R-:W-:Y:S01]  /*a0a0*/  FSETP.NEU.AND P2, PT, R5.reuse, -1, PT ;  /* 0xbf8000000500780b */ /* 0x040fe20003f4d000 */
[----:B------:R-:W-:Y:S01]  /*a0b0*/  MUFU.EX2 R20, R132 ;  /* 0x0000008400147308 */ /* 0x000fe20000000800 */
[----:B------:R-:W-:Y:S01]  /*a0c0*/  P2R R3, PR, RZ, 0x10 ;  /* 0x00000010ff037803 */ /* 0x000fe20000000000 */
[----:B------:R-:W-:Y:S01]  /*a0d0*/  BSSY.RECONVERGENT B2, `(.L_x_120) ;  /* 0x00011ce000027945 */ /* 0x000fe20003800200 */
[----:B------:R-:W-:Y:S02]  /*a0e0*/  FSETP.GEU.AND P3, PT, R5, RZ, PT ;  /* 0x000000ff0500720b */ /* 0x000fe40003f6e000 */
[----:B------:R-:W-:Y:S02]  /*a0f0*/  FSETP.NEU.AND P4, PT, R7, -1, PT ;  /* 0xbf8000000700780b */ /* 0x000fe40003f8d000 */
[----:B------:R-:W-:Y:S01]  /*a100*/  FSETP.NEU.AND P1, PT, |R2|, +INF , PT ;  /* 0x7f8000000200780b */ /* 0x000fe20003f2d200 */
[----:B------:R-:W0:Y:S01]  /*a110*/  MUFU.EX2 R21, R124 ;  /* 0x0000007c00157308 */ /* 0x000e220000000800 */
[----:B------:R-:W-:-:S02]  /*a120*/  FSEL R30, R23, R30, P3 ;  /* 0x0000001e171e7208 */ /* 0x000fc40001800000 */
[----:B------:R-:W-:Y:S02]  /*a130*/  FSETP.GEU.AND P0, PT, R7, RZ, PT ;  /* 0x000000ff0700720b */ /* 0x000fe40003f0e000 */
[----:B------:R-:W-:Y:S02]  /*a140*/  P2R R0, PR, RZ, 0x20 ;  /* 0x00000020ff007803 */ /* 0x000fe40000000000 */
[----:B------:R-:W-:Y:S01]  /*a150*/  @!P2 FSEL R30, R30, 1, P1 ;  /* 0x3f8000001e1ea808 */ /* 0x000fe20000800000 */
[----:B------:R-:W1:Y:S01]  /*a160*/  MUFU.EX2 R22, R123 ;  /* 0x0000007b00167308 */ /* 0x000e620000000800 */
[----:B------:R-:W-:Y:S02]  /*a170*/  FSEL R27, R27, R32, P0 ;  /* 0x000000201b1b7208 */ /* 0x000fe40000000000 */
[----:B------:R-:W-:Y:S02]  /*a180*/  FSETP.NEU.AND P5, PT, |R4|, +INF , PT ;  /* 0x7f8000000400780b */ /* 0x000fe40003fad200 */
[----:B------:R-:W-:-:S02]  /*a190*/  FSETP.NEU.AND P2, PT, R9, -1, PT ;  /* 0xbf8000000900780b */ /* 0x000fc40003f4d000 */
[----:B------:R-:W-:Y:S01]  /*a1a0*/  @!P4 FSEL R27, R27, 1, P5 ;  /* 0x3f8000001b1bc808 */ /* 0x000fe20002800000 */
[----:B------:R-:W2:Y:S01]  /*a1b0*/  MUFU.EX2 R23, R122 ;  /* 0x0000007a00177308 */ /* 0x000ea20000000800 */
[----:B------:R-:W-:Y:S01]  /*a1c0*/  FSETP.GEU.AND P3, PT, R9, RZ, PT ;  /* 0x000000ff0900720b */ /* 0x000fe20003f6e000 */
[----:B0-----:R-:W-:Y:S01]  /*a1d0*/  FMUL R108, R21, R108 ;  /* 0x0000006c156c7220 */ /* 0x001fe20000400000 */
[----:B------:R-:W-:Y:S02]  /*a1e0*/  FSETP.NEU.AND P5, PT, R11, -1, PT ;  /* 0xbf8000000b00780b */ /* 0x000fe40003fad000 */
[----:B------:R-:W-:Y:S02]  /*a1f0*/  FSETP.NEU.AND P1, PT, |R6|, +INF , PT ;  /* 0x7f8000000600780b */ /* 0x000fe40003f2d200 */
[----:B------:R-:W-:Y:S01]  /*a200*/  FSEL R42, R31, R42, P3 ;  /* 0x0000002a1f2a7208 */ /* 0x000fe20001800000 */
[----:B------:R-:W0:Y:S01]  /*a210*/  MUFU.EX2 R24, R120 ;  /* 0x0000007800187308 */ /* 0x000e220000000800 */
[----:B------:R-:W-:Y:S01]  /*a220*/  FSETP.GEU.AND P0, PT, R11, RZ, PT ;  /* 0x000000ff0b00720b */ /* 0x000fe20003f0e000 */
[----:B-1----:R-:W-:Y:S01]  /*a230*/  FMUL R109, R22, R109 ;  /* 0x0000006d166d7220 */ /* 0x002fe20000400000 */
[----:B------:R-:W-:-:S02]  /*a240*/  @!P2 FSEL R42, R42, 1, P1 ;  /* 0x3f8000002a2aa808 */ /* 0x000fc40000800000 */
[----:B------:R-:W-:Y:S02]  /*a250*/  FSEL R33, R33, R44, P0 ;  /* 0x0000002c21217208 */ /* 0x000fe40000000000 */
[----:B------:R-:W-:Y:S01]  /*a260*/  FSETP.NEU.AND P4, PT, |R8|, +INF , PT ;  /* 0x7f8000000800780b */ /* 0x000fe20003f8d200 */
[----:B------:R-:W1:Y:S01]  /*a270*/  MUFU.EX2 R25, R119 ;  /* 0x0000007700197308 */ /* 0x000e620000000800 */
[----:B------:R-:W-:Y:S01]  /*a280*/  FSETP.NEU.AND P2, PT, R13, -1, PT ;  /* 0xbf8000000d00780b */ /* 0x000fe20003f4d000 */
[----:B--2---:R-:W-:Y:S01]  /*a290*/  FMUL R110, R23, R110 ;  /* 0x0000006e176e7220 */ /* 0x004fe20000400000 */
[----:B------:R-:W-:Y:S02]  /*a2a0*/  @!P5 FSEL R33, R33, 1, P4 ;  /* 0x3f8000002121d808 */ /* 0x000fe40002000000 */
[----:B------:R-:W-:Y:S02]  /*a2b0*/  FSETP.GEU.AND P3, PT, R13, RZ, PT ;  /* 0x000000ff0d00720b */ /* 0x000fe40003f6e000 */
[----:B------:R-:W-:-:S02]  /*a2c0*/  FSETP.NEU.AND P4, PT, R15, -1, PT ;  /* 0xbf8000000f00780b */ /* 0x000fc40003f8d000 */
[----:B------:R-:W-:Y:S01]  /*a2d0*/  FSETP.NEU.AND P1, PT, |R10|, +INF , PT ;  /* 0x7f8000000a00780b */ /* 0x000fe20003f2d200 */
[----:B0-----:R-:W-:Y:S01]  /*a2e0*/  FMUL R111, R24, R111 ;  /* 0x0000006f186f7220 */ /* 0x001fe20000400000 */
[----:B------:R-:W-:Y:S02]  /*a2f0*/  FSEL R88, R41, R88, P3 ;  /* 0x0000005829587208 */ /* 0x000fe40001800000 */
[----:B------:R-:W-:Y:S02]  /*a300*/  FSETP.GEU.AND P0, PT, R15, RZ, PT ;  /* 0x000000ff0f00720b */ /* 0x000fe40003f0e000 */
[----:B------:R-:W-:Y:S02]  /*a310*/  @!P2 FSEL R88, R88, 1, P1 ;  /* 0x3f8000005858a808 */ /* 0x000fe40000800000 */
[----:B------:R-:W-:Y:S01]  /*a320*/  FSEL R90, R43, R90, P0 ;  /* 0x0000005a2b5a7208 */ /* 0x000fe20000000000 */
[----:B-1----:R-:W-:Y:S01]  /*a330*/  FMUL R112, R25, R112 ;  /* 0x0000007019707220 */ /* 0x002fe20000400000 */
[----:B------:R-:W-:-:S02]  /*a340*/  FSETP.NEU.AND P3, PT, |R12|, +INF , PT ;  /* 0x7f8000000c00780b */ /* 0x000fc40003f6d200 */
[C---:B------:R-:W-:Y:S02]  /*a350*/  FSETP.NEU.AND P2, PT, R17.reuse, -1, PT ;  /* 0xbf8000001100780b */ /* 0x040fe40003f4d000 */
[----:B------:R-:W-:Y:S02]  /*a360*/  @!P4 FSEL R90, R90, 1, P3 ;  /* 0x3f8000005a5ac808 */ /* 0x000fe40001800000 */
[----:B------:R-:W-:Y:S02]  /*a370*/  FSETP.GEU.AND P0, PT, R17, RZ, PT ;  /* 0x000000ff1100720b */ /* 0x000fe40003f0e000 */
[----:B------:R-:W-:Y:S02]  /*a380*/  FSETP.NEU.AND P3, PT, R19, -1, PT ;  /* 0xbf8000001300780b */ /* 0x000fe40003f6d000 */
[----:B------:R-:W-:Y:S02]  /*a390*/  FSETP.NEU.AND P1, PT, |R14|, +INF , PT ;  /* 0x7f8000000e00780b */ /* 0x000fe40003f2d200 */
[----:B------:R-:W-:-:S02]  /*a3a0*/  FSEL R92, R89, R92, P0 ;  /* 0x0000005c595c7208 */ /* 0x000fc40000000000 */
[----:B------:R-:W-:Y:S02]  /*a3b0*/  FSETP.GEU.AND P0, PT, R19, RZ, PT ;  /* 0x000000ff1300720b */ /* 0x000fe40003f0e000 */
[----:B------:R-:W-:Y:S02]  /*a3c0*/  @!P2 FSEL R92, R92, 1, P1 ;  /* 0x3f8000005c5ca808 */ /* 0x000fe40000800000 */
[----:B------:R-:W-:Y:S02]  /*a3d0*/  FSETP.NEU.AND P1, PT, |R16|, +INF , PT ;  /* 0x7f8000001000780b */ /* 0x000fe40003f2d200 */
[----:B------:R-:W-:Y:S01]  /*a3e0*/  FSEL R28, R28, R107, P0 ;  /* 0x0000006b1c1c7208 */ /* 0x000fe20000000000 */
[----:B------:R-:W-:Y:S01]  /*a3f0*/  FMUL R107, R20, R115 ;  /* 0x00000073146b7220 */ /* 0x000fe20000400000 */
[----:B------:R-:W-:Y:S01]  /*a400*/  FSETP.NEU.AND P0, PT, |R7|, +INF , PT ;  /* 0x7f8000000700780b */ /* 0x000fe20003f0d200 */
[----:B------:R-:W-:Y:S01]  /*a410*/  IMAD.MOV.U32 R115, RZ, RZ, RZ ;  /* 0x000000ffff737224 */ /* 0x000fe200078e00ff */
[----:B------:R-:W-:-:S02]  /*a420*/  FSETP.NEU.AND P2, PT, |R5|, +INF , PT ;  /* 0x7f8000000500780b */ /* 0x000fc40003f4d200 */
[----:B------:R-:W-:Y:S02]  /*a430*/  @!P3 FSEL R28, R28, 1, P1 ;  /* 0x3f8000001c1cb808 */ /* 0x000fe40000800000 */
[----:B------:R-:W-:Y:S02]  /*a440*/  FSETP.NEU.AND P1, PT, |R9|, +INF , PT ;  /* 0x7f8000000900780b */ /* 0x000fe40003f2d200 */
[----:B------:R-:W-:Y:S02]  /*a450*/  FSEL R27, R84, R27, !P0 ;  /* 0x0000001b541b7208 */ /* 0x000fe40004000000 */
[----:B------:R-:W-:Y:S02]  /*a460*/  FSEL R30, R83, R30, !P2 ;  /* 0x0000001e531e7208 */ /* 0x000fe40005000000 */
[----:B------:R-:W-:Y:S02]  /*a470*/  FSETP.NEU.AND P0, PT, R5, RZ, PT ;  /* 0x000000ff0500720b */ /* 0x000fe40003f0d000 */
[----:B------:R-:W-:-:S02]  /*a480*/  FSEL R42, R85, R42, !P1 ;  /* 0x0000002a552a7208 */ /* 0x000fc40004800000 */
[----:B------:R-:W-:Y:S02]  /*a490*/  FSETP.NEU.AND P1, PT, R9, RZ, PT ;  /* 0x000000ff0900720b */ /* 0x000fe40003f2d000 */
[----:B------:R-:W-:Y:S02]  /*a4a0*/  FSEL R83, R83, R30, !P0 ;  /* 0x0000001e53537208 */ /* 0x000fe40004000000 */
[----:B------:R-:W-:Y:S02]  /*a4b0*/  FSETP.NEU.AND P0, PT, |R11|, +INF , PT ;  /* 0x7f8000000b00780b */ /* 0x000fe40003f0d200 */
[----:B------:R-:W-:Y:S02]  /*a4c0*/  FSEL R85, R85, R42, !P1 ;  /* 0x0000002a55557208 */ /* 0x000fe40004800000 */
[----:B------:R-:W-:Y:S02]  /*a4d0*/  FSETP.NEU.AND P2, PT, R7, RZ, PT ;  /* 0x000000ff0700720b */ /* 0x000fe40003f4d000 */
[----:B------:R-:W-:-:S02]  /*a4e0*/  FSETP.NEU.AND P1, PT, |R13|, +INF , PT ;  /* 0x7f8000000d00780b */ /* 0x000fc40003f2d200 */
[----:B------:R-:W-:Y:S02]  /*a4f0*/  FSEL R33, R86, R33, !P0 ;  /* 0x0000002156217208 */ /* 0x000fe40004000000 */
[----:B------:R-:W-:Y:S02]  /*a500*/  FSETP.NEU.AND P0, PT, |R17|, +INF , PT ;  /* 0x7f8000001100780b */ /* 0x000fe40003f0d200 */
[----:B------:R-:W-:Y:S02]  /*a510*/  FSEL R84, R84, R27, !P2 ;  /* 0x0000001b54547208 */ /* 0x000fe40005000000 */
[----:B------:R-:W-:Y:S02]  /*a520*/  FSEL R88, R87, R88, !P1 ;  /* 0x0000005857587208 */ /* 0x000fe40004800000 */
[----:B------:R-:W-:Y:S02]  /*a530*/  FSETP.NEU.AND P2, PT, |R15|, +INF , PT ;  /* 0x7f8000000f00780b */ /* 0x000fe40003f4d200 */
[----:B------:R-:W-:-:S02]  /*a540*/  FSETP.NEU.AND P1, PT, R11, RZ, PT ;  /* 0x000000ff0b00720b */ /* 0x000fc40003f2d000 */
[----:B------:R-:W-:Y:S02]  /*a550*/  FSEL R92, R91, R92, !P0 ;  /* 0x0000005c5b5c7208 */ /* 0x000fe40004000000 */
[----:B------:R-:W-:Y:S02]  /*a560*/  FSETP.NEU.AND P0, PT, R13, RZ, PT ;  /* 0x000000ff0d00720b */ /* 0x000fe40003f0d000 */
[----:B------:R-:W-:Y:S02]  /*a570*/  FSEL R90, R45, R90, !P2 ;  /* 0x0000005a2d5a7208 */ /* 0x000fe40005000000 */
[----:B------:R-:W-:Y:S02]  /*a580*/  FSEL R86, R86, R33, !P1 ;  /* 0x0000002156567208 */ /* 0x000fe40004800000 */
[----:B------:R-:W-:Y:S02]  /*a590*/  FSETP.NEU.AND P2, PT, R15, RZ, PT ;  /* 0x000000ff0f00720b */ /* 0x000fe40003f4d000 */
[----:B------:R-:W-:-:S02]  /*a5a0*/  FSETP.NEU.AND P1, PT, R17, RZ, PT ;  /* 0x000000ff1100720b */ /* 0x000fc40003f2d000 */
[----:B------:R-:W-:Y:S02]  /*a5b0*/  FSEL R87, R87, R88, !P0 ;  /* 0x0000005857577208 */ /* 0x000fe40004000000 */
[----:B------:R-:W-:Y:S02]  /*a5c0*/  FSETP.GE.AND P0, PT, |R5|, 105615, PT ;  /* 0x47ce47800500780b */ /* 0x000fe40003f06200 */
[----:B------:R-:W-:Y:S02]  /*a5d0*/  FSEL R88, R45, R90, !P2 ;  /* 0x0000005a2d587208 */ /* 0x000fe40005000000 */
[----:B------:R-:W-:Y:S02]  /*a5e0*/  FSEL R89, R91, R92, !P1 ;  /* 0x0000005c5b597208 */ /* 0x000fe40004800000 */
[----:B------:R-:W-:Y:S02]  /*a5f0*/  FSEL R90, R131, R94, !P0 ;  /* 0x0000005e835a7208 */ /* 0x000fe40004000000 */
[----:B------:R-:W-:-:S02]  /*a600*/  SEL R91, R29, RZ, !P0 ;  /* 0x000000ff1d5b7207 */ /* 0x000fc40004000000 */
[----:B------:R-:W-:Y:S02]  /*a610*/  FSETP.GE.AND P0, PT, |R9|, 105615, PT ;  /* 0x47ce47800900780b */ /* 0x000fe40003f06200 */
[----:B------:R-:W-:Y:S02]  /*a620*/  ISETP.NE.AND P4, PT, R3, RZ, PT ;  /* 0x000000ff0300720c */ /* 0x000fe40003f85270 */
[----:B------:R-:W-:Y:S01]  /*a630*/  ISETP.NE.AND P5, PT, R0, RZ, PT ;  /* 0x000000ff0000720c */ /* 0x000fe20003fa5270 */
[----:B------:R-:W0:Y:S01]  /*a640*/  MUFU.EX2 R3, R116 ;  /* 0x0000007400037308 */ /* 0x000e220000000800 */
[----:B------:R-:W-:Y:S02]  /*a650*/  FSEL R94, R135, R98, !P0 ;  /* 0x00000062875e7208 */ /* 0x000fe40004000000 */
[----:B------:R-:W-:Y:S02]  /*a660*/  SEL R95, R95, RZ, !P0 ;  /* 0x000000ff5f5f7207 */ /* 0x000fe40004000000 */
[----:B------:R-:W-:-:S02]  /*a670*/  FSETP.GE.AND P0, PT, |R13|, 105615, PT ;  /* 0x47ce47800d00780b */ /* 0x000fc40003f06200 */
[----:B------:R-:W-:Y:S01]  /*a680*/  FSETP.GE.AND P1, PT, |R7|, 105615, PT ;  /* 0x47ce47800700780b */ /* 0x000fe20003f26200 */
[----:B------:R-:W1:Y:S01]  /*a690*/  MUFU.EX2 R0, R134 ;  /* 0x0000008600007308 */ /* 0x000e620000000800 */
[----:B------:R-:W-:Y:S02]  /*a6a0*/  FSEL R98, R139, R102, !P0 ;  /* 0x000000668b627208 */ /* 0x000fe40004000000 */
[----:B------:R-:W-:Y:S02]  /*a6b0*/  SEL R99, R99, RZ, !P0 ;  /* 0x000000ff63637207 */ /* 0x000fe40004000000 */
[----:B------:R-:W-:Y:S02]  /*a6c0*/  FSETP.NEU.AND P0, PT, |R19|, +INF , PT ;  /* 0x7f8000001300780b */ /* 0x000fe40003f0d200 */
[----:B------:R-:W-:Y:S02]  /*a6d0*/  FSEL R92, R133, R96, !P1 ;  /* 0x00000060855c7208 */ /* 0x000fe40004800000 */
[----:B------:R-:W-:-:S02]  /*a6e0*/  FSEL R28, R113, R28, !P0 ;  /* 0x0000001c711c7208 */ /* 0x000fc40004000000 */
[----:B------:R-:W-:Y:S02]  /*a6f0*/  FSETP.GE.AND P0, PT, |R19|, 105615, PT ;  /* 0x47ce47801300780b */ /* 0x000fe40003f06200 */
[----:B------:R-:W-:Y:S02]  /*a700*/  SEL R93, R93, RZ, !P1 ;  /* 0x000000ff5d5d7207 */ /* 0x000fe40004800000 */
[----:B------:R-:W-:Y:S01]  /*a710*/  FSEL R104, R104, R105, !P0 ;  /* 0x0000006968687208 */ /* 0x000fe20004000000 */
[----:B0-----:R-:W-:Y:S01]  /*a720*/  FMUL R105, R106, R3 ;  /* 0x000000036a697220 */ /* 0x001fe20000400000 */
[----:B-1----:R-:W-:Y:S01]  /*a730*/  FMUL R106, R0, R121 ;  /* 0x00000079006a7220 */ /* 0x002fe20000400000 */
[----:B------:R-:W-:Y:S02]  /*a740*/  SHF.R.U32.HI R0, RZ, 0x17, R9 ;  /* 0x00000017ff007819 */ /* 0x000fe40000011609 */
[----:B------:R-:W-:Y:S02]  /*a750*/  FSETP.GE.AND P1, PT, |R11|, 105615, PT ;  /* 0x47ce47800b00780b */ /* 0x000fe40003f26200 */
[----:B------:R-:W-:-:S02]  /*a760*/  LOP3.LUT R0, R0, 0xe0, RZ, 0xc0, !PT ;  /* 0x000000e000007812 */ /* 0x000fc400078ec0ff */
[----:B------:R-:W-:Y:S02]  /*a770*/  FSEL R96, R137, R100, !P1 ;  /* 0x0000006489607208 */ /* 0x000fe40004800000 */
[----:B------:R-:W-:Y:S02]  /*a780*/  SEL R97, R97, RZ, !P1 ;  /* 0x000000ff61617207 */ /* 0x000fe40004800000 */
[----:B------:R-:W-:Y:S02]  /*a790*/  FSETP.GE.AND P1, PT, |R17|, 105615, PT ;  /* 0x47ce47801100780b */ /* 0x000fe40003f26200 */
[----:B------:R-:W-:Y:S02]  /*a7a0*/  IADD3 R0, PT, PT, R0, -0x80, RZ ;  /* 0xffffff8000007810 */ /* 0x000fe40007ffe0ff */
[----:B------:R-:W-:Y:S02]  /*a7b0*/  FSETP.GE.AND P2, PT, |R15|, 105615, PT ;  /* 0x47ce47800f00780b */ /* 0x000fe40003f46200 */
[----:B------:R-:W-:-:S02]  /*a7c0*/  FSEL R102, R141, R118, !P1 ;  /* 0x000000768d667208 */ /* 0x000fc40004800000 */
[----:B------:R-:W-:Y:S02]  /*a7d0*/  SEL R103, R103, RZ, !P1 ;  /* 0x000000ff67677207 */ /* 0x000fe40004800000 */
[----:B------:R-:W-:Y:S02]  /*a7e0*/  MOV R20, 0x3f000000 ;  /* 0x3f00000000147802 */ /* 0x000fe40000000f00 */
[----:B------:R-:W-:Y:S02]  /*a7f0*/  SHF.R.U32.HI R124, RZ, 0x5, R0 ;  /* 0x00000005ff7c7819 */ /* 0x000fe40000011600 */
[----:B------:R-:W-:Y:S01]  /*a800*/  FSETP.NEU.AND P1, PT, R19, RZ, PT ;  /* 0x000000ff1300720b */ /* 0x000fe20003f2d000 */
[CC--:B------:R-:W-:Y:S01]  /*a810*/  FFMA R116, |R9|.reuse, -R20.reuse, 0.5 ;  /* 0x3f00000009747423 */ /* 0x0c0fe20000000a14 */
[----:B------:R-:W-:Y:S01]  /*a820*/  FSETP.NAN.OR P6, PT, |R9|, |R9|, P6 ;  /* 0x400000090900720b */ /* 0x000fe200037c8600 */
[-C--:B------:R-:W-:Y:S01]  /*a830*/  FFMA R118, |R13|, -R20.reuse, 0.5 ;  /* 0x3f0000000d767423 */ /* 0x080fe20000000a14 */
[----:B------:R-:W-:Y:S01]  /*a840*/  FSETP.NAN.OR P5, PT, |R11|, |R11|, P5 ;  /* 0x4000000b0b00720b */ /* 0x000fe20002fa8600 */
[-C--:B------:R-:W-:Y:S01]  /*a850*/  FFMA R119, |R7|, -R20.reuse, 0.5 ;  /* 0x3f00000007777423 */ /* 0x080fe20000000a14 */
[----:B------:R-:W-:Y:S01]  /*a860*/  FSETP.NAN.OR P4, PT, |R19|, |R19|, P4 ;  /* 0x400000131300720b */ /* 0x000fe20002788600 */
[-C--:B------:R-:W-:Y:S01]  /*a870*/  FFMA R120, |R15|, -R20.reuse, 0.5 ;  /* 0x3f0000000f787423 */ /* 0x080fe20000000a14 */
[----:B------:R-:W-:Y:S01]  /*a880*/  FSEL R100, R136, R117, !P2 ;  /* 0x0000007588647208 */ /* 0x000fe20005000000 */
[-C--:B------:R-:W-:Y:S01]  /*a890*/  FFMA R117, |R19|, -R20.reuse, 0.5 ;  /* 0x3f00000013757423 */ /* 0x080fe20000000a14 */
[----:B------:R-:W-:Y:S01]  /*a8a0*/  SEL R101, R101, RZ, !P2 ;  /* 0x000000ff65657207 */ /* 0x000fe20005000000 */
[----:B------:R-:W-:Y:S01]  /*a8b0*/  FFMA R121, |R11|, -R20, 0.5 ;  /* 0x3f0000000b797423 */ /* 0x000fe20000000a14 */
[----:B------:R-:W-:Y:S01]  /*a8c0*/  FSEL R113, R113, R28, !P1 ;  /* 0x0000001c71717208 */ /* 0x000fe20004800000 */
[-C--:B------:R-:W-:Y:S01]  /*a8d0*/  FFMA R122, |R5|, -R20.reuse, 0.5 ;  /* 0x3f000000057a7423 */ /* 0x080fe20000000a14 */
[----:B------:R-:W-:Y:S01]  /*a8e0*/  SEL R114, R114, RZ, !P0 ;  /* 0x000000ff72727207 */ /* 0x000fe20004000000 */
[----:B------:R-:W-:Y:S01]  /*a8f0*/  FFMA R123, |R17|, -R20, 0.5 ;  /* 0x3f000000117b7423 */ /* 0x000fe20000000a14 */
[----:B------:R-:W-:Y:S01]  /*a900*/  FSETP.NAN.OR P6, PT, |R6|, |R6|, P6 ;  /* 0x400000060600720b */ /* 0x000fe200037c8600 */
[----:B------:R-:W-:Y:S01]  /*a910*/  IMAD R124, R124, -0x4, R1 ;  /* 0xfffffffc7c7c7824 */ /* 0x000fe200078e0201 */
[----:B------:R-:W-:-:S02]  /*a920*/  FSETP.NAN.OR P5, PT, |R8|, |R8|, P5 ;  /* 0x400000080800720b */ /* 0x000fc40002fa8600 */
[----:B------:R-:W-:-:S13]  /*a930*/  FSETP.NAN.OR P4, PT, |R16|, |R16|, P4 ;  /* 0x400000101000720b */ /* 0x000fda0002788600 */
.L_x_468:
[----:B------:R-:W0:Y:S02]  /*a940*/  LDC.64 R20, c[0x0][0x398] ;  /* 0x0000e600ff147b82 */ /* 0x000e240000000a00 */
[----:B0-----:R-:W-:-:S05]  /*a950*/  IMAD.WIDE.U32 R20, R115, 0xc, R20 ;  /* 0x0000000c73147825 */ /* 0x001fca00078e0014 */
[----:B------:R0:W5:Y:S01]  /*a960*/  LDG.E R27, desc[UR6][R20.64] ;  /* 0x00000006141b7981 */ /* 0x000162000c1e1900 */
[----:B------:R-:W-:Y:S01]  /*a970*/  ISETP.GT.AND P0, PT, R130, 0x7, PT ;  /* 0x000000078200780c */ /* 0x000fe20003f04270 */
[----:B------:R-:W-:-:S12]  /*a980*/  BSSY.RECONVERGENT B0, `(.L_x_153) ;  /* 0x00000c7000007945 */ /* 0x000fd80003800200 */
[----:B0-----:R-:W-:Y:S05]  /*a990*/  @P0 BRA `(.L_x_154) ;  /* 0x0000000000a40947 */ /* 0x001fea0003800000 */
[----:B------:R-:W-:-:S13]  /*a9a0*/  ISETP.GT.AND P0, PT, R130, 0x2, PT ;  /* 0x000000028200780c */ /* 0x000fda0003f04270 */
[----:B------:R-:W-:Y:S05]  /*a9b0*/  @P0 BRA `(.L_x_155) ;  /* 0x0000000000480947 */ /* 0x000fea0003800000 */
[----:B------:R-:W-:-:S13]  /*a9c0*/  ISETP.GT.AND P0, PT, R130, RZ, PT ;  /* 0x000000ff8200720c */ /* 0x000fda0003f04270 */
[----:B------:R-:W-:Y:S05]  /*a9d0*/  @P0 BRA `(.L_x_156) ;  /* 0x0000000000200947 */ /* 0x000fea0003800000 */
[----:B------:R-:W-:-:S13]  /*a9e0*/  ISETP.NE.AND P0, PT, R130, -0x63, PT ;  /* 0xffffff9d8200780c */ /* 0x000fda0003f05270 */
[----:B------:R-:W-:Y:S05]  /*a9f0*/  @!P0 BRA `(.L_x_157) ;  /* 0x0000000000108947 */ /* 0x000fea0003800000 */
[----:B------:R-:W-:Y:S01]  /*aa00*/  ISETP.NE.AND P0, PT, R130, RZ, PT ;  /* 0x000000ff8200720c */ /* 0x000fe20003f05270 */
[----:B------:R-:W-:-:S12]  /*aa10*/  IMAD.MOV.U32 R29, RZ, RZ, RZ ;  /* 0x000000ffff1d7224 */ /* 0x000fd800078e00ff */
[----:B------:R-:W-:Y:S05]  /*aa20*/  @!P0 BRA `(.L_x_158) ;  /* 0x0000000800f08947 */ /* 0x000fea0003800000 */
[----:B------:R-:W-:Y:S05]  /*aa30*/  BRA `(.L_x_159) ;  /* 0x00000004006c7947 */ /* 0x000fea0003800000 */
.L_x_157:
[----:B------:R-:W-:Y:S01]  /*aa40*/  FMUL R29, R5, R5 ;  /* 0x00000005051d7220 */ /* 0x000fe20000400000 */
[----:B------:R-:W-:Y:S06]  /*aa50*/  BRA `(.L_x_158) ;  /* 0x0000000800e47947 */ /* 0x000fec0003800000 */
.L_x_156:
[----:B------:R-:W-:-:S13]  /*aa60*/  ISETP.NE.AND P0, PT, R130, 0x1, PT ;  /* 0x000000018200780c */ /* 0x000fda0003f05270 */
[----:B------:R-:W-:Y:S05]  /*aa70*/  @!P0 BRA `(.L_x_160) ;  /* 0x0000000000108947 */ /* 0x000fea0003800000 */
[----:B------:R-:W-:Y:S02]  /*aa80*/  ISETP.NE.AND P0, PT, R130, 0x2, PT ;  /* 0x000000028200780c */ /* 0x000fe40003f05270 */
[----:B-----5:R-:W-:-:S11]  /*aa90*/  MOV R29, R27 ;  /* 0x0000001b001d7202 */ /* 0x020fd60000000f00 */
[----:B------:R-:W-:Y:S05]  /*aaa0*/  @!P0 BRA `(.L_x_158) ;  /* 0x0000000800d08947 */ /* 0x000fea0003800000 */
[----:B------:R-:W-:Y:S05]  /*aab0*/  BRA `(.L_x_159) ;  /* 0x00000004004c7947 */ /* 0x000fea0003800000 */
.L_x_160:
[----:B------:R-:W-:Y:S01]  /*aac0*/  IMAD.MOV.U32 R29, RZ, RZ, 0x3f800000 ;  /* 0x3f800000ff1d7424 */ /* 0x000fe200078e00ff */
[----:B------:R-:W-:Y:S06]  /*aad0*/  BRA `(.L_x_158) ;  /* 0x0000000800c47947 */ /* 0x000fec0003800000 */
.L_x_155:
        /* <DEDUP_REMOVED lines=9> */
.L_x_161:
[----:B------:R-:W-:-:S04]  /*ab70*/  MOV R3, 0xfffffffb ;  /* 0xfffffffb00037802 */ /* 0x000fc80000000f00 */
[----:B------:R-:W-:-:S05]  /*ab80*/  VIADDMNMX.U32 R0, R130, R3, 0x3, PT ;  /* 0x0000000382007446 */ /* 0x000fca0003800003 */
[----:B------:R-:W-:-:S04]  /*ab90*/  IMAD.SHL.U32 R0, R0, 0x4, RZ ;  /* 0x0000000400007824 */ /* 0x000fc800078e00ff */
[----:B------:R-:W0:Y:S02]  /*aba0*/  LDC R20, c[0x2][R0+0x1dc] ;  /* 0x0080770000147b82 */ /* 0x000e240000000800 */
[----:B0-----:R-:W-:-:S04]  /*abb0*/  SHF.R.S32.HI R21, RZ, 0x1f, R20 ;  /* 0x0000001fff157819 */ /* 0x001fc80000011414 */
.L_x_1632:
[----:B------:R-:W-:Y:S05]  /*abc0*/  BRX R20 -0xabd0                                                          (*"BRANCH_TARGETS .L_x_1633,.L_x_1634,.L_x_1635,.L_x_159"*) ;  /* 0xffffff54140c7949 */ /* 0x000fea000383ffff */
.L_x_1635:
[----:B------:R-:W-:Y:S01]  /*abd0*/  FADD R29, -R5, R2 ;  /* 0x00000002051d7221 */ /* 0x000fe20000000100 */
[----:B------:R-:W-:Y:S06]  /*abe0*/  BRA `(.L_x_158) ;  /* 0x0000000800807947 */ /* 0x000fec0003800000 */
.L_x_1633:
[----:B------:R-:W-:Y:S01]  /*abf0*/  FADD R29, R5, R2 ;  /* 0x00000002051d7221 */ /* 0x000fe20000000000 */
[----:B------:R-:W-:Y:S06]  /*ac00*/  BRA `(.L_x_158) ;  /* 0x0000000800787947 */ /* 0x000fec0003800000 */
.L_x_1634:
[----:B------:R-:W-:Y:S01]  /*ac10*/  FADD R29, R5, -R2 ;  /* 0x80000002051d7221 */ /* 0x000fe20000000000 */
[----:B------:R-:W-:Y:S06]  /*ac20*/  BRA `(.L_x_158) ;  /* 0x0000000800707947 */ /* 0x000fec0003800000 */
.L_x_154:
[----:B------:R-:W-:-:S13]  /*ac30*/  ISETP.GT.AND P0, PT, R130, 0xb, PT ;  /* 0x0000000b8200780c */ /* 0x000fda0003f04270 */
[----:B------:R-:W-:Y:S05]  /*ac40*/  @P0 BRA `(.L_x_162) ;  /* 0x0000000000400947 */ /* 0x000fea0003800000 */
        /* <DEDUP_REMOVED lines=9> */
.L_x_163:
[----:B------:R-:W-:Y:S02]  /*ace0*/  ISETP.NE.AND P0, PT, R130, 0xa, PT ;  /* 0x0000000a8200780c */ /* 0x000fe40003f05270 */
[----:B------:R-:W-:-:S11]  /*acf0*/  MOV R29, R52 ;  /* 0x00000034001d7202 */ /* 0x000fd60000000f00 */
[----:B------:R-:W-:Y:S05]  /*ad00*/  @!P0 BRA `(.L_x_158) ;  /* 0x0000000800388947 */ /* 0x000fea0003800000 */
[----:B------:R-:W-:-:S13]  /*ad10*/  ISETP.NE.AND P0, PT, R130, 0xb, PT ;  /* 0x0000000b8200780c */ /* 0x000fda0003f05270 */
[----:B------:R-:W-:Y:S05]  /*ad20*/  @P0 BRA `(.L_x_159) ;  /* 0x0000000000b00947 */ /* 0x000fea0003800000 */
[----:B------:R-:W-:Y:S01]  /*ad30*/  IMAD.MOV.U32 R29, RZ, RZ, R112 ;  /* 0x000000ffff1d7224 */ /* 0x000fe200078e0070 */
[----:B------:R-:W-:Y:S06]  /*ad40*/  BRA `(.L_x_158) ;  /* 0x0000000800287947 */ /* 0x000fec0003800000 */
.L_x_162:
[----:B------:R-:W-:-:S13]  /*ad50*/  ISETP.GT.AND P0, PT, R130, 0xd, PT ;  /* 0x0000000d8200780c */ /* 0x000fda0003f04270 */
[----:B------:R-:W-:Y:S05]  /*ad60*/  @P0 BRA `(.L_x_164) ;  /* 0x00000000007c0947 */ /* 0x000fea0003800000 */
[----:B------:R-:W-:-:S04]  /*ad70*/  MOV R3, 0xfffffff4 ;  /* 0xfffffff400037802 */ /* 0x000fc80000000f00 */
[----:B------:R-:W-:-:S05]  /*ad80*/  VIADDMNMX.U32 R0, R130, R3, 0x2, PT ;  /* 0x0000000282007446 */ /* 0x000fca0003800003 */
[----:B------:R-:W-:-:S04]  /*ad90*/  IMAD.SHL.U32 R0, R0, 0x4, RZ ;  /* 0x0000000400007824 */ /* 0x000fc800078e00ff */
[----:B------:R-:W0:Y:S02]  /*ada0*/  LDC R20, c[0x2][R0+0x1ec] ;  /* 0x00807b0000147b82 */ /* 0x000e240000000800 */
[----:B0-----:R-:W-:-:S04]  /*adb0*/  SHF.R.S32.HI R21, RZ, 0x1f, R20 ;  /* 0x0000001fff157819 */ /* 0x001fc80000011414 */
.L_x_1637:
[----:B------:R-:W-:Y:S05]  /*adc0*/  BRX R20 -0xadd0                                                          (*"BRANCH_TARGETS .L_x_1638,.L_x_1639,.L_x_159"*) ;  /* 0xffffff50148c7949 */ /* 0x000fea000383ffff */
.L_x_1639:
[----:B------:R-:W-:Y:S01]  /*add0*/  IADD3 R3, PT, PT, R5, -0xd000000, RZ ;  /* 0xf300000005037810 */ /* 0x000fe20007ffe0ff */
[----:B------:R0:W1:Y:S01]  /*ade0*/  MUFU.RSQ R0, R5 ;  /* 0x0000000500007308 */ /* 0x0000620000001400 */
[----:B------:R-:W-:Y:S02]  /*adf0*/  BSSY.RECONVERGENT B1, `(.L_x_165) ;  /* 0x000000b000017945 */ /* 0x000fe40003800200 */
[----:B------:R-:W-:-:S13]  /*ae00*/  ISETP.GT.U32.AND P0, PT, R3, 0x727fffff, PT ;  /* 0x727fffff0300780c */ /* 0x000fda0003f04070 */
[----:B0-----:R-:W-:Y:S05]  /*ae10*/  @!P0 BRA `(.L_x_166) ;  /* 0x0000000000108947 */ /* 0x001fea0003800000 */
[----:B-1----:R-:W-:Y:S01]  /*ae20*/  IMAD.MOV.U32 R0, RZ, RZ, R5 ;  /* 0x000000ffff007224 */ /* 0x002fe200078e0005 */
[----:B------:R-:W-:-:S07]  /*ae30*/  MOV R20, 0xae50 ;  /* 0x0000ae5000147802 */ /* 0x000fce0000000f00 */
[----:B-----5:R-:W-:Y:S05]  /*ae40*/  CALL.REL.NOINC `($__internal_1_$__cuda_sm20_sqrt_rn_f32_slowpath) ;  /* 0x000004b000a07944 */ /* 0x020fea0003c00000 */
[----:B------:R-:W-:Y:S05]  /*ae50*/  BRA `(.L_x_167) ;  /* 0x0000000000107947 */ /* 0x000fea0003800000 */
.L_x_166:
[----:B-1----:R-:W-:Y:S01]  /*ae60*/  FMUL.FTZ R20, R5, R0 ;  /* 0x0000000005147220 */ /* 0x002fe20000410000 */
[----:B------:R-:W-:-:S03]  /*ae70*/  FMUL.FTZ R0, R0, 0.5 ;  /* 0x3f00000000007820 */ /* 0x000fc60000410000 */
[----:B------:R-:W-:-:S04]  /*ae80*/  FFMA R3, -R20, R20, R5 ;  /* 0x0000001414037223 */ /* 0x000fc80000000105 */
[----:B------:R-:W-:-:S07]  /*ae90*/  FFMA R0, R3, R0, R20 ;  /* 0x0000000003007223 */ /* 0x000fce0000000014 */
.L_x_167:
[----:B------:R-:W-:Y:S05]  /*aea0*/  BSYNC.RECONVERGENT B1 ;  /* 0x0000000000017941 */ /* 0x000fea0003800200 */
.L_x_165:
[----:B------:R-:W-:Y:S01]  /*aeb0*/  MOV R29, R0 ;  /* 0x00000000001d7202 */ /* 0x000fe20000000f00 */
[----:B------:R-:W-:Y:S06]  /*aec0*/  BRA `(.L_x_158) ;  /* 0x0000000400c87947 */ /* 0x000fec0003800000 */
.L_x_1638:
[C---:B------:R-:W-:Y:S01]  /*aed0*/  FSETP.NEU.AND P0, PT, R2.reuse, RZ, PT ;  /* 0x000000ff0200720b */ /* 0x040fe20003f0d000 */
[C---:B------:R-:W-:Y:S01]  /*aee0*/  FADD R29, R5.reuse, R2 ;  /* 0x00000002051d7221 */ /* 0x040fe20000000000 */
[----:B------:R-:W-:Y:S02]  /*aef0*/  FSETP.NAN.AND P1, PT, |R2|, |R2|, PT ;  /* 0x400000020200720b */ /* 0x000fe40003f28200 */
[----:B------:R-:W-:-:S04]  /*af00*/  FSETP.EQ.OR P0, PT, R5, 1, !P0 ;  /* 0x3f8000000500780b */ /* 0x000fc80004702400 */
[----:B------:R-:W-:-:S04]  /*af10*/  FSEL R29, R29, 1, !P0 ;  /* 0x3f8000001d1d7808 */ /* 0x000fc80004000000 */
[----:B------:R-:W-:Y:S02]  /*af20*/  FSEL R0, R29, R83, P1 ;  /* 0x000000531d007208 */ /* 0x000fe40000800000 */
[----:B------:R-:W-:-:S04]  /*af30*/  FSETP.NAN.AND P1, PT, |R5|, |R5|, PT ;  /* 0x400000050500720b */ /* 0x000fc80003f28200 */
[----:B------:R-:W-:Y:S01]  /*af40*/  @!P0 FSEL R29, R29, R0, P1 ;  /* 0x000000001d1d8208 */ /* 0x000fe20000800000 */
[----:B------:R-:W-:Y:S08]  /*af50*/  BRA `(.L_x_158) ;  /* 0x0000000400a47947 */ /* 0x000ff00003800000 */
.L_x_164:
[----:B------:R-:W-:-:S05]  /*af60*/  IMAD.MOV.U32 R3, RZ, RZ, -0xe ;  /* 0xfffffff2ff037424 */ /* 0x000fca00078e00ff */
[----:B------:R-:W-:-:S04]  /*af70*/  VIADDMNMX.U32 R0, R130, R3, 0x2, PT ;  /* 0x0000000282007446 */ /* 0x000fc80003800003 */
[----:B------:R-:W-:-:S04]  /*af80*/  SHF.L.U32 R0, R0, 0x2, RZ ;  /* 0x0000000200007819 */ /* 0x000fc800000006ff */
[----:B------:R-:W0:Y:S02]  /*af90*/  LDC R20, c[0x2][R0+0x1f8] ;  /* 0x00807e0000147b82 */ /* 0x000e240000000800 */
[----:B0-----:R-:W-:-:S04]  /*afa0*/  SHF.R.S32.HI R21, RZ, 0x1f, R20 ;  /* 0x0000001fff157819 */ /* 0x001fc80000011414 */
.L_x_1641:
[----:B------:R-:W-:Y:S05]  /*afb0*/  BRX R20 -0xafc0                                                          (*"BRANCH_TARGETS .L_x_1642,.L_x_1643,.L_x_1644"*) ;  /* 0xffffff5014107949 */ /* 0x000fea000383ffff */
.L_x_1644:
[----:B------:R-:W-:Y:S01]  /*afc0*/  ISETP.NE.AND P0, PT, R130, 0x10, PT ;  /* 0x000000108200780c */ /* 0x000fe20003f05270 */
[----:B------:R-:W-:-:S12]  /*afd0*/  IMAD.MOV.U32 R29, RZ, RZ, R51 ;  /* 0x000000ffff1d7224 */ /* 0x000fd800078e0033 */
[----:B------:R-:W-:Y:S05]  /*afe0*/  @!P0 BRA `(.L_x_158) ;  /* 0x0000000400808947 */ /* 0x000fea0003800000 */
.L_x_159:
[----:B------:R-:W-:Y:S01]  /*aff0*/  MOV R29, 0x7fffffff ;  /* 0x7fffffff001d7802 */ /* 0x000fe20000000f00 */
[----:B------:R-:W-:Y:S06]  /*b000*/  BRA `(.L_x_158) ;  /* 0x0000000400787947 */ /* 0x000fec0003800000 */
.L_x_1642:
[C---:B------:R-:W-:Y:S01]  /*b010*/  FSETP.NEU.AND P0, PT, |R5|.reuse, +INF , PT ;  /* 0x7f8000000500780b */ /* 0x040fe20003f0d200 */
[----:B------:R-:W-:Y:S01]  /*b020*/  BSSY.RECONVERGENT B1, `(.L_x_168) ;  /* 0x0000033000017945 */ /* 0x000fe20003800200 */
[----:B------:R-:W-:Y:S01]  /*b030*/  IMAD.MOV.U32 R20, RZ, RZ, R91 ;  /* 0x000000ffff147224 */ /* 0x000fe200078e005b */
[----:B------:R-:W-:Y:S02]  /*b040*/  MOV R0, R90 ;  /* 0x0000005a00007202 */ /* 0x000fe40000000f00 */
[----:B------:R-:W-:-:S13]  /*b050*/  FSETP.LTU.OR P0, PT, |R5|, 105615, !P0 ;  /* 0x47ce47800500780b */ /* 0x000fda0004709600 */
[----:B------:R-:W-:Y:S05]  /*b060*/  @P0 BRA `(.L_x_169) ;  /* 0x0000000000b80947 */ /* 0x000fea0003800000 */
[----:B------:R-:W-:Y:S02]  /*b070*/  IMAD.SHL.U32 R3, R5, 0x100, RZ ;  /* 0x0000010005037824 */ /* 0x000fe400078e00ff */
[----:B------:R-:W-:Y:S02]  /*b080*/  HFMA2 R22, -RZ, RZ, 0, 0 ;  /* 0x00000000ff167431 */ /* 0x000fe400000001ff */
[----:B------:R-:W-:Y:S01]  /*b090*/  IMAD.MOV.U32 R0, RZ, RZ, RZ ;  /* 0x000000ffff007224 */ /* 0x000fe200078e00ff */
[----:B------:R-:W-:Y:S01]  /*b0a0*/  UMOV UR4, URZ ;  /* 0x000000ff00047c82 */ /* 0x000fe20008000000 */
[----:B------:R-:W-:-:S07]  /*b0b0*/  LOP3.LUT R3, R3, 0x80000000, RZ, 0xfc, !PT ;  /* 0x8000000003037812 */ /* 0x000fce00078efcff */
.L_x_170:
[----:B0-----:R-:W0:Y:S02]  /*b0c0*/  LDC.64 R20, c[0x4][RZ] ;  /* 0x01000000ff147b82 */ /* 0x001e240000000a00 */
[----:B0-----:R-:W-:-:S06]  /*b0d0*/  IMAD.WIDE.U32 R20, R0, 0x4, R20 ;  /* 0x0000000400147825 */ /* 0x001fcc00078e0014 */
[----:B------:R-:W2:Y:S01]  /*b0e0*/  LDG.E.CONSTANT R20, desc[UR6][R20.64] ;  /* 0x0000000614147981 */ /* 0x000ea2000c1e9900 */
[C---:B------:R-:W-:Y:S01]  /*b0f0*/  LEA R23, R0.reuse, R1, 0x2 ;  /* 0x0000000100177211 */ /* 0x040fe200078e10ff */
[----:B------:R-:W-:-:S05]  /*b100*/  VIADD R0, R0, 0x1 ;  /* 0x0000000100007836 */ /* 0x000fca0000000000 */
[----:B------:R-:W-:Y:S01]  /*b110*/  ISETP.NE.AND P0, PT, R0, 0x6, PT ;  /* 0x000000060000780c */ /* 0x000fe20003f05270 */
[----:B--2---:R-:W-:-:S03]  /*b120*/  IMAD.WIDE.U32 R24, R20, R3, RZ ;  /* 0x0000000314187225 */ /* 0x004fc600078e00ff */
[----:B------:R-:W-:-:S04]  /*b130*/  IADD3 R24, P1, PT, R24, R22, RZ ;  /* 0x0000001618187210 */ /* 0x000fc80007f3e0ff */
[----:B------:R-:W-:Y:S01]  /*b140*/  IADD3.X R22, PT, PT, R25, UR4, RZ, P1, !PT ;  /* 0x0000000419167c10 */ /* 0x000fe20008ffe4ff */
[----:B------:R0:W-:Y:S04]  /*b150*/  STL [R23], R24 ;  /* 0x0000001817007387 */ /* 0x0001e80000100800 */
[----:B------:R-:W-:Y:S05]  /*b160*/  @P0 BRA `(.L_x_170) ;  /* 0xfffffffc00d40947 */ /* 0x000fea000383ffff */
[----:B------:R-:W-:Y:S01]  /*b170*/  SHF.R.U32.HI R20, RZ, 0x17, R5 ;  /* 0x00000017ff147819 */ /* 0x000fe20000011605 */
[----:B------:R1:W-:Y:S03]  /*b180*/  STL [R1+0x18], R22 ;  /* 0x0000181601007387 */ /* 0x0003e60000100800 */
[C---:B------:R-:W-:Y:S02]  /*b190*/  LOP3.LUT R0, R20.reuse, 0xe0, RZ, 0xc0, !PT ;  /* 0x000000e014007812 */ /* 0x040fe400078ec0ff */
[----:B------:R-:W-:Y:S02]  /*b1a0*/  LOP3.LUT P0, RZ, R20, 0x1f, RZ, 0xc0, !PT ;  /* 0x0000001f14ff7812 */ /* 0x000fe4000780c0ff */
[----:B------:R-:W-:-:S04]  /*b1b0*/  IADD3 R0, PT, PT, R0, -0x80, RZ ;  /* 0xffffff8000007810 */ /* 0x000fc80007ffe0ff */
[----:B------:R-:W-:-:S05]  /*b1c0*/  SHF.R.U32.HI R0, RZ, 0x5, R0 ;  /* 0x00000005ff007819 */ /* 0x000fca0000011600 */
[----:B0-----:R-:W-:-:S05]  /*b1d0*/  IMAD R23, R0, -0x4, R1 ;  /* 0xfffffffc00177824 */ /* 0x001fca00078e0201 */
[----:B------:R-:W2:Y:S04]  /*b1e0*/  LDL R0, [R23+0x18] ;  /* 0x0000180017007983 */ /* 0x000ea80000100800 */
[----:B------:R-:W2:Y:S04]  /*b1f0*/  LDL R3, [R23+0x14] ;  /* 0x0000140017037983 */ /* 0x000ea80000100800 */
[----:B------:R-:W3:Y:S01]  /*b200*/  @P0 LDL R21, [R23+0x10] ;  /* 0x0000100017150983 */ /* 0x000ee20000100800 */
[----:B------:R-:W-:Y:S01]  /*b210*/  @P0 LOP3.LUT R20, R20, 0x1f, RZ, 0xc0, !PT ;  /* 0x0000001f14140812 */ /* 0x000fe200078ec0ff */
[----:B------:R-:W-:Y:S01]  /*b220*/  UMOV UR4, 0x54442d19 ;  /* 0x54442d1900047882 */ /* 0x000fe20000000000 */
[----:B------:R-:W-:-:S02]  /*b230*/  UMOV UR5, 0x3bf921fb ;  /* 0x3bf921fb00057882 */ /* 0x000fc40000000000 */
[-C--:B--2---:R-:W-:Y:S02]  /*b240*/  @P0 SHF.L.W.U32.HI R0, R3, R20.reuse, R0 ;  /* 0x0000001403000219 */ /* 0x084fe40000010e00 */
[----:B---3--:R-:W-:Y:S02]  /*b250*/  @P0 SHF.L.W.U32.HI R3, R21, R20, R3 ;  /* 0x0000001415030219 */ /* 0x008fe40000010e03 */
[----:B------:R-:W-:Y:S02]  /*b260*/  ISETP.GE.AND P0, PT, R5, RZ, PT ;  /* 0x000000ff0500720c */ /* 0x000fe40003f06270 */
[C---:B------:R-:W-:Y:S01]  /*b270*/  SHF.L.W.U32.HI R20, R3.reuse, 0x2, R0 ;  /* 0x0000000203147819 */ /* 0x040fe20000010e00 */
[----:B------:R-:W-:-:S03]  /*b280*/  IMAD.SHL.U32 R3, R3, 0x4, RZ ;  /* 0x0000000403037824 */ /* 0x000fc600078e00ff */
[----:B------:R-:W-:-:S04]  /*b290*/  SHF.R.S32.HI R21, RZ, 0x1f, R20 ;  /* 0x0000001fff157819 */ /* 0x000fc80000011414 */
[C---:B------:R-:W-:Y:S02]  /*b2a0*/  LOP3.LUT R24, R21.reuse, R3, RZ, 0x3c, !PT ;  /* 0x0000000315187212 */ /* 0x040fe400078e3cff */
[----:B------:R-:W-:Y:S02]  /*b2b0*/  LOP3.LUT R25, R21, R20, RZ, 0x3c, !PT ;  /* 0x0000001415197212 */ /* 0x000fe400078e3cff */
[C---:B------:R-:W-:Y:S02]  /*b2c0*/  LOP3.LUT R21, R20.reuse, R5, RZ, 0x3c, !PT ;  /* 0x0000000514157212 */ /* 0x040fe400078e3cff */
[----:B------:R-:W-:Y:S02]  /*b2d0*/  SHF.R.U32.HI R3, RZ, 0x1e, R0 ;  /* 0x0000001eff037819 */ /* 0x000fe40000011600 */
[----:B------:R-:W1:Y:S01]  /*b2e0*/  I2F.F64.S64 R24, R24 ;  /* 0x0000001800187312 */ /* 0x000e620000301c00 */
[----:B------:R-:W-:Y:S02]  /*b2f0*/  ISETP.GE.AND P1, PT, R21, RZ, PT ;  /* 0x000000ff1500720c */ /* 0x000fe40003f26270 */
[----:B------:R-:W-:-:S04]  /*b300*/  LEA.HI R20, R20, R3, RZ, 0x1 ;  /* 0x0000000314147211 */ /* 0x000fc800078f08ff */
[----:B------:R-:W-:Y:S01]  /*b310*/  @!P0 IADD3 R20, PT, PT, -R20, RZ, RZ ;  /* 0x000000ff14148210 */ /* 0x000fe20007ffe1ff */
[----:B-1----:R-:W-:-:S10]  /*b320*/  DMUL R22, R24, UR4 ;  /* 0x0000000418167c28 */ /* 0x002fd40008000000 */
[----:B------:R-:W0:Y:S02]  /*b330*/  F2F.F32.F64 R22, R22 ;  /* 0x0000001600167310 */ /* 0x000e240000301000 */
[----:B0-----:R-:W-:-:S07]  /*b340*/  FSEL R0, -R22, R22, !P1 ;  /* 0x0000001616007208 */ /* 0x001fce0004800100 */
.L_x_169:
[----:B------:R-:W-:Y:S05]  /*b350*/  BSYNC.RECONVERGENT B1 ;  /* 0x0000000000017941 */ /* 0x000fea0003800200 */
.L_x_168:
[----:B------:R-:W-:Y:S02]  /*b360*/  IMAD.MOV.U32 R22, RZ, RZ, 0x37cbac00 ;  /* 0x37cbac00ff167424 */ /* 0x000fe400078e00ff */
[----:B------:R-:W-:Y:S01]  /*b370*/  FMUL R3, R0, R0 ;  /* 0x0000000000037220 */ /* 0x000fe20000400000 */
[C---:B------:R-:W-:Y:S02]  /*b380*/  LOP3.LUT R23, R20.reuse, 0x1, RZ, 0xc0, !PT ;  /* 0x0000000114177812 */ /* 0x040fe400078ec0ff */
[----:B------:R-:W-:Y:S01]  /*b390*/  MOV R24, 0x3d2aaabb ;  /* 0x3d2aaabb00187802 */ /* 0x000fe20000000f00 */
[----:B------:R-:W-:Y:S01]  /*b3a0*/  FFMA R21, R3, R22, -0.0013887860113754868507 ;  /* 0xbab607ed03157423 */ /* 0x000fe20000000016 */
[----:B------:R-:W-:Y:S01]  /*b3b0*/  ISETP.NE.U32.AND P0, PT, R23, 0x1, PT ;  /* 0x000000011700780c */ /* 0x000fe20003f05070 */
[----:B------:R-:W-:Y:S01]  /*b3c0*/  IMAD.MOV.U32 R23, RZ, RZ, 0x3effffff ;  /* 0x3effffffff177424 */ /* 0x000fe200078e00ff */
[----:B------:R-:W-:Y:S02]  /*b3d0*/  LOP3.LUT P1, RZ, R20, 0x2, RZ, 0xc0, !PT ;  /* 0x0000000214ff7812 */ /* 0x000fe4000782c0ff */
[----:B------:R-:W-:-:S02]  /*b3e0*/  FSEL R22, R21, -0.00019574658654164522886, !P0 ;  /* 0xb94d415315167808 */ /* 0x000fc40004000000 */
[----:B------:R-:W-:Y:S02]  /*b3f0*/  FSEL R24, R24, 0.0083327032625675201416, !P0 ;  /* 0x3c0885e418187808 */ /* 0x000fe40004000000 */
[----:B------:R-:W-:Y:S02]  /*b400*/  FSEL R0, R0, 1, P0 ;  /* 0x3f80000000007808 */ /* 0x000fe40000000000 */
[----:B------:R-:W-:Y:S01]  /*b410*/  FSEL R21, -R23, -0.16666662693023681641, !P0 ;  /* 0xbe2aaaa817157808 */ /* 0x000fe20004000100 */
[C---:B------:R-:W-:Y:S02]  /*b420*/  FFMA R22, R3.reuse, R22, R24 ;  /* 0x0000001603167223 */ /* 0x040fe40000000018 */
[C---:B------:R-:W-:Y:S02]  /*b430*/  FFMA R29, R3.reuse, R0, RZ ;  /* 0x00000000031d7223 */ /* 0x040fe400000000ff */
[----:B------:R-:W-:-:S04]  /*b440*/  FFMA R21, R3, R22, R21 ;  /* 0x0000001603157223 */ /* 0x000fc80000000015 */
[----:B------:R-:W-:-:S04]  /*b450*/  FFMA R29, R29, R21, R0 ;  /* 0x000000151d1d7223 */ /* 0x000fc80000000000 */
[----:B------:R-:W-:Y:S01]  /*b460*/  @P1 FADD R29, RZ, -R29 ;  /* 0x8000001dff1d1221 */ /* 0x000fe20000000000 */
[----:B------:R-:W-:Y:S06]  /*b470*/  BRA `(.L_x_158) ;  /* 0x00000000005c7947 */ /* 0x000fec0003800000 */
.L_x_1643:
[----:B------:R-:W0:Y:S01]  /*b480*/  MUFU.RSQ R3, R122 ;  /* 0x0000007a00037308 */ /* 0x000e220000001400 */
[C---:B------:R-:W-:Y:S01]  /*b490*/  FSETP.NEU.AND P1, PT, |R5|.reuse, 1, PT ;  /* 0x3f8000000500780b */ /* 0x040fe20003f2d200 */
[----:B------:R-:W-:Y:S01]  /*b4a0*/  HFMA2 R20, -RZ, RZ, 1.3251953125, -55.71875 ;  /* 0x3d4dd2f7ff147431 */ /* 0x000fe200000001ff */
[----:B------:R-:W-:Y:S01]  /*b4b0*/  FSETP.GT.AND P0, PT, |R5|, 0.56000000238418579102, PT ;  /* 0x3f0f5c290500780b */ /* 0x000fe20003f04200 */
[C---:B0-----:R-:W-:Y:S01]  /*b4c0*/  FMUL R0, R3.reuse, R122 ;  /* 0x0000007a03007220 */ /* 0x041fe20000400000 */
[----:B------:R-:W-:-:S04]  /*b4d0*/  FMUL R3, R3, 0.5 ;  /* 0x3f00000003037820 */ /* 0x000fc80000400000 */
[----:B------:R-:W-:-:S04]  /*b4e0*/  FFMA R3, -R0, R3, 0.5 ;  /* 0x3f00000000037423 */ /* 0x000fc80000000103 */
[----:B------:R-:W-:-:S05]  /*b4f0*/  FFMA R3, R0, R3, R0 ;  /* 0x0000000300037223 */ /* 0x000fca0000000000 */
[----:B------:R-:W-:-:S04]  /*b500*/  FSEL R0, R3, RZ, P1 ;  /* 0x000000ff03007208 */ /* 0x000fc80000800000 */
[----:B------:R-:W-:-:S05]  /*b510*/  FSEL R0, R0, |R5|, P0 ;  /* 0x4000000500007208 */ /* 0x000fca0000000000 */
[----:B------:R-:W-:-:S04]  /*b520*/  FMUL R3, R0, R0 ;  /* 0x0000000000037220 */ /* 0x000fc80000400000 */
[----:B------:R-:W-:-:S04]  /*b530*/  FFMA R20, R3, R20, 0.018773360177874565125 ;  /* 0x3c99ca9703147423 */ /* 0x000fc80000000014 */
[----:B------:R-:W-:-:S04]  /*b540*/  FFMA R20, R3, R20, 0.046769052743911743164 ;  /* 0x3d3f90e803147423 */ /* 0x000fc80000000014 */
[----:B------:R-:W-:-:S04]  /*b550*/  FFMA R20, R3, R20, 0.074823014438152313232 ;  /* 0x3d993ccf03147423 */ /* 0x000fc80000000014 */
[----:B------:R-:W-:-:S04]  /*b560*/  FFMA R20, R3, R20, 0.16667181253433227539 ;  /* 0x3e2aac0403147423 */ /* 0x000fc80000000014 */
[----:B------:R-:W-:Y:S01]  /*b570*/  FMUL R3, R3, R20 ;  /* 0x0000001403037220 */ /* 0x000fe20000400000 */
[----:B------:R-:W-:-:S03]  /*b580*/  IMAD.MOV.U32 R20, RZ, RZ, 0x3fd774eb ;  /* 0x3fd774ebff147424 */ /* 0x000fc600078e00ff */
[----:B------:R-:W-:-:S04]  /*b590*/  FFMA R0, R0, R3, R0 ;  /* 0x0000000300007223 */ /* 0x000fc80000000000 */
[----:B------:R-:W-:-:S04]  /*b5a0*/  FMUL R3, R0, -2 ;  /* 0xc000000000037820 */ /* 0x000fc80000400000 */
[----:B------:R-:W-:-:S05]  /*b5b0*/  @P0 FFMA R0, R20, 0.93318945169448852539, R3 ;  /* 0x3f6ee58114000823 */ /* 0x000fca0000000003 */
[C---:B------:R-:W-:Y:S02]  /*b5c0*/  FSETP.NAN.AND P0, PT, R0.reuse, R0, PT ;  /* 0x000000000000720b */ /* 0x040fe40003f08000 */
[----:B------:R-:W-:-:S04]  /*b5d0*/  LOP3.LUT R29, R0, 0x80000000, R5, 0xb8, !PT ;  /* 0x80000000001d7812 */ /* 0x000fc800078eb805 */
[----:B------:R-:W-:-:S07]  /*b5e0*/  FSEL R29, R29, R0, !P0 ;  /* 0x000000001d1d7208 */ /* 0x000fce0004000000 */
.L_x_158:
[----:B------:R-:W-:Y:S05]  /*b5f0*/  BSYNC.RECONVERGENT B0 ;  /* 0x0000000000007941 */ /* 0x000fea0003800200 */
.L_x_153:
[----:B------:R-:W-:Y:S01]  /*b600*/  ISETP.GT.AND P0, PT, R129, 0x7, PT ;  /* 0x000000078100780c */ /* 0x000fe20003f04270 */
[----:B------:R-:W-:-:S12]  /*b610*/  BSSY.RECONVERGENT B0, `(.L_x_171) ;  /* 0x00000c7000007945 */ /* 0x000fd80003800200 */
[----:B------:R-:W-:Y:S05]  /*b620*/  @P0 BRA `(.L_x_172) ;  /* 0x0000000000a40947 */ /* 0x000fea0003800000 */
[----:B------:R-:W-:-:S13]  /*b630*/  ISETP.GT.AND P0, PT, R129, 0x2, PT ;  /* 0x000000028100780c */ /* 0x000fda0003f04270 */
[----:B------:R-:W-:Y:S05]  /*b640*/  @P0 BRA `(.L_x_173) ;  /* 0x0000000000480947 */ /* 0x000fea0003800000 */
[----:B------:R-:W-:-:S13]  /*b650*/  ISETP.GT.AND P0, PT, R129, RZ, PT ;  /* 0x000000ff8100720c */ /* 0x000fda0003f04270 */
[----:B------:R-:W-:Y:S05]  /*b660*/  @P0 BRA `(.L_x_174) ;  /* 0x0000000000200947 */ /* 0x000fea0003800000 */
[----:B------:R-:W-:-:S13]  /*b670*/  ISETP.NE.AND P0, PT, R129, -0x63, PT ;  /* 0xffffff9d8100780c */ /* 0x000fda0003f05270 */
[----:B------:R-:W-:Y:S05]  /*b680*/  @!P0 BRA `(.L_x_175) ;  /* 0x0000000000108947 */ /* 0x000fea0003800000 */
[----:B------:R-:W-:Y:S02]  /*b690*/  ISETP.NE.AND P0, PT, R129, RZ, PT ;  /* 0x000000ff8100720c */ /* 0x000fe40003f05270 */
[----:B------:R-:W-:-:S11]  /*b6a0*/  MOV R22, RZ ;  /* 0x000000ff00167202 */ /* 0x000fd60000000f00 */
[----:B------:R-:W-:Y:S05]  /*b6b0*/  @!P0 BRA `(.L_x_176) ;  /* 0x0000000800f08947 */ /* 0x000fea0003800000 */
[----:B------:R-:W-:Y:S05]  /*b6c0*/  BRA `(.L_x_177) ;  /* 0x00000004006c7947 */ /* 0x000fea0003800000 */
.L_x_175:
[----:B------:R-:W-:Y:S01]  /*b6d0*/  FMUL R22, R7, R7 ;  /* 0x0000000707167220 */ /* 0x000fe20000400000 */
[----:B------:R-:W-:Y:S06]  /*b6e0*/  BRA `(.L_x_176) ;  /* 0x0000000800e47947 */ /* 0x000fec0003800000 */
.L_x_174:
[----:B------:R-:W-:-:S13]  /*b6f0*/  ISETP.NE.AND P0, PT, R129, 0x1, PT ;  /* 0x000000018100780c */ /* 0x000fda0003f05270 */
[----:B------:R-:W-:Y:S05]  /*b700*/  @!P0 BRA `(.L_x_178) ;  /* 0x0000000000108947 */ /* 0x000fea0003800000 */
[----:B------:R-:W-:Y:S01]  /*b710*/  ISETP.NE.AND P0, PT, R129, 0x2, PT ;  /* 0x000000028100780c */ /* 0x000fe20003f05270 */
[----:B-----5:R-:W-:-:S12]  /*b720*/  IMAD.MOV.U32 R22, RZ, RZ, R27 ;  /* 0x000000ffff167224 */ /* 0x020fd800078e001b */
[----:B------:R-:W-:Y:S05]  /*b730*/  @!P0 BRA `(.L_x_176) ;  /* 0x0000000800d08947 */ /* 0x000fea0003800000 */
[----:B------:R-:W-:Y:S05]  /*b740*/  BRA `(.L_x_177) ;  /* 0x00000004004c7947 */ /* 0x000fea0003800000 */
.L_x_178:
[----:B------:R-:W-:Y:S01]  /*b750*/  HFMA2 R22, -RZ, RZ, 1.875, 0 ;  /* 0x3f800000ff167431 */ /* 0x000fe200000001ff */
[----:B------:R-:W-:Y:S06]  /*b760*/  BRA `(.L_x_176) ;  /* 0x0000000800c47947 */ /* 0x000fec0003800000 */
.L_x_173:
[----:B------:R-:W-:-:S13]  /*b770*/  ISETP.GT.AND P0, PT, R129, 0x4, PT ;  /* 0x000000048100780c */ /* 0x000fda0003f04270 */
[----:B------:R-:W-:Y:S05]  /*b780*/  @P0 BRA `(.L_x_179) ;  /* 0x00000000001c0947 */ /* 0x000fea0003800000 */
[----:B------:R-:W-:Y:S01]  /*b790*/  ISETP.NE.AND P0, PT, R129, 0x3, PT ;  /* 0x000000038100780c */ /* 0x000fe20003f05270 */
[----:B------:R-:W-:-:S12]  /*b7a0*/  IMAD.MOV.U32 R22, RZ, RZ, R7 ;  /* 0x000000ffff167224 */ /* 0x000fd800078e0007 */
[----:B------:R-:W-:Y:S05]  /*b7b0*/  @!P0 BRA `(.L_x_176) ;  /* 0x0000000800b08947 */ /* 0x000fea0003800000 */
[----:B------:R-:W-:Y:S02]  /*b7c0*/  ISETP.NE.AND P0, PT, R129, 0x4, PT ;  /* 0x000000048100780c */ /* 0x000fe40003f05270 */
[----:B------:R-:W-:-:S11]  /*b7d0*/  MOV R22, R4 ;  /* 0x0000000400167202 */ /* 0x000fd60000000f00 */
[----:B------:R-:W-:Y:S05]  /*b7e0*/  @!P0 BRA `(.L_x_176) ;  /* 0x0000000800a48947 */ /* 0x000fea0003800000 */
[----:B------:R-:W-:Y:S05]  /*b7f0*/  BRA `(.L_x_177) ;  /* 0x0000000400207947 */ /* 0x000fea0003800000 */
.L_x_179:
[----:B------:R-:W-:-:S05]  /*b800*/  IMAD.MOV.U32 R0, RZ, RZ, -0x5 ;  /* 0xfffffffbff007424 */ /* 0x000fca00078e00ff */
[----:B------:R-:W-:-:S04]  /*b810*/  VIADDMNMX.U32 R0, R129, R0, 0x3, PT ;  /* 0x0000000381007446 */ /* 0x000fc80003800000 */
[----:B------:R-:W-:-:S04]  /*b820*/  SHF.L.U32 R0, R0, 0x2, RZ ;  /* 0x0000000200007819 */ /* 0x000fc800000006ff */
[----:B------:R-:W0:Y:S02]  /*b830*/  LDC R20, c[0x2][R0+0x204] ;  /* 0x0080810000147b82 */ /* 0x000e240000000800 */
[----:B0-----:R-:W-:-:S04]  /*b840*/  SHF.R.S32.HI R21, RZ, 0x1f, R20 ;  /* 0x0000001fff157819 */ /* 0x001fc80000011414 */
.L_x_1645:
[----:B------:R-:W-:Y:S05]  /*b850*/  BRX R20 -0xb860                                                          (*"BRANCH_TARGETS .L_x_1646,.L_x_1647,.L_x_1648,.L_x_177"*) ;  /* 0xffffff4414e87949 */ /* 0x000fea000383ffff */
.L_x_1648:
[----:B------:R-:W-:Y:S01]  /*b860*/  FADD R22, -R7, R4 ;  /* 0x0000000407167221 */ /* 0x000fe20000000100 */
[----:B------:R-:W-:Y:S06]  /*b870*/  BRA `(.L_x_176) ;  /* 0x0000000800807947 */ /* 0x000fec0003800000 */
.L_x_1646:
[----:B------:R-:W-:Y:S01]  /*b880*/  FADD R22, R7, R4 ;  /* 0x0000000407167221 */ /* 0x000fe20000000000 */
[----:B------:R-:W-:Y:S06]  /*b890*/  BRA `(.L_x_176) ;  /* 0x0000000800787947 */ /* 0x000fec0003800000 */
.L_x_1647:
[----:B------:R-:W-:Y:S01]  /*b8a0*/  FADD R22, R7, -R4 ;  /* 0x8000000407167221 */ /* 0x000fe20000000000 */
[----:B------:R-:W-:Y:S06]  /*b8b0*/  BRA `(.L_x_176) ;  /* 0x0000000800707947 */ /* 0x000fec0003800000 */
.L_x_172:
[----:B------:R-:W-:-:S13]  /*b8c0*/  ISETP.GT.AND P0, PT, R129, 0xb, PT ;  /* 0x0000000b8100780c */ /* 0x000fda0003f04270 */
[----:B------:R-:W-:Y:S05]  /*b8d0*/  @P0 BRA `(.L_x_180) ;  /* 0x0000000000400947 */ /* 0x000fea0003800000 */
        /* <DEDUP_REMOVED lines=9> */
.L_x_181:
[----:B------:R-:W-:Y:S01]  /*b970*/  ISETP.NE.AND P0, PT, R129, 0xa, PT ;  /* 0x0000000a8100780c */ /* 0x000fe20003f05270 */
[----:B------:R-:W-:-:S12]  /*b980*/  IMAD.MOV.U32 R22, RZ, RZ, R56 ;  /* 0x000000ffff167224 */ /* 0x000fd800078e0038 */
[----:B------:R-:W-:Y:S05]  /*b990*/  @!P0 BRA `(.L_x_176) ;  /* 0x0000000800388947 */ /* 0x000fea0003800000 */
[----:B------:R-:W-:-:S13]  /*b9a0*/  ISETP.NE.AND P0, PT, R129, 0xb, PT ;  /* 0x0000000b8100780c */ /* 0x000fda0003f05270 */
[----:B------:R-:W-:Y:S05]  /*b9b0*/  @P0 BRA `(.L_x_177) ;  /* 0x0000000000b00947 */ /* 0x000fea0003800000 */
[----:B------:R-:W-:Y:S01]  /*b9c0*/  MOV R22, R111 ;  /* 0x0000006f00167202 */ /* 0x000fe20000000f00 */
[----:B------:R-:W-:Y:S06]  /*b9d0*/  BRA `(.L_x_176) ;  /* 0x0000000800287947 */ /* 0x000fec0003800000 */
.L_x_180:
[----:B------:R-:W-:-:S13]  /*b9e0*/  ISETP.GT.AND P0, PT, R129, 0xd, PT ;  /* 0x0000000d8100780c */ /* 0x000fda0003f04270 */
[----:B------:R-:W-:Y:S05]  /*b9f0*/  @P0 BRA `(.L_x_182) ;  /* 0x00000000007c0947 */ /* 0x000fea0003800000 */
[----:B------:R-:W-:-:S05]  /*ba00*/  IMAD.MOV.U32 R0, RZ, RZ, -0xc ;  /* 0xfffffff4ff007424 */ /* 0x000fca00078e00ff */
[----:B------:R-:W-:-:S04]  /*ba10*/  VIADDMNMX.U32 R0, R129, R0, 0x2, PT ;  /* 0x0000000281007446 */ /* 0x000fc80003800000 */
[----:B------:R-:W-:-:S04]  /*ba20*/  SHF.L.U32 R0, R0, 0x2, RZ ;  /* 0x0000000200007819 */ /* 0x000fc800000006ff */
[----:B------:R-:W0:Y:S02]  /*ba30*/  LDC R20, c[0x2][R0+0x214] ;  /* 0x0080850000147b82 */ /* 0x000e240000000800 */
[----:B0-----:R-:W-:-:S04]  /*ba40*/  SHF.R.S32.HI R21, RZ, 0x1f, R20 ;  /* 0x0000001fff157819 */ /* 0x001fc80000011414 */
.L_x_1650:
[----:B------:R-:W-:Y:S05]  /*ba50*/  BRX R20 -0xba60                                                          (*"BRANCH_TARGETS .L_x_1651,.L_x_1652,.L_x_177"*) ;  /* 0xffffff4414687949 */ /* 0x000fea000383ffff */
.L_x_1652:
[----:B------:R-:W-:Y:S01]  /*ba60*/  VIADD R3, R7, 0xf3000000 ;  /* 0xf300000007037836 */ /* 0x000fe20000000000 */
[----:B------:R0:W1:Y:S01]  /*ba70*/  MUFU.RSQ R0, R7 ;  /* 0x0000000700007308 */ /* 0x0000620000001400 */
[----:B------:R-:W-:Y:S03]  /*ba80*/  BSSY.RECONVERGENT B1, `(.L_x_183) ;  /* 0x000000b000017945 */ /* 0x000fe60003800200 */
[----:B------:R-:W-:-:S13]  /*ba90*/  ISETP.GT.U32.AND P0, PT, R3, 0x727fffff, PT ;  /* 0x727fffff0300780c */ /* 0x000fda0003f04070 */
[----:B01----:R-:W-:Y:S05]  /*baa0*/  @!P0 BRA `(.L_x_184) ;  /* 0x0000000000108947 */ /* 0x003fea0003800000 */
[----:B------:R-:W-:Y:S02]  /*bab0*/  MOV R0, R7 ;  /* 0x0000000700007202 */ /* 0x000fe40000000f00 */
[----:B------:R-:W-:-:S07]  /*bac0*/  MOV R20, 0xbae0 ;  /* 0x0000bae000147802 */ /* 0x000fce0000000f00 */
[----:B-----5:R-:W-:Y:S05]  /*bad0*/  CALL.REL.NOINC `($__internal_1_$__cuda_sm20_sqrt_rn_f32_slowpath) ;  /* 0x000004a4007c7944 */ /* 0x020fea0003c00000 */
[----:B------:R-:W-:Y:S05]  /*bae0*/  BRA `(.L_x_185) ;  /* 0x0000000000107947 */ /* 0x000fea0003800000 */
.L_x_184:
[----:B------:R-:W-:Y:S01]  /*baf0*/  FMUL.FTZ R20, R7, R0 ;  /* 0x0000000007147220 */ /* 0x000fe20000410000 */
[----:B------:R-:W-:-:S03]  /*bb00*/  FMUL.FTZ R0, R0, 0.5 ;  /* 0x3f00000000007820 */ /* 0x000fc60000410000 */
[----:B------:R-:W-:-:S04]  /*bb10*/  FFMA R3, -R20, R20, R7 ;  /* 0x0000001414037223 */ /* 0x000fc80000000107 */
[----:B------:R-:W-:-:S07]  /*bb20*/  FFMA R0, R3, R0, R20 ;  /* 0x0000000003007223 */ /* 0x000fce0000000014 */
.L_x_185:
[----:B------:R-:W-:Y:S05]  /*bb30*/  BSYNC.RECONVERGENT B1 ;  /* 0x0000000000017941 */ /* 0x000fea0003800200 */
.L_x_183:
[----:B------:R-:W-:Y:S01]  /*bb40*/  IMAD.MOV.U32 R22, RZ, RZ, R0 ;  /* 0x000000ffff167224 */ /* 0x000fe200078e0000 */
[----:B------:R-:W-:Y:S06]  /*bb50*/  BRA `(.L_x_176) ;  /* 0x0000000400c87947 */ /* 0x000fec0003800000 */
.L_x_1651:
        /* <DEDUP_REMOVED lines=9> */
.L_x_182:
[----:B------:R-:W-:-:S04]  /*bbf0*/  MOV R0, 0xfffffff2 ;  /* 0xfffffff200007802 */ /* 0x000fc80000000f00 */
[----:B------:R-:W-:-:S05]  /*bc00*/  VIADDMNMX.U32 R0, R129, R0, 0x2, PT ;  /* 0x0000000281007446 */ /* 0x000fca0003800000 */
[----:B------:R-:W-:-:S04]  /*bc10*/  IMAD.SHL.U32 R0, R0, 0x4, RZ ;  /* 0x0000000400007824 */ /* 0x000fc800078e00ff */
[----:B------:R-:W0:Y:S02]  /*bc20*/  LDC R20, c[0x2][R0+0x220] ;  /* 0x0080880000147b82 */ /* 0x000e240000000800 */
[----:B0-----:R-:W-:-:S04]  /*bc30*/  SHF.R.S32.HI R21, RZ, 0x1f, R20 ;  /* 0x0000001fff157819 */ /* 0x001fc80000011414 */
.L_x_1654:
[----:B------:R-:W-:Y:S05]  /*bc40*/  BRX R20 -0xbc50                                                          (*"BRANCH_TARGETS .L_x_1655,.L_x_1656,.L_x_1657"*) ;  /* 0xffffff4014ec7949 */ /* 0x000fea000383ffff */
.L_x_1657:
[----:B------:R-:W-:Y:S02]  /*bc50*/  ISETP.NE.AND P0, PT, R129, 0x10, PT ;  /* 0x000000108100780c */ /* 0x000fe40003f05270 */
[----:B------:R-:W-:-:S11]  /*bc60*/  MOV R22, R57 ;  /* 0x0000003900167202 */ /* 0x000fd60000000f00 */
[----:B------:R-:W-:Y:S05]  /*bc70*/  @!P0 BRA `(.L_x_176) ;  /* 0x0000000400808947 */ /* 0x000fea0003800000 */
.L_x_177:
[----:B------:R-:W-:Y:S01]  /*bc80*/  IMAD.MOV.U32 R22, RZ, RZ, 0x7fffffff ;  /* 0x7fffffffff167424 */ /* 0x000fe200078e00ff */
[----:B------:R-:W-:Y:S06]  /*bc90*/  BRA `(.L_x_176) ;  /* 0x0000000400787947 */ /* 0x000fec0003800000 */
.L_x_1655:
[C---:B------:R-:W-:Y:S01]  /*bca0*/  FSETP.NEU.AND P0, PT, |R7|.reuse, +INF , PT ;  /* 0x7f8000000700780b */ /* 0x040fe20003f0d200 */
[----:B------:R-:W-:Y:S01]  /*bcb0*/  BSSY.RECONVERGENT B1, `(.L_x_186) ;  /* 0x0000033000017945 */ /* 0x000fe20003800200 */
[----:B------:R-:W-:Y:S01]  /*bcc0*/  MOV R20, R93 ;  /* 0x0000005d00147202 */ /* 0x000fe20000000f00 */
[----:B------:R-:W-:Y:S01]  /*bcd0*/  IMAD.MOV.U32 R0, RZ, RZ, R92 ;  /* 0x000000ffff007224 */ /* 0x000fe200078e005c */
[----:B------:R-:W-:-:S13]  /*bce0*/  FSETP.LTU.OR P0, PT, |R7|, 105615, !P0 ;  /* 0x47ce47800700780b */ /* 0x000fda0004709600 */
[----:B------:R-:W-:Y:S05]  /*bcf0*/  @P0 BRA `(.L_x_187) ;  /* 0x0000000000b80947 */ /* 0x000fea0003800000 */
[----:B------:R-:W-:Y:S01]  /*bd00*/  SHF.L.U32 R3, R7, 0x8, RZ ;  /* 0x0000000807037819 */ /* 0x000fe200000006ff */
[----:B------:R-:W-:Y:S02]  /*bd10*/  HFMA2 R0, -RZ, RZ, 0, 0 ;  /* 0x00000000ff007431 */ /* 0x000fe400000001ff */
[----:B------:R-:W-:Y:S01]  /*bd20*/  IMAD.MOV.U32 R22, RZ, RZ, RZ ;  /* 0x000000ffff167224 */ /* 0x000fe200078e00ff */
[----:B------:R-:W-:Y:S01]  /*bd30*/  UMOV UR4, URZ ;  /* 0x000000ff00047c82 */ /* 0x000fe20008000000 */
[----:B------:R-:W-:-:S07]  /*bd40*/  LOP3.LUT R3, R3, 0x80000000, RZ, 0xfc, !PT ;  /* 0x8000000003037812 */ /* 0x000fce00078efcff */
.L_x_188:
[----:B0-----:R-:W0:Y:S02]  /*bd50*/  LDC.64 R20, c[0x4][RZ] ;  /* 0x01000000ff147b82 */ /* 0x001e240000000a00 */
[----:B0-----:R-:W-:-:S06]  /*bd60*/  IMAD.WIDE.U32 R20, R0, 0x4, R20 ;  /* 0x0000000400147825 */ /* 0x001fcc00078e0014 */
[----:B------:R-:W2:Y:S01]  /*bd70*/  LDG.E.CONSTANT R20, desc[UR6][R20.64] ;  /* 0x0000000614147981 */ /* 0x000ea2000c1e9900 */
[C---:B------:R-:W-:Y:S01]  /*bd80*/  IMAD R23, R0.reuse, 0x4, R1 ;  /* 0x0000000400177824 */ /* 0x040fe200078e0201 */
[----:B------:R-:W-:-:S04]  /*bd90*/  IADD3 R0, PT, PT, R0, 0x1, RZ ;  /* 0x0000000100007810 */ /* 0x000fc80007ffe0ff */
        /* <DEDUP_REMOVED lines=9> */
[----:B------:R-:W-:-:S03]  /*be30*/  LOP3.LUT P0, RZ, R20, 0x1f, RZ, 0xc0, !PT ;  /* 0x0000001f14ff7812 */ /* 0x000fc6000780c0ff */
[----:B------:R-:W-:-:S05]  /*be40*/  VIADD R0, R0, 0xffffff80 ;  /* 0xffffff8000007836 */ /* 0x000fca0000000000 */
        /* <DEDUP_REMOVED lines=11> */
[C---:B------:R-:W-:Y:S02]  /*bf00*/  SHF.L.W.U32.HI R20, R3.reuse, 0x2, R0 ;  /* 0x0000000203147819 */ /* 0x040fe40000010e00 */
[----:B------:R-:W-:Y:S02]  /*bf10*/  SHF.L.U32 R3, R3, 0x2, RZ ;  /* 0x0000000203037819 */ /* 0x000fe400000006ff */
[----:B------:R-:W-:-:S04]  /*bf20*/  SHF.R.S32.HI R21, RZ, 0x1f, R20 ;  /* 0x0000001fff157819 */ /* 0x000fc80000011414 */
[C---:B------:R-:W-:Y:S02]  /*bf30*/  LOP3.LUT R24, R21.reuse, R3, RZ, 0x3c, !PT ;  /* 0x0000000315187212 */ /* 0x040fe400078e3cff */
[----:B------:R-:W-:Y:S02]  /*bf40*/  LOP3.LUT R25, R21, R20, RZ, 0x3c, !PT ;  /* 0x0000001415197212 */ /* 0x000fe400078e3cff */
[----:B------:R-:W-:Y:S02]  /*bf50*/  SHF.R.U32.HI R3, RZ, 0x1e, R0 ;  /* 0x0000001eff037819 */ /* 0x000fe40000011600 */
[C---:B------:R-:W-:Y:S02]  /*bf60*/  LOP3.LUT R21, R20.reuse, R7, RZ, 0x3c, !PT ;  /* 0x0000000714157212 */ /* 0x040fe400078e3cff */
[----:B------:R-:W1:Y:S01]  /*bf70*/  I2F.F64.S64 R24, R24 ;  /* 0x0000001800187312 */ /* 0x000e620000301c00 */
[----:B------:R-:W-:Y:S02]  /*bf80*/  LEA.HI R20, R20, R3, RZ, 0x1 ;  /* 0x0000000314147211 */ /* 0x000fe400078f08ff */
[----:B------:R-:W-:-:S03]  /*bf90*/  ISETP.GE.AND P1, PT, R21, RZ, PT ;  /* 0x000000ff1500720c */ /* 0x000fc60003f26270 */
[----:B------:R-:W-:Y:S01]  /*bfa0*/  @!P0 IMAD.MOV R20, RZ, RZ, -R20 ;  /* 0x000000ffff148224 */ /* 0x000fe200078e0a14 */
[----:B-1----:R-:W-:-:S10]  /*bfb0*/  DMUL R22, R24, UR4 ;  /* 0x0000000418167c28 */ /* 0x002fd40008000000 */
[----:B------:R-:W0:Y:S02]  /*bfc0*/  F2F.F32.F64 R22, R22 ;  /* 0x0000001600167310 */ /* 0x000e240000301000 */
[----:B0-----:R-:W-:-:S07]  /*bfd0*/  FSEL R0, -R22, R22, !P1 ;  /* 0x0000001616007208 */ /* 0x001fce0004800100 */
.L_x_187:
[----:B------:R-:W-:Y:S05]  /*bfe0*/  BSYNC.RECONVERGENT B1 ;  /* 0x0000000000017941 */ /* 0x000fea0003800200 */
.L_x_186:
[----:B------:R-:W-:Y:S01]  /*bff0*/  MOV R22, 0x37cbac00 ;  /* 0x37cbac0000167802 */ /* 0x000fe20000000f00 */
[----:B------:R-:W-:Y:S01]  /*c000*/  FMUL R3, R0, R0 ;  /* 0x0000000000037220 */ /* 0x000fe20000400000 */
[C---:B------:R-:W-:Y:S01]  /*c010*/  LOP3.LUT R23, R20.reuse, 0x1, RZ, 0xc0, !PT ;  /* 0x0000000114177812 */ /* 0x040fe200078ec0ff */
[----:B------:R-:W-:Y:S01]  /*c020*/  IMAD.MOV.U32 R24, RZ, RZ, 0x3d2aaabb ;  /* 0x3d2aaabbff187424 */ /* 0x000fe200078e00ff */
[----:B------:R-:W-:Y:S01]  /*c030*/  LOP3.LUT P1, RZ, R20, 0x2, RZ, 0xc0, !PT ;  /* 0x0000000214ff7812 */ /* 0x000fe2000782c0ff */
[----:B------:R-:W-:Y:S01]  /*c040*/  FFMA R21, R3, R22, -0.0013887860113754868507 ;  /* 0xbab607ed03157423 */ /* 0x000fe20000000016 */
[----:B------:R-:W-:Y:S02]  /*c050*/  ISETP.NE.U32.AND P0, PT, R23, 0x1, PT ;  /* 0x000000011700780c */ /* 0x000fe40003f05070 */
[----:B------:R-:W-:Y:S02]  /*c060*/  MOV R23, 0x3effffff ;  /* 0x3effffff00177802 */ /* 0x000fe40000000f00 */
        /* <DEDUP_REMOVED lines=10> */
.L_x_1656:
[----:B------:R-:W0:Y:S01]  /*c110*/  MUFU.RSQ R0, R119 ;  /* 0x0000007700007308 */ /* 0x000e220000001400 */
[C---:B------:R-:W-:Y:S01]  /*c120*/  FSETP.NEU.AND P1, PT, |R7|.reuse, 1, PT ;  /* 0x3f8000000700780b */ /* 0x040fe20003f2d200 */
[----:B------:R-:W-:Y:S01]  /*c130*/  IMAD.MOV.U32 R20, RZ, RZ, 0x3d4dd2f7 ;  /* 0x3d4dd2f7ff147424 */ /* 0x000fe200078e00ff */
        /* <DEDUP_REMOVED lines=13> */
[----:B------:R-:W-:-:S03]  /*c210*/  HFMA2 R20, -RZ, RZ, 1.9599609375, 20144 ;  /* 0x3fd774ebff147431 */ /* 0x000fc600000001ff */
[----:B------:R-:W-:-:S04]  /*c220*/  FFMA R0, R0, R3, R0 ;  /* 0x0000000300007223 */ /* 0x000fc80000000000 */
[----:B------:R-:W-:-:S04]  /*c230*/  FMUL R3, R0, -2 ;  /* 0xc000000000037820 */ /* 0x000fc80000400000 */
[----:B------:R-:W-:-:S05]  /*c240*/  @P0 FFMA R0, R20, 0.93318945169448852539, R3 ;  /* 0x3f6ee58114000823 */ /* 0x000fca0000000003 */
[C---:B------:R-:W-:Y:S02]  /*c250*/  FSETP.NAN.AND P0, PT, R0.reuse, R0, PT ;  /* 0x000000000000720b */ /* 0x040fe40003f08000 */
[----:B------:R-:W-:-:S04]  /*c260*/  LOP3.LUT R3, R0, 0x80000000, R7, 0xb8, !PT ;  /* 0x8000000000037812 */ /* 0x000fc800078eb807 */
[----:B------:R-:W-:-:S07]  /*c270*/  FSEL R22, R3, R0, !P0 ;  /* 0x0000000003167208 */ /* 0x000fce0004000000 */
.L_x_176:
[----:B------:R-:W-:Y:S05]  /*c280*/  BSYNC.RECONVERGENT B0 ;  /* 0x0000000000007941 */ /* 0x000fea0003800200 */
.L_x_171:
        /* <DEDUP_REMOVED lines=13> */
.L_x_193:
[----:B------:R-:W-:Y:S01]  /*c360*/  FMUL R31, R29, R29 ;  /* 0x0000001d1d1f7220 */ /* 0x000fe20000400000 */
[----:B------:R-:W-:Y:S06]  /*c370*/  BRA `(.L_x_194) ;  /* 0x0000001400e47947 */ /* 0x000fec0003800000 */
.L_x_192:
[----:B------:R-:W-:-:S13]  /*c380*/  ISETP.NE.AND P0, PT, R128, 0x1, PT ;  /* 0x000000018000780c */ /* 0x000fda0003f05270 */
[----:B------:R-:W-:Y:S05]  /*c390*/  @!P0 BRA `(.L_x_196) ;  /* 0x0000000000108947 */ /* 0x000fea0003800000 */
[----:B------:R-:W-:Y:S02]  /*c3a0*/  ISETP.NE.AND P0, PT, R128, 0x2, PT ;  /* 0x000000028000780c */ /* 0x000fe40003f05270 */
[----:B-----5:R-:W-:-:S11]  /*c3b0*/  MOV R31, R27 ;  /* 0x0000001b001f7202 */ /* 0x020fd60000000f00 */
[----:B------:R-:W-:Y:S05]  /*c3c0*/  @!P0 BRA `(.L_x_194) ;  /* 0x0000001400d08947 */ /* 0x000fea0003800000 */
[----:B------:R-:W-:Y:S05]  /*c3d0*/  BRA `(.L_x_195) ;  /* 0x0000001000247947 */ /* 0x000fea0003800000 */
.L_x_196:
[----:B------:R-:W-:Y:S01]  /*c3e0*/  IMAD.MOV.U32 R31, RZ, RZ, 0x3f800000 ;  /* 0x3f800000ff1f7424 */ /* 0x000fe200078e00ff */
[----:B------:R-:W-:Y:S06]  /*c3f0*/  BRA `(.L_x_194) ;  /* 0x0000001400c47947 */ /* 0x000fec0003800000 */
.L_x_191:
        /* <DEDUP_REMOVED lines=9> */
.L_x_197:
[----:B------:R-:W-:-:S04]  /*c490*/  MOV R3, 0xfffffffb ;  /* 0xfffffffb00037802 */ /* 0x000fc80000000f00 */
[----:B------:R-:W-:-:S05]  /*c4a0*/  VIADDMNMX.U32 R3, R128, R3, 0x3, PT ;  /* 0x0000000380037446 */ /* 0x000fca0003800003 */
[----:B------:R-:W-:-:S04]  /*c4b0*/  IMAD.SHL.U32 R3, R3, 0x4, RZ ;  /* 0x0000000403037824 */ /* 0x000fc800078e00ff */
[----:B------:R-:W0:Y:S02]  /*c4c0*/  LDC R20, c[0x2][R3+0x22c] ;  /* 0x00808b0003147b82 */ /* 0x000e240000000800 */
[----:B0-----:R-:W-:-:S04]  /*c4d0*/  SHF.R.S32.HI R21, RZ, 0x1f, R20 ;  /* 0x0000001fff157819 */ /* 0x001fc80000011414 */
.L_x_1658:
[----:B------:R-:W-:Y:S05]  /*c4e0*/  BRX R20 -0xc4f0                                                          (*"BRANCH_TARGETS .L_x_1659,.L_x_1660,.L_x_1661,.L_x_195"*) ;  /* 0xffffff3814c47949 */ /* 0x000fea000383ffff */
.L_x_1661:
[----:B------:R-:W-:Y:S01]  /*c4f0*/  FADD R31, R22, -R29 ;  /* 0x8000001d161f7221 */ /* 0x000fe20000000000 */
[----:B------:R-:W-:Y:S06]  /*c500*/  BRA `(.L_x_194) ;  /* 0x0000001400807947 */ /* 0x000fec0003800000 */
.L_x_1659:
[----:B------:R-:W-:Y:S01]  /*c510*/  FADD R31, R22, R29 ;  /* 0x0000001d161f7221 */ /* 0x000fe20000000000 */
[----:B------:R-:W-:Y:S06]  /*c520*/  BRA `(.L_x_194) ;  /* 0x0000001400787947 */ /* 0x000fec0003800000 */
.L_x_1660:
[----:B------:R-:W-:Y:S01]  /*c530*/  FADD R31, -R22, R29 ;  /* 0x0000001d161f7221 */ /* 0x000fe20000000100 */
[----:B------:R-:W-:Y:S06]  /*c540*/  BRA `(.L_x_194) ;  /* 0x0000001400707947 */ /* 0x000fec0003800000 */
.L_x_190:
        /* <DEDUP_REMOVED lines=9> */
.L_x_1663:
[----:B------:R-:W-:Y:S05]  /*c5e0*/  BRX R20 -0xc5f0                                                          (*"BRANCH_TARGETS .L_x_1664,.L_x_1665,.L_x_195"*) ;  /* 0xffffff3814847949 */ /* 0x000fea000383ffff */
.L_x_1665:
[----:B------:R-:W0:Y:S01]  /*c5f0*/  MUFU.RCP R0, R29 ;  /* 0x0000001d00007308 */ /* 0x000e220000001000 */
[----:B------:R-:W-:Y:S07]  /*c600*/  BSSY.RECONVERGENT B4, `(.L_x_200) ;  /* 0x000000c000047945 */ /* 0x000fee0003800200 */
[----:B------:R-:W1:Y:S01]  /*c610*/  FCHK P0, R22, R29 ;  /* 0x0000001d16007302 */ /* 0x000e620000000000 */
[----:B0-----:R-:W-:-:S04]  /*c620*/  FFMA R3, R0, -R29, 1 ;  /* 0x3f80000000037423 */ /* 0x001fc8000000081d */
[----:B------:R-:W-:-:S04]  /*c630*/  FFMA R0, R0, R3, R0 ;  /* 0x0000000300007223 */ /* 0x000fc80000000000 */
[----:B------:R-:W-:-:S04]  /*c640*/  FFMA R3, R0, R22, RZ ;  /* 0x0000001600037223 */ /* 0x000fc800000000ff */
[----:B------:R-:W-:-:S04]  /*c650*/  FFMA R20, R3, -R29, R22 ;  /* 0x8000001d03147223 */ /* 0x000fc80000000016 */
[----:B------:R-:W-:Y:S01]  /*c660*/  FFMA R0, R0, R20, R3 ;  /* 0x0000001400007223 */ /* 0x000fe20000000003 */
[----:B-1----:R-:W-:Y:S06]  /*c670*/  @!P0 BRA `(.L_x_201) ;  /* 0x0000000000108947 */ /* 0x002fec0003800000 */
[----:B------:R-:W-:Y:S01]  /*c680*/  MOV R3, R22 ;  /* 0x0000001600037202 */ /* 0x000fe20000000f00 */
[----:B------:R-:W-:Y:S01]  /*c690*/  IMAD.MOV.U32 R0, RZ, RZ, R29 ;  /* 0x000000ffff007224 */ /* 0x000fe200078e001d */
[----:B------:R-:W-:-:S07]  /*c6a0*/  MOV R20, 0xc6c0 ;  /* 0x0000c6c000147802 */ /* 0x000fce0000000f00 */
[----:B-----5:R-:W-:Y:S05]  /*c6b0*/  CALL.REL.NOINC `($__internal_2_$__cuda_sm3x_div_rn_noftz_f32_slowpath) ;  /* 0x0000049800dc7944 */ /* 0x020fea0003c00000 */
.L_x_201:
[----:B------:R-:W-:Y:S05]  /*c6c0*/  BSYNC.RECONVERGENT B4 ;  /* 0x0000000000047941 */ /* 0x000fea0003800200 */
.L_x_200:
[----:B------:R-:W-:Y:S01]  /*c6d0*/  MOV R31, R0 ;  /* 0x00000000001f7202 */ /* 0x000fe20000000f00 */
[----:B------:R-:W-:Y:S06]  /*c6e0*/  BRA `(.L_x_194) ;  /* 0x0000001400087947 */ /* 0x000fec0003800000 */
.L_x_1664:
        /* <DEDUP_REMOVED lines=9> */
[----:B------:R-:W-:Y:S01]  /*c780*/  IMAD.MOV.U32 R3, RZ, RZ, R29 ;  /* 0x000000ffff037224 */ /* 0x000fe200078e001d */
[----:B------:R-:W-:Y:S02]  /*c790*/  MOV R0, R22 ;  /* 0x0000001600007202 */ /* 0x000fe40000000f00 */
[----:B------:R-:W-:-:S07]  /*c7a0*/  MOV R20, 0xc7c0 ;  /* 0x0000c7c000147802 */ /* 0x000fce0000000f00 */
[----:B-----5:R-:W-:Y:S05]  /*c7b0*/  CALL.REL.NOINC `($__internal_2_$__cuda_sm3x_div_rn_noftz_f32_slowpath) ;  /* 0x00000498009c7944 */ /* 0x020fea0003c00000 */
.L_x_203:
[----:B------:R-:W-:Y:S05]  /*c7c0*/  BSYNC.RECONVERGENT B4 ;  /* 0x0000000000047941 */ /* 0x000fea0003800200 */
.L_x_202:
[----:B------:R-:W-:Y:S01]  /*c7d0*/  IMAD.MOV.U32 R31, RZ, RZ, R0 ;  /* 0x000000ffff1f7224 */ /* 0x000fe200078e0000 */
[----:B------:R-:W-:Y:S06]  /*c7e0*/  BRA `(.L_x_194) ;  /* 0x0000001000c87947 */ /* 0x000fec0003800000 */
.L_x_199:
[----:B------:R-:W-:-:S04]  /*c7f0*/  MOV R3, 0xfffffff6 ;  /* 0xfffffff600037802 */ /* 0x000fc80000000f00 */
[----:B------:R-:W-:-:S05]  /*c800*/  VIADDMNMX.U32 R3, R128, R3, 0x2, PT ;  /* 0x0000000280037446 */ /* 0x000fca0003800003 */
[----:B------:R-:W-:-:S04]  /*c810*/  IMAD.SHL.U32 R3, R3, 0x4, RZ ;  /* 0x0000000403037824 */ /* 0x000fc800078e00ff */
[----:B------:R-:W0:Y:S02]  /*c820*/  LDC R20, c[0x2][R3+0x248] ;  /* 0x0080920003147b82 */ /* 0x000e240000000800 */
[----:B0-----:R-:W-:-:S04]  /*c830*/  SHF.R.S32.HI R21, RZ, 0x1f, R20 ;  /* 0x0000001fff157819 */ /* 0x001fc80000011414 */
.L_x_1667:
[----:B------:R-:W-:Y:S05]  /*c840*/  BRX R20 -0xc850                                                          (*"BRANCH_TARGETS .L_x_1668,.L_x_1669,.L_x_195"*) ;  /* 0xffffff3414ec7949 */ /* 0x000fea000383ffff */
.L_x_1669:
[----:B------:R-:W-:Y:S02]  /*c850*/  HFMA2 R0, -RZ, RZ, 0.96630859375, -0.0022525787353515625 ;  /* 0x3bbb989dff007431 */ /* 0x000fe400000001ff */
[----:B------:R-:W-:-:S03]  /*c860*/  IMAD.MOV.U32 R3, RZ, RZ, 0x437c0000 ;  /* 0x437c0000ff037424 */ /* 0x000fc600078e00ff */
[----:B------:R-:W-:-:S04]  /*c870*/  FFMA.SAT R0, R29, R0, 0.5 ;  /* 0x3f0000001d007423 */ /* 0x000fc80000002000 */
[----:B------:R-:W-:-:S04]  /*c880*/  FFMA.RM R0, R0, R3, 12582913 ;  /* 0x4b40000100007423 */ /* 0x000fc80000004003 */
[C---:B------:R-:W-:Y:S01]  /*c890*/  FADD R20, R0.reuse, -12583039 ;  /* 0xcb40007f00147421 */ /* 0x040fe20000000000 */
[----:B------:R-:W-:-:S03]  /*c8a0*/  SHF.L.U32 R0, R0, 0x17, RZ ;  /* 0x0000001700007819 */ /* 0x000fc600000006ff */
[----:B------:R-:W-:-:S04]  /*c8b0*/  FFMA R20, R29, 1.4426950216293334961, -R20 ;  /* 0x3fb8aa3b1d147823 */ /* 0x000fc80000000814 */
[----:B------:R-:W-:-:S04]  /*c8c0*/  FFMA R20, R29, 1.925963033500011079e-08, R20 ;  /* 0x32a570601d147823 */ /* 0x000fc80000000014 */
[----:B------:R-:W0:Y:S02]  /*c8d0*/  MUFU.EX2 R31, R20 ;  /* 0x00000014001f7308 */ /* 0x000e240000000800 */
[----:B0-----:R-:W-:Y:S01]  /*c8e0*/  FMUL R31, R0, R31 ;  /* 0x0000001f001f7220 */ /* 0x001fe20000400000 */
[----:B------:R-:W-:Y:S06]  /*c8f0*/  BRA `(.L_x_194) ;  /* 0x0000001000847947 */ /* 0x000fec0003800000 */
.L_x_1668:
[C---:B------:R-:W-:Y:S01]  /*c900*/  FMUL R0, R29.reuse, 8388608 ;  /* 0x4b0000001d007820 */ /* 0x040fe20000400000 */
[----:B------:R-:W-:Y:S01]  /*c910*/  FSETP.GEU.AND P0, PT, R29, 1.175494350822287508e-38, PT ;  /* 0x008000001d00780b */ /* 0x000fe20003f0e000 */
[----:B------:R-:W-:-:S03]  /*c920*/  IMAD.MOV.U32 R23, RZ, RZ, 0x3e055027 ;  /* 0x3e055027ff177424 */ /* 0x000fc600078e00ff */
[----:B------:R-:W-:-:S04]  /*c930*/  FSEL R0, R0, R29, !P0 ;  /* 0x0000001d00007208 */ /* 0x000fc80004000000 */
[C---:B------:R-:W-:Y:S01]  /*c940*/  FSETP.NEU.AND P1, PT, R0.reuse, RZ, PT ;  /* 0x000000ff0000720b */ /* 0x040fe20003f2d000 */
[----:B------:R-:W-:-:S05]  /*c950*/  VIADD R3, R0, 0xc0d55555 ;  /* 0xc0d5555500037836 */ /* 0x000fca0000000000 */
[----:B------:R-:W-:-:S04]  /*c960*/  LOP3.LUT R21, R3, 0xff800000, RZ, 0xc0, !PT ;  /* 0xff80000003157812 */ /* 0x000fc800078ec0ff */
[-C--:B------:R-:W-:Y:S02]  /*c970*/  IADD3 R3, PT, PT, R0, -R21.reuse, RZ ;  /* 0x8000001500037210 */ /* 0x080fe40007ffe0ff */
[----:B------:R-:W-:Y:S02]  /*c980*/  I2FP.F32.S32 R20, R21 ;  /* 0x0000001500147245 */ /* 0x000fe40000201400 */
[----:B------:R-:W-:Y:S01]  /*c990*/  MOV R21, 0x7f800000 ;  /* 0x7f80000000157802 */ /* 0x000fe20000000f00 */
        /* <DEDUP_REMOVED lines=15> */
[----:B------:R-:W-:-:S05]  /*ca90*/  @P0 FFMA R3, R0, R21, +INF ;  /* 0x7f80000000030423 */ /* 0x000fca0000000015 */
[----:B------:R-:W-:Y:S01]  /*caa0*/  FSEL R31, R3, -INF , P1 ;  /* 0xff800000031f7808 */ /* 0x000fe20000800000 */
[----:B------:R-:W-:Y:S06]  /*cab0*/  BRA `(.L_x_194) ;  /* 0x0000001000147947 */ /* 0x000fec0003800000 */
.L_x_198:
[----:B------:R-:W-:-:S13]  /*cac0*/  ISETP.GT.AND P0, PT, R128, 0xd, PT ;  /* 0x0000000d8000780c */ /* 0x000fda0003f04270 */
[----:B------:R-:W-:Y:S05]  /*cad0*/  @P0 BRA `(.L_x_204) ;  /* 0x0000000400c40947 */ /* 0x000fea0003800000 */
[----:B------:R-:W-:-:S05]  /*cae0*/  IMAD.MOV.U32 R3, RZ, RZ, -0xc ;  /* 0xfffffff4ff037424 */ /* 0x000fca00078e00ff */
[----:B------:R-:W-:-:S04]  /*caf0*/  VIADDMNMX.U32 R3, R128, R3, 0x2, PT ;  /* 0x0000000280037446 */ /* 0x000fc80003800003 */
[----:B------:R-:W-:-:S04]  /*cb00*/  SHF.L.U32 R3, R3, 0x2, RZ ;  /* 0x0000000203037819 */ /* 0x000fc800000006ff */
[----:B------:R-:W0:Y:S02]  /*cb10*/  LDC R20, c[0x2][R3+0x254] ;  /* 0x0080950003147b82 */ /* 0x000e240000000800 */
[----:B0-----:R-:W-:-:S04]  /*cb20*/  SHF.R.S32.HI R21, RZ, 0x1f, R20 ;  /* 0x0000001fff157819 */ /* 0x001fc80000011414 */
.L_x_1671:
[----:B------:R-:W-:Y:S05]  /*cb30*/  BRX R20 -0xcb40                                                          (*"BRANCH_TARGETS .L_x_1672,.L_x_1673,.L_x_195"*) ;  /* 0xffffff3414307949 */ /* 0x000fea000383ffff */
.L_x_1673:
        /* <DEDUP_REMOVED lines=9> */
.L_x_206:
[C---:B------:R-:W-:Y:S01]  /*cbd0*/  FMUL.FTZ R0, R20.reuse, R29 ;  /* 0x0000001d14007220 */ /* 0x040fe20000410000 */
[----:B------:R-:W-:-:S03]  /*cbe0*/  FMUL.FTZ R20, R20, 0.5 ;  /* 0x3f00000014147820 */ /* 0x000fc60000410000 */
[----:B------:R-:W-:-:S04]  /*cbf0*/  FFMA R3, -R0, R0, R29 ;  /* 0x0000000000037223 */ /* 0x000fc8000000011d */
[----:B------:R-:W-:-:S07]  /*cc00*/  FFMA R0, R3, R20, R0 ;  /* 0x0000001403007223 */ /* 0x000fce0000000000 */
.L_x_207:
[----:B------:R-:W-:Y:S05]  /*cc10*/  BSYNC.RECONVERGENT B0 ;  /* 0x0000000000007941 */ /* 0x000fea0003800200 */
.L_x_205:
[----:B------:R-:W-:Y:S01]  /*cc20*/  IMAD.MOV.U32 R31, RZ, RZ, R0 ;  /* 0x000000ffff1f7224 */ /* 0x000fe200078e0000 */
[----:B------:R-:W-:Y:S06]  /*cc30*/  BRA `(.L_x_194) ;  /* 0x0000000c00b47947 */ /* 0x000fec0003800000 */
.L_x_1672:
[C---:B------:R-:W-:Y:S01]  /*cc40*/  FMUL R0, |R29|.reuse, 16777216 ;  /* 0x4b8000001d007820 */ /* 0x040fe20000400200 */
[----:B------:R-:W-:Y:S01]  /*cc50*/  FSETP.GEU.AND P0, PT, |R29|, 1.175494350822287508e-38, PT ;  /* 0x008000001d00780b */ /* 0x000fe20003f0e200 */
[----:B------:R-:W-:-:S03]  /*cc60*/  HFMA2 R26, -RZ, RZ, 0.771484375, 0.21533203125 ;  /* 0x3a2c32e4ff1a7431 */ /* 0x000fc600000001ff */
[----:B------:R-:W-:-:S04]  /*cc70*/  FSEL R0, R0, |R29|, !P0 ;  /* 0x4000001d00007208 */ /* 0x000fc80004000000 */
[----:B------:R-:W-:-:S04]  /*cc80*/  IADD3 R3, PT, PT, R0, -0x3f3504f3, RZ ;  /* 0xc0cafb0d00037810 */ /* 0x000fc80007ffe0ff */
[----:B------:R-:W-:-:S05]  /*cc90*/  LOP3.LUT R3, R3, 0xff800000, RZ, 0xc0, !PT ;  /* 0xff80000003037812 */ /* 0x000fca00078ec0ff */
[----:B------:R-:W-:Y:S01]  /*cca0*/  IMAD.IADD R0, R0, 0x1, -R3 ;  /* 0x0000000100007824 */ /* 0x000fe200078e0a03 */
        /* <DEDUP_REMOVED lines=24> */
[----:B------:R-:W-:Y:S01]  /*ce30*/  FFMA R24, R23, R24, R3 ;  /* 0x0000001817187223 */ /* 0x000fe20000000003 */
[----:B------:R-:W-:-:S03]  /*ce40*/  IMAD.MOV.U32 R23, RZ, RZ, 0x391fcb8e ;  /* 0x391fcb8eff177424 */ /* 0x000fc600078e00ff */
        /* <DEDUP_REMOVED lines=8> */
[----:B------:R-:W-:Y:S01]  /*ced0*/  MOV R31, 0x3f800000 ;  /* 0x3f800000001f7802 */ /* 0x000fe20000000f00 */
[----:B0-----:R-:W-:Y:S01]  /*cee0*/  FADD R3, R20, -R21 ;  /* 0x8000001514037221 */ /* 0x001fe20000000000 */
[----:B------:R-:W-:-:S03]  /*cef0*/  FSETP.GT.AND P0, PT, R21, RZ, PT ;  /* 0x000000ff1500720b */ /* 0x000fc60003f04000 */
[----:B------:R-:W-:Y:S01]  /*cf00*/  FADD R0, R0, R3 ;  /* 0x0000000300007221 */ /* 0x000fe20000000000 */
[----:B------:R-:W-:Y:S02]  /*cf10*/  SEL R24, RZ, 0x83000000, P0 ;  /* 0x83000000ff187807 */ /* 0x000fe40000000000 */
[----:B------:R-:W-:Y:S01]  /*cf20*/  FSETP.GT.AND P0, PT, |R20|, 152, PT ;  /* 0x431800001400780b */ /* 0x000fe20003f04200 */
[----:B------:R-:W-:Y:S01]  /*cf30*/  FFMA R3, R0, R23, 0.0013391353422775864601 ;  /* 0x3aaf85ed00037423 */ /* 0x000fe20000000017 */
[----:B------:R-:W-:Y:S01]  /*cf40*/  IADD3 R26, PT, PT, R24, 0x7f000000, RZ ;  /* 0x7f000000181a7810 */ /* 0x000fe20007ffe0ff */
[----:B------:R-:W0:Y:S02]  /*cf50*/  F2I.NTZ R23, R20 ;  /* 0x0000001400177305 */ /* 0x000e240000203100 */
[----:B------:R-:W-:-:S04]  /*cf60*/  FFMA R3, R0, R3, 0.0096188392490148544312 ;  /* 0x3c1d985600037423 */ /* 0x000fc80000000003 */
[----:B------:R-:W-:-:S04]  /*cf70*/  FFMA R3, R0, R3, 0.055503588169813156128 ;  /* 0x3d6357bb00037423 */ /* 0x000fc80000000003 */
[----:B------:R-:W-:-:S04]  /*cf80*/  FFMA R3, R0, R3, 0.24022644758224487305 ;  /* 0x3e75fdec00037423 */ /* 0x000fc80000000003 */
[----:B------:R-:W-:Y:S01]  /*cf90*/  FFMA R3, R0, R3, 0.69314718246459960938 ;  /* 0x3f31721800037423 */ /* 0x000fe20000000003 */
[----:B0-----:R-:W-:-:S03]  /*cfa0*/  IMAD R24, R23, 0x800000, -R24 ;  /* 0x0080000017187824 */ /* 0x001fc600078e0a18 */
[----:B------:R-:W-:Y:S01]  /*cfb0*/  FFMA R3, R0, R3, 1 ;  /* 0x3f80000000037423 */ /* 0x000fe20000000003 */
[----:B------:R-:W-:-:S03]  /*cfc0*/  FMUL R0, R22, 0.5 ;  /* 0x3f00000016007820 */ /* 0x000fc60000400000 */
[----:B------:R-:W-:-:S03]  /*cfd0*/  FMUL R3, R3, R26 ;  /* 0x0000001a03037220 */ /* 0x000fc60000400000 */
[----:B------:R-:W0:Y:S01]  /*cfe0*/  FRND.TRUNC R0, R0 ;  /* 0x0000000000007307 */ /* 0x000e22000020d000 */
[----:B------:R-:W-:Y:S01]  /*cff0*/  FMUL R24, R3, R24 ;  /* 0x0000001803187220 */ /* 0x000fe20000400000 */
[----:B------:R-:W-:Y:S02]  /*d000*/  @P0 FSEL R24, RZ, +INF , !P1 ;  /* 0x7f800000ff180808 */ /* 0x000fe40004800000 */
[----:B------:R-:W-:-:S04]  /*d010*/  FSETP.NEU.AND P0, PT, R22, RZ, PT ;  /* 0x000000ff1600720b */ /* 0x000fc80003f0d000 */
[----:B------:R-:W-:Y:S01]  /*d020*/  FSETP.EQ.OR P0, PT, R29, 1, !P0 ;  /* 0x3f8000001d00780b */ /* 0x000fe20004702400 */
[----:B0-----:R-:W-:-:S12]  /*d030*/  FADD R3, R0, R0 ;  /* 0x0000000000037221 */ /* 0x001fd80000000000 */
[----:B------:R-:W-:Y:S05]  /*d040*/  @P0 BRA `(.L_x_194) ;  /* 0x0000000800b00947 */ /* 0x000fea0003800000 */
[----:B------:R-:W-:-:S04]  /*d050*/  FSETP.NAN.AND P0, PT, |R22|, |R22|, PT ;  /* 0x400000161600720b */ /* 0x000fc80003f08200 */
[----:B------:R-:W-:-:S13]  /*d060*/  FSETP.NUM.AND P0, PT, |R29|, |R29|, !P0 ;  /* 0x4000001d1d00720b */ /* 0x000fda0004707200 */
[----:B------:R-:W-:Y:S01]  /*d070*/  @!P0 FADD R31, R22, R29 ;  /* 0x0000001d161f8221 */ /* 0x000fe20000000000 */
[----:B------:R-:W-:Y:S06]  /*d080*/  @!P0 BRA `(.L_x_194) ;  /* 0x0000000800a08947 */ /* 0x000fec0003800000 */
[----:B------:R-:W-:Y:S01]  /*d090*/  FSETP.NEU.AND P0, PT, |R29|, +INF , PT ;  /* 0x7f8000001d00780b */ /* 0x000fe20003f0d200 */
[----:B------:R-:W-:-:S03]  /*d0a0*/  FADD R0, -R3, R22 ;  /* 0x0000001603007221 */ /* 0x000fc60000000100 */
[----:B------:R-:W-:-:S04]  /*d0b0*/  FSETP.NEU.AND P0, PT, R29, RZ, P0 ;  /* 0x000000ff1d00720b */ /* 0x000fc8000070d000 */
[----:B------:R-:W-:-:S09]  /*d0c0*/  FSETP.GEU.OR P1, PT, R22, RZ, P0 ;  /* 0x000000ff1600720b */ /* 0x000fd2000072e400 */
[----:B------:R-:W-:-:S05]  /*d0d0*/  @!P0 FADD R20, R29, R29 ;  /* 0x0000001d1d148221 */ /* 0x000fca0000000000 */
[----:B------:R-:W-:Y:S02]  /*d0e0*/  @!P1 LOP3.LUT R20, R20, 0x7f800000, RZ, 0x3c, !PT ;  /* 0x7f80000014149812 */ /* 0x000fe400078e3cff */
[----:B------:R-:W-:-:S13]  /*d0f0*/  FSETP.NEU.AND P1, PT, |R0|, 1, !P0 ;  /* 0x3f8000000000780b */ /* 0x000fda000472d200 */
[----:B------:R-:W-:-:S05]  /*d100*/  @P1 LOP3.LUT R20, R20, 0x7fffffff, RZ, 0xc0, !PT ;  /* 0x7fffffff14141812 */ /* 0x000fca00078ec0ff */
[----:B------:R-:W-:Y:S01]  /*d110*/  @!P0 IMAD.MOV.U32 R31, RZ, RZ, R20 ;  /* 0x000000ffff1f8224 */ /* 0x000fe200078e0014 */
[----:B------:R-:W-:Y:S06]  /*d120*/  @!P0 BRA `(.L_x_194) ;  /* 0x0000000800788947 */ /* 0x000fec0003800000 */
[----:B------:R-:W-:Y:S02]  /*d130*/  FSETP.NEU.AND P0, PT, |R22|, +INF , PT ;  /* 0x7f8000001600780b */ /* 0x000fe40003f0d200 */
[----:B------:R-:W-:-:S13]  /*d140*/  FSETP.EQ.AND P1, PT, R29, -1, PT ;  /* 0xbf8000001d00780b */ /* 0x000fda0003f22000 */
[----:B------:R-:W-:Y:S05]  /*d150*/  @!P0 BRA P1, `(.L_x_194) ;  /* 0x00000008006c8947 */ /* 0x000fea0000800000 */
[----:B------:R-:W-:Y:S02]  /*d160*/  FSETP.GEU.AND P0, PT, R29, RZ, PT ;  /* 0x000000ff1d00720b */ /* 0x000fe40003f0e000 */
[----:B------:R-:W-:-:S11]  /*d170*/  MOV R31, R24 ;  /* 0x00000018001f7202 */ /* 0x000fd60000000f00 */
[----:B------:R-:W-:Y:S05]  /*d180*/  @P0 BRA `(.L_x_194) ;  /* 0x0000000800600947 */ /* 0x000fea0003800000 */
[----:B------:R-:W0:Y:S01]  /*d190*/  FRND.FLOOR R3, R22 ;  /* 0x0000001600037307 */ /* 0x000e220000205000 */
[----:B------:R-:W-:-:S04]  /*d1a0*/  FSETP.NEU.AND P1, PT, |R0|, 1, PT ;  /* 0x3f8000000000780b */ /* 0x000fc80003f2d200 */
[----:B------:R-:W-:Y:S02]  /*d1b0*/  FSEL R31, R24, -R24, P1 ;  /* 0x80000018181f7208 */ /* 0x000fe40000800000 */
[----:B0-----:R-:W-:-:S04]  /*d1c0*/  FSETP.NEU.AND P0, PT, R22, R3, PT ;  /* 0x000000031600720b */ /* 0x001fc80003f0d000 */
[----:B------:R-:W-:Y:S01]  /*d1d0*/  FSEL R31, R31, +QNAN , !P0 ;  /* 0x7fffffff1f1f7808 */ /* 0x000fe20004000000 */
[----:B------:R-:W-:Y:S08]  /*d1e0*/  BRA `(.L_x_194) ;  /* 0x0000000800487947 */ /* 0x000ff00003800000 */
.L_x_204:
[----:B------:R-:W-:-:S05]  /*d1f0*/  IMAD.MOV.U32 R3, RZ, RZ, -0xe ;  /* 0xfffffff2ff037424 */ /* 0x000fca00078e00ff */
[----:B------:R-:W-:-:S04]  /*d200*/  VIADDMNMX.U32 R3, R128, R3, 0x3, PT ;  /* 0x0000000380037446 */ /* 0x000fc80003800003 */
[----:B------:R-:W-:-:S04]  /*d210*/  SHF.L.U32 R3, R3, 0x2, RZ ;  /* 0x0000000203037819 */ /* 0x000fc800000006ff */
[----:B------:R-:W0:Y:S02]  /*d220*/  LDC R20, c[0x2][R3+0x260] ;  /* 0x0080980003147b82 */ /* 0x000e240000000800 */
[----:B0-----:R-:W-:-:S04]  /*d230*/  SHF.R.S32.HI R21, RZ, 0x1f, R20 ;  /* 0x0000001fff157819 */ /* 0x001fc80000011414 */
.L_x_1675:
[----:B------:R-:W-:Y:S05]  /*d240*/  BRX R20 -0xd250                                                          (*"BRANCH_TARGETS .L_x_1676,.L_x_1677,.L_x_1678,.L_x_195"*) ;  /* 0xffffff2c146c7949 */ /* 0x000fea000383ffff */
.L_x_1678:
        /* <DEDUP_REMOVED lines=13> */
.L_x_209:
[----:B------:R-:W-:Y:S05]  /*d320*/  BSYNC.RECONVERGENT B4 ;  /* 0x0000000000047941 */ /* 0x000fea0003800200 */
.L_x_208:
[----:B------:R-:W0:Y:S01]  /*d330*/  MUFU.RCP R3, |R0| ;  /* 0x4000000000037308 */ /* 0x000e220000001000 */
[----:B------:R-:W-:Y:S01]  /*d340*/  FSETP.GT.AND P0, PT, |R0|, 1, PT ;  /* 0x3f8000000000780b */ /* 0x000fe20003f04200 */
[----:B------:R-:W-:Y:S02]  /*d350*/  IMAD.MOV.U32 R21, RZ, RZ, 0x3b2090aa ;  /* 0x3b2090aaff157424 */ /* 0x000fe400078e00ff */
[----:B------:R-:W-:Y:S01]  /*d360*/  HFMA2 R22, -RZ, RZ, 1.857421875, -1409 ;  /* 0x3f6ee581ff167431 */ /* 0x000fe200000001ff */
[----:B0-----:R-:W-:-:S05]  /*d370*/  FSEL R3, R3, |R0|, P0 ;  /* 0x4000000003037208 */ /* 0x001fca0000000000 */
[----:B------:R-:W-:-:S04]  /*d380*/  FMUL R20, R3, R3 ;  /* 0x0000000303147220 */ /* 0x000fc80000400000 */
[----:B------:R-:W-:-:S04]  /*d390*/  FFMA R21, R20, R21, -0.014396979473531246185 ;  /* 0xbc6be14f14157423 */ /* 0x000fc80000000015 */
        /* <DEDUP_REMOVED lines=12> */
[----:B------:R-:W-:Y:S06]  /*d460*/  BRA `(.L_x_194) ;  /* 0x0000000400a87947 */ /* 0x000fec0003800000 */
.L_x_195:
[----:B------:R-:W-:Y:S01]  /*d470*/  IMAD.MOV.U32 R31, RZ, RZ, 0x7fffffff ;  /* 0x7fffffffff1f7424 */ /* 0x000fe200078e00ff */
[----:B------:R-:W-:Y:S06]  /*d480*/  BRA `(.L_x_194) ;  /* 0x0000000400a07947 */ /* 0x000fec0003800000 */
.L_x_1676:
[C---:B------:R-:W-:Y:S01]  /*d490*/  FMUL R0, R29.reuse, 0.63661974668502807617 ;  /* 0x3f22f9831d007820 */ /* 0x040fe20000400000 */
[----:B------:R-:W-:Y:S01]  /*d4a0*/  FSETP.GE.AND P0, PT, |R29|, 105615, PT ;  /* 0x47ce47801d00780b */ /* 0x000fe20003f06200 */
[----:B------:R-:W-:Y:S04]  /*d4b0*/  BSSY.RECONVERGENT B0, `(.L_x_210) ;  /* 0x000003a000007945 */ /* 0x000fe80003800200 */
[----:B------:R-:W0:Y:S02]  /*d4c0*/  F2I.NTZ R0, R0 ;  /* 0x0000000000007305 */ /* 0x000e240000203100 */
[----:B0-----:R-:W-:-:S05]  /*d4d0*/  I2FP.F32.S32 R20, R0 ;  /* 0x0000000000147245 */ /* 0x001fca0000201400 */
[----:B------:R-:W-:-:S04]  /*d4e0*/  FFMA R3, R20, -1.5707962512969970703, R29 ;  /* 0xbfc90fda14037823 */ /* 0x000fc8000000001d */
[----:B------:R-:W-:-:S04]  /*d4f0*/  FFMA R3, R20, -7.5497894158615963534e-08, R3 ;  /* 0xb3a2216814037823 */ /* 0x000fc80000000003 */
[----:B------:R-:W-:Y:S01]  /*d500*/  FFMA R3, R20, -5.3903029534742383927e-15, R3 ;  /* 0xa7c234c514037823 */ /* 0x000fe20000000003 */
[----:B------:R-:W-:Y:S06]  /*d510*/  @!P0 BRA `(.L_x_211) ;  /* 0x0000000000cc8947 */ /* 0x000fec0003800000 */
[----:B------:R-:W-:-:S13]  /*d520*/  FSETP.NEU.AND P0, PT, |R29|, +INF , PT ;  /* 0x7f8000001d00780b */ /* 0x000fda0003f0d200 */
[----:B------:R-:W-:Y:S01]  /*d530*/  @!P0 FMUL R3, RZ, R29 ;  /* 0x0000001dff038220 */ /* 0x000fe20000400000 */
[----:B------:R-:W-:Y:S01]  /*d540*/  @!P0 MOV R0, RZ ;  /* 0x000000ff00008202 */ /* 0x000fe20000000f00 */
[----:B------:R-:W-:Y:S06]  /*d550*/  @!P0 BRA `(.L_x_211) ;  /* 0x0000000000bc8947 */ /* 0x000fec0003800000 */
[----:B------:R-:W-:Y:S02]  /*d560*/  IMAD.SHL.U32 R0, R29, 0x100, RZ ;  /* 0x000001001d007824 */ /* 0x000fe400078e00ff */
[----:B------:R-:W-:Y:S02]  /*d570*/  HFMA2 R22, -RZ, RZ, 0, 0 ;  /* 0x00000000ff167431 */ /* 0x000fe400000001ff */
[----:B------:R-:W-:Y:S01]  /*d580*/  IMAD.MOV.U32 R3, RZ, RZ, RZ ;  /* 0x000000ffff037224 */ /* 0x000fe200078e00ff */
[----:B------:R-:W-:Y:S01]  /*d590*/  UMOV UR4, URZ ;  /* 0x000000ff00047c82 */ /* 0x000fe20008000000 */
[----:B------:R-:W-:-:S07]  /*d5a0*/  LOP3.LUT R31, R0, 0x80000000, RZ, 0xfc, !PT ;  /* 0x80000000001f7812 */ /* 0x000fce00078efcff */
.L_x_212:
        /* <DEDUP_REMOVED lines=13> */
[C---:B0-----:R-:W-:Y:S02]  /*d680*/  LOP3.LUT R0, R21.reuse, 0xe0, RZ, 0xc0, !PT ;  /* 0x000000e015007812 */ /* 0x041fe400078ec0ff */
[----:B------:R-:W-:Y:S02]  /*d690*/  LOP3.LUT P0, RZ, R21, 0x1f, RZ, 0xc0, !PT ;  /* 0x0000001f15ff7812 */ /* 0x000fe4000780c0ff */
[----:B------:R-:W-:-:S04]  /*d6a0*/  IADD3 R0, PT, PT, R0, -0x80, RZ ;  /* 0xffffff8000007810 */ /* 0x000fc80007ffe0ff */
[----:B------:R-:W-:-:S05]  /*d6b0*/  SHF.R.U32.HI R0, RZ, 0x5, R0 ;  /* 0x00000005ff007819 */ /* 0x000fca0000011600 */
[----:B------:R-:W-:-:S05]  /*d6c0*/  IMAD R23, R0, -0x4, R1 ;  /* 0xfffffffc00177824 */ /* 0x000fca00078e0201 */
[----:B------:R-:W2:Y:S04]  /*d6d0*/  LDL R0, [R23+0x18] ;  /* 0x0000180017007983 */ /* 0x000ea80000100800 */
[----:B------:R-:W2:Y:S04]  /*d6e0*/  LDL R3, [R23+0x14] ;  /* 0x0000140017037983 */ /* 0x000ea80000100800 */
[----:B------:R-:W3:Y:S01]  /*d6f0*/  @P0 LDL R20, [R23+0x10] ;  /* 0x0000100017140983 */ /* 0x000ee20000100800 */
[----:B------:R-:W-:Y:S01]  /*d700*/  LOP3.LUT R21, R21, 0x1f, RZ, 0xc0, !PT ;  /* 0x0000001f15157812 */ /* 0x000fe200078ec0ff */
        /* <DEDUP_REMOVED lines=10> */
[----:B------:R-:W-:Y:S02]  /*d7b0*/  SHF.R.U32.HI R3, RZ, 0x1e, R0 ;  /* 0x0000001eff037819 */ /* 0x000fe40000011600 */
[C---:B------:R-:W-:Y:S02]  /*d7c0*/  LOP3.LUT R21, R20.reuse, R29, RZ, 0x3c, !PT ;  /* 0x0000001d14157212 */ /* 0x040fe400078e3cff */
[----:B------:R-:W1:Y:S01]  /*d7d0*/  I2F.F64.S64 R24, R24 ;  /* 0x0000001800187312 */ /* 0x000e620000301c00 */
[----:B------:R-:W-:Y:S02]  /*d7e0*/  LEA.HI R0, R20, R3, RZ, 0x1 ;  /* 0x0000000314007211 */ /* 0x000fe400078f08ff */
[----:B------:R-:W-:-:S02]  /*d7f0*/  ISETP.GE.AND P1, PT, R21, RZ, PT ;  /* 0x000000ff1500720c */ /* 0x000fc40003f26270 */
[----:B------:R-:W-:-:S05]  /*d800*/  IADD3 R3, PT, PT, -R0, RZ, RZ ;  /* 0x000000ff00037210 */ /* 0x000fca0007ffe1ff */
[----:B------:R-:W-:Y:S01]  /*d810*/  @!P0 IMAD.MOV.U32 R0, RZ, RZ, R3 ;  /* 0x000000ffff008224 */ /* 0x000fe200078e0003 */
[----:B-1----:R-:W-:-:S10]  /*d820*/  DMUL R22, R24, UR4 ;  /* 0x0000000418167c28 */ /* 0x002fd40008000000 */
[----:B------:R-:W0:Y:S02]  /*d830*/  F2F.F32.F64 R22, R22 ;  /* 0x0000001600167310 */ /* 0x000e240000301000 */
[----:B0-----:R-:W-:-:S07]  /*d840*/  FSEL R3, -R22, R22, !P1 ;  /* 0x0000001616037208 */ /* 0x001fce0004800100 */
.L_x_211:
[----:B------:R-:W-:Y:S05]  /*d850*/  BSYNC.RECONVERGENT B0 ;  /* 0x0000000000007941 */ /* 0x000fea0003800200 */
.L_x_210:
[----:B------:R-:W-:Y:S01]  /*d860*/  MOV R20, 0x37cbac00 ;  /* 0x37cbac0000147802 */ /* 0x000fe20000000f00 */
[----:B------:R-:W-:Y:S01]  /*d870*/  FMUL R21, R3, R3 ;  /* 0x0000000303157220 */ /* 0x000fe20000400000 */
[----:B------:R-:W-:Y:S02]  /*d880*/  LOP3.LUT R22, R0, 0x1, RZ, 0xc0, !PT ;  /* 0x0000000100167812 */ /* 0x000fe400078ec0ff */
        /* <DEDUP_REMOVED lines=15> */
.L_x_1677:
[----:B------:R-:W-:Y:S01]  /*d980*/  IMAD.MOV.U32 R0, RZ, RZ, 0x3f000000 ;  /* 0x3f000000ff007424 */ /* 0x000fe200078e00ff */
[C---:B------:R-:W-:Y:S01]  /*d990*/  FSETP.NEU.AND P1, PT, |R29|.reuse, 1, PT ;  /* 0x3f8000001d00780b */ /* 0x040fe20003f2d200 */
[----:B------:R-:W-:Y:S01]  /*d9a0*/  HFMA2 R22, -RZ, RZ, 1.3251953125, -55.71875 ;  /* 0x3d4dd2f7ff167431 */ /* 0x000fe200000001ff */
[C---:B------:R-:W-:Y:S01]  /*d9b0*/  FSETP.GT.AND P0, PT, |R29|.reuse, 0.56000000238418579102, PT ;  /* 0x3f0f5c291d00780b */ /* 0x040fe20003f04200 */
[----:B------:R-:W-:-:S04]  /*d9c0*/  FFMA R0, |R29|, -R0, 0.5 ;  /* 0x3f0000001d007423 */ /* 0x000fc80000000a00 */
[----:B------:R-:W0:Y:S02]  /*d9d0*/  MUFU.RSQ R3, R0 ;  /* 0x0000000000037308 */ /* 0x000e240000001400 */
[----:B0-----:R-:W-:Y:S01]  /*d9e0*/  FMUL R20, R0, R3 ;  /* 0x0000000300147220 */ /* 0x001fe20000400000 */
[----:B------:R-:W-:-:S04]  /*d9f0*/  FMUL R3, R3, -0.5 ;  /* 0xbf00000003037820 */ /* 0x000fc80000400000 */
[----:B------:R-:W-:-:S04]  /*da00*/  FFMA R3, R20, R3, 0.5 ;  /* 0x3f00000014037423 */ /* 0x000fc80000000003 */
        /* <DEDUP_REMOVED lines=8> */
[----:B------:R-:W-:-:S04]  /*da90*/  FMUL R3, R3, R0 ;  /* 0x0000000003037220 */ /* 0x000fc80000400000 */
[----:B------:R-:W-:Y:S01]  /*daa0*/  FFMA R20, R20, R3, R20 ;  /* 0x0000000314147223 */ /* 0x000fe20000000014 */
[----:B------:R-:W-:-:S03]  /*dab0*/  IMAD.MOV.U32 R3, RZ, RZ, 0x3fd774eb ;  /* 0x3fd774ebff037424 */ /* 0x000fc600078e00ff */
[----:B------:R-:W-:-:S04]  /*dac0*/  FMUL R0, R20, -2 ;  /* 0xc000000014007820 */ /* 0x000fc80000400000 */
[----:B------:R-:W-:-:S05]  /*dad0*/  @P0 FFMA R20, R3, 0.93318945169448852539, R0 ;  /* 0x3f6ee58103140823 */ /* 0x000fca0000000000 */
[C---:B------:R-:W-:Y:S02]  /*dae0*/  FSETP.NAN.AND P0, PT, R20.reuse, R20, PT ;  /* 0x000000141400720b */ /* 0x040fe40003f08000 */
[----:B------:R-:W-:-:S04]  /*daf0*/  LOP3.LUT R31, R20, 0x80000000, R29, 0xb8, !PT ;  /* 0x80000000141f7812 */ /* 0x000fc800078eb81d */
[----:B------:R-:W-:-:S07]  /*db00*/  FSEL R31, R31, R20, !P0 ;  /* 0x000000141f1f7208 */ /* 0x000fce0004000000 */
.L_x_194:
[----:B------:R-:W-:Y:S05]  /*db10*/  BSYNC.RECONVERGENT B3 ;  /* 0x0000000000037941 */ /* 0x000fea0003800200 */
.L_x_189:
        /* <DEDUP_REMOVED lines=13> */
.L_x_217:
[----:B------:R-:W-:Y:S01]  /*dbf0*/  FMUL R29, R9, R9 ;  /* 0x00000009091d7220 */ /* 0x000fe20000400000 */
[----:B------:R-:W-:Y:S06]  /*dc00*/  BRA `(.L_x_218) ;  /* 0x0000000800cc7947 */ /* 0x000fec0003800000 */
.L_x_216:
[----:B------:R-:W-:-:S13]  /*dc10*/  ISETP.NE.AND P0, PT, R127, 0x1, PT ;  /* 0x000000017f00780c */ /* 0x000fda0003f05270 */
[----:B------:R-:W-:Y:S05]  /*dc20*/  @!P0 BRA `(.L_x_220) ;  /* 0x0000000000108947 */ /* 0x000fea0003800000 */
[----:B------:R-:W-:Y:S01]  /*dc30*/  ISETP.NE.AND P0, PT, R127, 0x2, PT ;  /* 0x000000027f00780c */ /* 0x000fe20003f05270 */
[----:B-----5:R-:W-:-:S12]  /*dc40*/  IMAD.MOV.U32 R29, RZ, RZ, R27 ;  /* 0x000000ffff1d7224 */ /* 0x020fd800078e001b */
[----:B------:R-:W-:Y:S05]  /*dc50*/  @!P0 BRA `(.L_x_218) ;  /* 0x0000000800b88947 */ /* 0x000fea0003800000 */
[----:B------:R-:W-:Y:S05]  /*dc60*/  BRA `(.L_x_219) ;  /* 0x0000000400447947 */ /* 0x000fea0003800000 */
.L_x_220:
[----:B------:R-:W-:Y:S01]  /*dc70*/  HFMA2 R29, -RZ, RZ, 1.875, 0 ;  /* 0x3f800000ff1d7431 */ /* 0x000fe200000001ff */
[----:B------:R-:W-:Y:S06]  /*dc80*/  BRA `(.L_x_218) ;  /* 0x0000000800ac7947 */ /* 0x000fec0003800000 */
.L_x_215:
        /* <DEDUP_REMOVED lines=9> */
.L_x_221:
[----:B------:R-:W-:-:S05]  /*dd20*/  IMAD.MOV.U32 R0, RZ, RZ, -0x5 ;  /* 0xfffffffbff007424 */ /* 0x000fca00078e00ff */
[----:B------:R-:W-:-:S04]  /*dd30*/  VIADDMNMX.U32 R0, R127, R0, 0x3, PT ;  /* 0x000000037f007446 */ /* 0x000fc80003800000 */
[----:B------:R-:W-:-:S04]  /*dd40*/  SHF.L.U32 R0, R0, 0x2, RZ ;  /* 0x0000000200007819 */ /* 0x000fc800000006ff */
[----:B------:R-:W0:Y:S02]  /*dd50*/  LDC R20, c[0x2][R0+0x270] ;  /* 0x00809c0000147b82 */ /* 0x000e240000000800 */
[----:B0-----:R-:W-:-:S04]  /*dd60*/  SHF.R.S32.HI R21, RZ, 0x1f, R20 ;  /* 0x0000001fff157819 */ /* 0x001fc80000011414 */
.L_x_1680:
[----:B------:R-:W-:Y:S05]  /*dd70*/  BRX R20 -0xdd80                                                          (*"BRANCH_TARGETS .L_x_1681,.L_x_1682,.L_x_1683,.L_x_219"*) ;  /* 0xffffff2014a07949 */ /* 0x000fea000383ffff */
.L_x_1683:
[----:B------:R-:W-:Y:S01]  /*dd80*/  FADD R29, -R9, R6 ;  /* 0x00000006091d7221 */ /* 0x000fe20000000100 */
[----:B------:R-:W-:Y:S06]  /*dd90*/  BRA `(.L_x_218) ;  /* 0x0000000800687947 */ /* 0x000fec0003800000 */
.L_x_1681:
[----:B------:R-:W-:Y:S01]  /*dda0*/  FADD R29, R9, R6 ;  /* 0x00000006091d7221 */ /* 0x000fe20000000000 */
[----:B------:R-:W-:Y:S06]  /*ddb0*/  BRA `(.L_x_218) ;  /* 0x0000000800607947 */ /* 0x000fec0003800000 */
.L_x_1682:
[----:B------:R-:W-:Y:S01]  /*ddc0*/  FADD R29, R9, -R6 ;  /* 0x80000006091d7221 */ /* 0x000fe20000000000 */
[----:B------:R-:W-:Y:S06]  /*ddd0*/  BRA `(.L_x_218) ;  /* 0x0000000800587947 */ /* 0x000fec0003800000 */
.L_x_214:
        /* <DEDUP_REMOVED lines=11> */
.L_x_223:
[----:B------:R-:W-:Y:S01]  /*de90*/  ISETP.NE.AND P0, PT, R127, 0xa, PT ;  /* 0x0000000a7f00780c */ /* 0x000fe20003f05270 */
[----:B------:R-:W-:-:S12]  /*dea0*/  IMAD.MOV.U32 R29, RZ, RZ, R61 ;  /* 0x000000ffff1d7224 */ /* 0x000fd800078e003d */
[----:B------:R-:W-:Y:S05]  /*deb0*/  @!P0 BRA `(.L_x_218) ;  /* 0x0000000800208947 */ /* 0x000fea0003800000 */
[----:B------:R-:W-:-:S13]  /*dec0*/  ISETP.NE.AND P0, PT, R127, 0xb, PT ;  /* 0x0000000b7f00780c */ /* 0x000fda0003f05270 */
[----:B------:R-:W-:Y:S05]  /*ded0*/  @P0 BRA `(.L_x_219) ;  /* 0x0000000000a80947 */ /* 0x000fea0003800000 */
[----:B------:R-:W-:Y:S01]  /*dee0*/  MOV R29, R110 ;  /* 0x0000006e001d7202 */ /* 0x000fe20000000f00 */
[----:B------:R-:W-:Y:S06]  /*def0*/  BRA `(.L_x_218) ;  /* 0x0000000800107947 */ /* 0x000fec0003800000 */
.L_x_222:
[----:B------:R-:W-:-:S13]  /*df00*/  ISETP.GT.AND P0, PT, R127, 0xd, PT ;  /* 0x0000000d7f00780c */ /* 0x000fda0003f04270 */
[----:B------:R-:W-:Y:S05]  /*df10*/  @P0 BRA `(.L_x_224) ;  /* 0x0000000000740947 */ /* 0x000fea0003800000 */
[----:B------:R-:W-:-:S05]  /*df20*/  IMAD.MOV.U32 R0, RZ, RZ, -0xc ;  /* 0xfffffff4ff007424 */ /* 0x000fca00078e00ff */
[----:B------:R-:W-:-:S04]  /*df30*/  VIADDMNMX.U32 R0, R127, R0, 0x2, PT ;  /* 0x000000027f007446 */ /* 0x000fc80003800000 */
[----:B------:R-:W-:-:S04]  /*df40*/  SHF.L.U32 R0, R0, 0x2, RZ ;  /* 0x0000000200007819 */ /* 0x000fc800000006ff */
[----:B------:R-:W0:Y:S02]  /*df50*/  LDC R20, c[0x2][R0+0x280] ;  /* 0x0080a00000147b82 */ /* 0x000e240000000800 */
[----:B0-----:R-:W-:-:S04]  /*df60*/  SHF.R.S32.HI R21, RZ, 0x1f, R20 ;  /* 0x0000001fff157819 */ /* 0x001fc80000011414 */
.L_x_1685:
[----:B------:R-:W-:Y:S05]  /*df70*/  BRX R20 -0xdf80                                                          (*"BRANCH_TARGETS .L_x_1686,.L_x_1687,.L_x_219"*) ;  /* 0xffffff2014207949 */ /* 0x000fea000383ffff */
.L_x_1687:
        /* <DEDUP_REMOVED lines=9> */
.L_x_226:
[----:B------:R-:W-:Y:S01]  /*e010*/  FMUL.FTZ R20, R9, R0 ;  /* 0x0000000009147220 */ /* 0x000fe20000410000 */
[----:B------:R-:W-:-:S03]  /*e020*/  FMUL.FTZ R0, R0, 0.5 ;  /* 0x3f00000000007820 */ /* 0x000fc60000410000 */
[----:B------:R-:W-:-:S04]  /*e030*/  FFMA R3, -R20, R20, R9 ;  /* 0x0000001414037223 */ /* 0x000fc80000000109 */
[----:B------:R-:W-:-:S07]  /*e040*/  FFMA R0, R3, R0, R20 ;  /* 0x0000000003007223 */ /* 0x000fce0000000014 */
.L_x_227:
[----:B------:R-:W-:Y:S05]  /*e050*/  BSYNC.RECONVERGENT B1 ;  /* 0x0000000000017941 */ /* 0x000fea0003800200 */
.L_x_225:
[----:B------:R-:W-:Y:S01]  /*e060*/  IMAD.MOV.U32 R29, RZ, RZ, R0 ;  /* 0x000000ffff1d7224 */ /* 0x000fe200078e0000 */
[----:B------:R-:W-:Y:S06]  /*e070*/  BRA `(.L_x_218) ;  /* 0x0000000400b07947 */ /* 0x000fec0003800000 */
.L_x_1686:
[C---:B------:R-:W-:Y:S01]  /*e080*/  FADD R0, R9.reuse, R6 ;  /* 0x0000000609007221 */ /* 0x040fe20000000000 */
[----:B------:R-:W-:Y:S02]  /*e090*/  FSETP.NEU.AND P1, PT, R6, RZ, PT ;  /* 0x000000ff0600720b */ /* 0x000fe40003f2d000 */
[----:B------:R-:W-:Y:S02]  /*e0a0*/  FSETP.NEU.AND P0, PT, R9, 1, PT ;  /* 0x3f8000000900780b */ /* 0x000fe40003f0d000 */
[----:B------:R-:W-:-:S04]  /*e0b0*/  FSEL R0, R0, 1, P1 ;  /* 0x3f80000000007808 */ /* 0x000fc80000800000 */
[----:B------:R-:W-:-:S04]  /*e0c0*/  FSEL R0, R0, 1, P0 ;  /* 0x3f80000000007808 */ /* 0x000fc80000000000 */
[----:B------:R-:W-:Y:S01]  /*e0d0*/  FSEL R29, R0, R85, P6 ;  /* 0x00000055001d7208 */ /* 0x000fe20003000000 */
[----:B------:R-:W-:Y:S06]  /*e0e0*/  BRA `(.L_x_218) ;  /* 0x0000000400947947 */ /* 0x000fec0003800000 */
.L_x_224:
[----:B------:R-:W-:-:S04]  /*e0f0*/  MOV R0, 0xfffffff2 ;  /* 0xfffffff200007802 */ /* 0x000fc80000000f00 */
[----:B------:R-:W-:-:S05]  /*e100*/  VIADDMNMX.U32 R0, R127, R0, 0x2, PT ;  /* 0x000000027f007446 */ /* 0x000fca0003800000 */
[----:B------:R-:W-:-:S04]  /*e110*/  IMAD.SHL.U32 R0, R0, 0x4, RZ ;  /* 0x0000000400007824 */ /* 0x000fc800078e00ff */
[----:B------:R-:W0:Y:S02]  /*e120*/  LDC R20, c[0x2][R0+0x28c] ;  /* 0x0080a30000147b82 */ /* 0x000e240000000800 */
[----:B0-----:R-:W-:-:S04]  /*e130*/  SHF.R.S32.HI R21, RZ, 0x1f, R20 ;  /* 0x0000001fff157819 */ /* 0x001fc80000011414 */
.L_x_1689:
[----:B------:R-:W-:Y:S05]  /*e140*/  BRX R20 -0xe150                                                          (*"BRANCH_TARGETS .L_x_1690,.L_x_1691,.L_x_1692"*) ;  /* 0xffffff1c14ac7949 */ /* 0x000fea000383ffff */
.L_x_1692:
[----:B------:R-:W-:Y:S02]  /*e150*/  ISETP.NE.AND P0, PT, R127, 0x10, PT ;  /* 0x000000107f00780c */ /* 0x000fe40003f05270 */
[----:B------:R-:W-:-:S11]  /*e160*/  MOV R29, R60 ;  /* 0x0000003c001d7202 */ /* 0x000fd60000000f00 */
[----:B------:R-:W-:Y:S05]  /*e170*/  @!P0 BRA `(.L_x_218) ;  /* 0x0000000400708947 */ /* 0x000fea0003800000 */
.L_x_219:
[----:B------:R-:W-:Y:S01]  /*e180*/  IMAD.MOV.U32 R29, RZ, RZ, 0x7fffffff ;  /* 0x7fffffffff1d7424 */ /* 0x000fe200078e00ff */
[----:B------:R-:W-:Y:S06]  /*e190*/  BRA `(.L_x_218) ;  /* 0x0000000400687947 */ /* 0x000fec0003800000 */
.L_x_1690:
        /* <DEDUP_REMOVED lines=11> */
.L_x_230:
        /* <DEDUP_REMOVED lines=13> */
[C---:B------:R-:W-:Y:S01]  /*e320*/  LOP3.LUT P0, RZ, R20.reuse, 0x1f, RZ, 0xc0, !PT ;  /* 0x0000001f14ff7812 */ /* 0x040fe2000780c0ff */
[----:B------:R-:W2:Y:S04]  /*e330*/  LDL R0, [R124+0x18] ;  /* 0x000018007c007983 */ /* 0x000ea80000100800 */
[----:B------:R-:W2:Y:S08]  /*e340*/  LDL R3, [R124+0x14] ;  /* 0x000014007c037983 */ /* 0x000eb00000100800 */
        /* <DEDUP_REMOVED lines=10> */
[C---:B0-----:R-:W-:Y:S02]  /*e3f0*/  LOP3.LUT R24, R21.reuse, R3, RZ, 0x3c, !PT ;  /* 0x0000000315187212 */ /* 0x041fe400078e3cff */
        /* <DEDUP_REMOVED lines=10> */
.L_x_229:
[----:B------:R-:W-:Y:S05]  /*e4a0*/  BSYNC.RECONVERGENT B1 ;  /* 0x0000000000017941 */ /* 0x000fea0003800200 */
.L_x_228:
        /* <DEDUP_REMOVED lines=18> */
.L_x_1691:
        /* <DEDUP_REMOVED lines=23> */
.L_x_218:
[----:B------:R-:W-:Y:S05]  /*e740*/  BSYNC.RECONVERGENT B0 ;  /* 0x0000000000007941 */ /* 0x000fea0003800200 */
.L_x_213:
        /* <DEDUP_REMOVED lines=13> */
.L_x_235:
[----:B------:R-:W-:Y:S01]  /*e820*/  FMUL R22, R11, R11 ;  /* 0x0000000b0b167220 */ /* 0x000fe20000400000 */
[----:B------:R-:W-:Y:S06]  /*e830*/  BRA `(.L_x_236) ;  /* 0x0000000800dc7947 */ /* 0x000fec0003800000 */
.L_x_234:
[----:B------:R-:W-:-:S13]  /*e840*/  ISETP.NE.AND P0, PT, R126, 0x1, PT ;  /* 0x000000017e00780c */ /* 0x000fda0003f05270 */
[----:B------:R-:W-:Y:S05]  /*e850*/  @!P0 BRA `(.L_x_238) ;  /* 0x0000000000108947 */ /* 0x000fea0003800000 */
[----:B------:R-:W-:Y:S01]  /*e860*/  ISETP.NE.AND P0, PT, R126, 0x2, PT ;  /* 0x000000027e00780c */ /* 0x000fe20003f05270 */
[----:B-----5:R-:W-:-:S12]  /*e870*/  IMAD.MOV.U32 R22, RZ, RZ, R27 ;  /* 0x000000ffff167224 */ /* 0x020fd800078e001b */
[----:B------:R-:W-:Y:S05]  /*e880*/  @!P0 BRA `(.L_x_236) ;  /* 0x0000000800c88947 */ /* 0x000fea0003800000 */
[----:B------:R-:W-:Y:S05]  /*e890*/  BRA `(.L_x_237) ;  /* 0x0000000400447947 */ /* 0x000fea0003800000 */
.L_x_238:
[----:B------:R-:W-:Y:S01]  /*e8a0*/  HFMA2 R22, -RZ, RZ, 1.875, 0 ;  /* 0x3f800000ff167431 */ /* 0x000fe200000001ff */
[----:B------:R-:W-:Y:S06]  /*e8b0*/  BRA `(.L_x_236) ;  /* 0x0000000800bc7947 */ /* 0x000fec0003800000 */
.L_x_233:
        /* <DEDUP_REMOVED lines=9> */
.L_x_239:
[----:B------:R-:W-:-:S05]  /*e950*/  IMAD.MOV.U32 R3, RZ, RZ, -0x5 ;  /* 0xfffffffbff037424 */ /* 0x000fca00078e00ff */
[----:B------:R-:W-:-:S04]  /*e960*/  VIADDMNMX.U32 R0, R126, R3, 0x3, PT ;  /* 0x000000037e007446 */ /* 0x000fc80003800003 */
[----:B------:R-:W-:-:S04]  /*e970*/  SHF.L.U32 R0, R0, 0x2, RZ ;  /* 0x0000000200007819 */ /* 0x000fc800000006ff */
[----:B------:R-:W0:Y:S02]  /*e980*/  LDC R20, c[0x2][R0+0x298] ;  /* 0x0080a60000147b82 */ /* 0x000e240000000800 */
[----:B0-----:R-:W-:-:S04]  /*e990*/  SHF.R.S32.HI R21, RZ, 0x1f, R20 ;  /* 0x0000001fff157819 */ /* 0x001fc80000011414 */
.L_x_1693:
[----:B------:R-:W-:Y:S05]  /*e9a0*/  BRX R20 -0xe9b0                                                          (*"BRANCH_TARGETS .L_x_1694,.L_x_1695,.L_x_1696,.L_x_237"*) ;  /* 0xffffff1414947949 */ /* 0x000fea000383ffff */
.L_x_1696:
[----:B------:R-:W-:Y:S01]  /*e9b0*/  FADD R22, -R11, R8 ;  /* 0x000000080b167221 */ /* 0x000fe20000000100 */
[----:B------:R-:W-:Y:S06]  /*e9c0*/  BRA `(.L_x_236) ;  /* 0x0000000800787947 */ /* 0x000fec0003800000 */
.L_x_1694:
[----:B------:R-:W-:Y:S01]  /*e9d0*/  FADD R22, R11, R8 ;  /* 0x000000080b167221 */ /* 0x000fe20000000000 */
[----:B------:R-:W-:Y:S06]  /*e9e0*/  BRA `(.L_x_236) ;  /* 0x0000000800707947 */ /* 0x000fec0003800000 */
.L_x_1695:
[----:B------:R-:W-:Y:S01]  /*e9f0*/  FADD R22, R11, -R8 ;  /* 0x800000080b167221 */ /* 0x000fe20000000000 */
[----:B------:R-:W-:Y:S06]  /*ea00*/  BRA `(.L_x_236) ;  /* 0x0000000800687947 */ /* 0x000fec0003800000 */
.L_x_232:
        /* <DEDUP_REMOVED lines=11> */
.L_x_241:
[----:B------:R-:W-:Y:S01]  /*eac0*/  ISETP.NE.AND P0, PT, R126, 0xa, PT ;  /* 0x0000000a7e00780c */ /* 0x000fe20003f05270 */
[----:B------:R-:W-:-:S12]  /*ead0*/  IMAD.MOV.U32 R22, RZ, RZ, R65 ;  /* 0x000000ffff167224 */ /* 0x000fd800078e0041 */
[----:B------:R-:W-:Y:S05]  /*eae0*/  @!P0 BRA `(.L_x_236) ;  /* 0x0000000800308947 */ /* 0x000fea0003800000 */
[----:B------:R-:W-:-:S13]  /*eaf0*/  ISETP.NE.AND P0, PT, R126, 0xb, PT ;  /* 0x0000000b7e00780c */ /* 0x000fda0003f05270 */
[----:B------:R-:W-:Y:S05]  /*eb00*/  @P0 BRA `(.L_x_237) ;  /* 0x0000000000a80947 */ /* 0x000fea0003800000 */
[----:B------:R-:W-:Y:S01]  /*eb10*/  MOV R22, R109 ;  /* 0x0000006d00167202 */ /* 0x000fe20000000f00 */
[----:B------:R-:W-:Y:S06]  /*eb20*/  BRA `(.L_x_236) ;  /* 0x0000000800207947 */ /* 0x000fec0003800000 */
.L_x_240:
[----:B------:R-:W-:-:S13]  /*eb30*/  ISETP.GT.AND P0, PT, R126, 0xd, PT ;  /* 0x0000000d7e00780c */ /* 0x000fda0003f04270 */
[----:B------:R-:W-:Y:S05]  /*eb40*/  @P0 BRA `(.L_x_242) ;  /* 0x0000000000740947 */ /* 0x000fea0003800000 */
[----:B------:R-:W-:-:S05]  /*eb50*/  IMAD.MOV.U32 R3, RZ, RZ, -0xc ;  /* 0xfffffff4ff037424 */ /* 0x000fca00078e00ff */
[----:B------:R-:W-:-:S04]  /*eb60*/  VIADDMNMX.U32 R0, R126, R3, 0x2, PT ;  /* 0x000000027e007446 */ /* 0x000fc80003800003 */
[----:B------:R-:W-:-:S04]  /*eb70*/  SHF.L.U32 R0, R0, 0x2, RZ ;  /* 0x0000000200007819 */ /* 0x000fc800000006ff */
[----:B------:R-:W0:Y:S02]  /*eb80*/  LDC R20, c[0x2][R0+0x2a8] ;  /* 0x0080aa0000147b82 */ /* 0x000e240000000800 */
[----:B0-----:R-:W-:-:S04]  /*eb90*/  SHF.R.S32.HI R21, RZ, 0x1f, R20 ;  /* 0x0000001fff157819 */ /* 0x001fc80000011414 */
.L_x_1698:
[----:B------:R-:W-:Y:S05]  /*eba0*/  BRX R20 -0xebb0                                                          (*"BRANCH_TARGETS .L_x_1699,.L_x_1700,.L_x_237"*) ;  /* 0xffffff1414147949 */ /* 0x000fea000383ffff */
.L_x_1700:
        /* <DEDUP_REMOVED lines=9> */
.L_x_244:
[----:B------:R-:W-:Y:S01]  /*ec40*/  FMUL.FTZ R20, R11, R0 ;  /* 0x000000000b147220 */ /* 0x000fe20000410000 */
[----:B------:R-:W-:-:S03]  /*ec50*/  FMUL.FTZ R0, R0, 0.5 ;  /* 0x3f00000000007820 */ /* 0x000fc60000410000 */
[----:B------:R-:W-:-:S04]  /*ec60*/  FFMA R3, -R20, R20, R11 ;  /* 0x0000001414037223 */ /* 0x000fc8000000010b */
[----:B------:R-:W-:-:S07]  /*ec70*/  FFMA R0, R3, R0, R20 ;  /* 0x0000000003007223 */ /* 0x000fce0000000014 */
.L_x_245:
[----:B------:R-:W-:Y:S05]  /*ec80*/  BSYNC.RECONVERGENT B1 ;  /* 0x0000000000017941 */ /* 0x000fea0003800200 */
.L_x_243:
[----:B------:R-:W-:Y:S01]  /*ec90*/  IMAD.MOV.U32 R22, RZ, RZ, R0 ;  /* 0x000000ffff167224 */ /* 0x000fe200078e0000 */
[----:B------:R-:W-:Y:S06]  /*eca0*/  BRA `(.L_x_236) ;  /* 0x0000000400c07947 */ /* 0x000fec0003800000 */
.L_x_1699:
[C---:B------:R-:W-:Y:S01]  /*ecb0*/  FADD R0, R11.reuse, R8 ;  /* 0x000000080b007221 */ /* 0x040fe20000000000 */
[----:B------:R-:W-:Y:S02]  /*ecc0*/  FSETP.NEU.AND P1, PT, R8, RZ, PT ;  /* 0x000000ff0800720b */ /* 0x000fe40003f2d000 */
[----:B------:R-:W-:Y:S02]  /*ecd0*/  FSETP.NEU.AND P0, PT, R11, 1, PT ;  /* 0x3f8000000b00780b */ /* 0x000fe40003f0d000 */
[----:B------:R-:W-:-:S04]  /*ece0*/  FSEL R0, R0, 1, P1 ;  /* 0x3f80000000007808 */ /* 0x000fc80000800000 */
[----:B------:R-:W-:-:S04]  /*ecf0*/  FSEL R3, R0, 1, P0 ;  /* 0x3f80000000037808 */ /* 0x000fc80000000000 */
[----:B------:R-:W-:Y:S01]  /*ed00*/  FSEL R22, R3, R86, P5 ;  /* 0x0000005603167208 */ /* 0x000fe20002800000 */
[----:B------:R-:W-:Y:S06]  /*ed10*/  BRA `(.L_x_236) ;  /* 0x0000000400a47947 */ /* 0x000fec0003800000 */
.L_x_242:
[----:B------:R-:W-:-:S04]  /*ed20*/  MOV R3, 0xfffffff2 ;  /* 0xfffffff200037802 */ /* 0x000fc80000000f00 */
[----:B------:R-:W-:-:S05]  /*ed30*/  VIADDMNMX.U32 R0, R126, R3, 0x2, PT ;  /* 0x000000027e007446 */ /* 0x000fca0003800003 */
[----:B------:R-:W-:-:S04]  /*ed40*/  IMAD.SHL.U32 R0, R0, 0x4, RZ ;  /* 0x0000000400007824 */ /* 0x000fc800078e00ff */
[----:B------:R-:W0:Y:S02]  /*ed50*/  LDC R20, c[0x2][R0+0x2b4] ;  /* 0x0080ad0000147b82 */ /* 0x000e240000000800 */
[----:B0-----:R-:W-:-:S04]  /*ed60*/  SHF.R.S32.HI R21, RZ, 0x1f, R20 ;  /* 0x0000001fff157819 */ /* 0x001fc80000011414 */
.L_x_1702:
[----:B------:R-:W-:Y:S05]  /*ed70*/  BRX R20 -0xed80                                                          (*"BRANCH_TARGETS .L_x_1703,.L_x_1704,.L_x_1705"*) ;  /* 0xffffff1014a07949 */ /* 0x000fea000383ffff */
.L_x_1705:
[----:B------:R-:W-:Y:S02]  /*ed80*/  ISETP.NE.AND P0, PT, R126, 0x10, PT ;  /* 0x000000107e00780c */ /* 0x000fe40003f05270 */
[----:B------:R-:W-:-:S11]  /*ed90*/  MOV R22, R64 ;  /* 0x0000004000167202 */ /* 0x000fd60000000f00 */
[----:B------:R-:W-:Y:S05]  /*eda0*/  @!P0 BRA `(.L_x_236) ;  /* 0x0000000400808947 */ /* 0x000fea0003800000 */
.L_x_237:
[----:B------:R-:W-:Y:S01]  /*edb0*/  IMAD.MOV.U32 R22, RZ, RZ, 0x7fffffff ;  /* 0x7fffffffff167424 */ /* 0x000fe200078e00ff */
[----:B------:R-:W-:Y:S06]  /*edc0*/  BRA `(.L_x_236) ;  /* 0x0000000400787947 */ /* 0x000fec0003800000 */
.L_x_1703:
        /* <DEDUP_REMOVED lines=11> */
.L_x_248:
        /* <DEDUP_REMOVED lines=41> */
.L_x_247:
[----:B------:R-:W-:Y:S05]  /*f110*/  BSYNC.RECONVERGENT B1 ;  /* 0x0000000000017941 */ /* 0x000fea0003800200 */
.L_x_246:
        /* <DEDUP_REMOVED lines=18> */
.L_x_1704:
        /* <DEDUP_REMOVED lines=23> */
.L_x_236:
[----:B------:R-:W-:Y:S05]  /*f3b0*/  BSYNC.RECONVERGENT B0 ;  /* 0x0000000000007941 */ /* 0x000fea0003800200 */
.L_x_231:
        /* <DEDUP_REMOVED lines=13> */
.L_x_253:
[----:B------:R-:W-:Y:S01]  /*f490*/  FMUL R24, R29, R29 ;  /* 0x0000001d1d187220 */ /* 0x000fe20000400000 */
[----:B------:R-:W-:Y:S06]  /*f4a0*/  BRA `(.L_x_254) ;  /* 0x0000001400e47947 */ /* 0x000fec0003800000 */
.L_x_252:
[----:B------:R-:W-:-:S13]  /*f4b0*/  ISETP.NE.AND P0, PT, R125, 0x1, PT ;  /* 0x000000017d00780c */ /* 0x000fda0003f05270 */
[----:B------:R-:W-:Y:S05]  /*f4c0*/  @!P0 BRA `(.L_x_256) ;  /* 0x0000000000108947 */ /* 0x000fea0003800000 */
[----:B------:R-:W-:Y:S02]  /*f4d0*/  ISETP.NE.AND P0, PT, R125, 0x2, PT ;  /* 0x000000027d00780c */ /* 0x000fe40003f05270 */
[----:B-----5:R-:W-:-:S11]  /*f4e0*/  MOV R24, R27 ;  /* 0x0000001b00187202 */ /* 0x020fd60000000f00 */
[----:B------:R-:W-:Y:S05]  /*f4f0*/  @!P0 BRA `(.L_x_254) ;  /* 0x0000001400d08947 */ /* 0x000fea0003800000 */
[----:B------:R-:W-:Y:S05]  /*f500*/  BRA `(.L_x_255) ;  /* 0x0000001000247947 */ /* 0x000fea0003800000 */
.L_x_256:
[----:B------:R-:W-:Y:S01]  /*f510*/  IMAD.MOV.U32 R24, RZ, RZ, 0x3f800000 ;  /* 0x3f800000ff187424 */ /* 0x000fe200078e00ff */
[----:B------:R-:W-:Y:S06]  /*f520*/  BRA `(.L_x_254) ;  /* 0x0000001400c47947 */ /* 0x000fec0003800000 */
.L_x_251:
        /* <DEDUP_REMOVED lines=9> */
.L_x_257:
[----:B------:R-:W-:-:S04]  /*f5c0*/  MOV R0, 0xfffffffb ;  /* 0xfffffffb00007802 */ /* 0x000fc80000000f00 */
[----:B------:R-:W-:-:S05]  /*f5d0*/  VIADDMNMX.U32 R0, R125, R0, 0x3, PT ;  /* 0x000000037d007446 */ /* 0x000fca0003800000 */
[----:B------:R-:W-:-:S04]  /*f5e0*/  IMAD.SHL.U32 R0, R0, 0x4, RZ ;  /* 0x0000000400007824 */ /* 0x000fc800078e00ff */
[----:B------:R-:W0:Y:S02]  /*f5f0*/  LDC R20, c[0x2][R0+0x2c0] ;  /* 0x0080b00000147b82 */ /* 0x000e240000000800 */
[----:B0-----:R-:W-:-:S04]  /*f600*/  SHF.R.S32.HI R21, RZ, 0x1f, R20 ;  /* 0x0000001fff157819 */ /* 0x001fc80000011414 */
.L_x_1706:
[----:B------:R-:W-:Y:S05]  /*f610*/  BRX R20 -0xf620                                                          (*"BRANCH_TARGETS .L_x_1707,.L_x_1708,.L_x_1709,.L_x_255"*) ;  /* 0xffffff0814787949 */ /* 0x000fea000383ffff */
.L_x_1709:
[----:B------:R-:W-:Y:S01]  /*f620*/  FADD R24, R22, -R29 ;  /* 0x8000001d16187221 */ /* 0x000fe20000000000 */
[----:B------:R-:W-:Y:S06]  /*f630*/  BRA `(.L_x_254) ;  /* 0x0000001400807947 */ /* 0x000fec0003800000 */
.L_x_1707:
[----:B------:R-:W-:Y:S01]  /*f640*/  FADD R24, R22, R29 ;  /* 0x0000001d16187221 */ /* 0x000fe20000000000 */
[----:B------:R-:W-:Y:S06]  /*f650*/  BRA `(.L_x_254) ;  /* 0x0000001400787947 */ /* 0x000fec0003800000 */
.L_x_1708:
[----:B------:R-:W-:Y:S01]  /*f660*/  FADD R24, -R22, R29 ;  /* 0x0000001d16187221 */ /* 0x000fe20000000100 */
[----:B------:R-:W-:Y:S06]  /*f670*/  BRA `(.L_x_254) ;  /* 0x0000001400707947 */ /* 0x000fec0003800000 */
.L_x_250:
        /* <DEDUP_REMOVED lines=9> */
.L_x_1711:
[----:B------:R-:W-:Y:S05]  /*f710*/  BRX R20 -0xf720                                                          (*"BRANCH_TARGETS .L_x_1712,.L_x_1713,.L_x_255"*) ;  /* 0xffffff0814387949 */ /* 0x000fea000383ffff */
.L_x_1713:
        /* <DEDUP_REMOVED lines=13> */
.L_x_261:
[----:B------:R-:W-:Y:S05]  /*f7f0*/  BSYNC.RECONVERGENT B4 ;  /* 0x0000000000047941 */ /* 0x000fea0003800200 */
.L_x_260:
[----:B------:R-:W-:Y:S01]  /*f800*/  MOV R24, R0 ;  /* 0x0000000000187202 */ /* 0x000fe20000000f00 */
[----:B------:R-:W-:Y:S06]  /*f810*/  BRA `(.L_x_254) ;  /* 0x0000001400087947 */ /* 0x000fec0003800000 */
.L_x_1712:
        /* <DEDUP_REMOVED lines=13> */
.L_x_263:
[----:B------:R-:W-:Y:S05]  /*f8f0*/  BSYNC.RECONVERGENT B4 ;  /* 0x0000000000047941 */ /* 0x000fea0003800200 */
.L_x_262:
[----:B------:R-:W-:Y:S01]  /*f900*/  IMAD.MOV.U32 R24, RZ, RZ, R0 ;  /* 0x000000ffff187224 */ /* 0x000fe200078e0000 */
[----:B------:R-:W-:Y:S06]  /*f910*/  BRA `(.L_x_254) ;  /* 0x0000001000c87947 */ /* 0x000fec0003800000 */
.L_x_259:
[----:B------:R-:W-:-:S04]  /*f920*/  MOV R0, 0xfffffff6 ;  /* 0xfffffff600007802 */ /* 0x000fc80000000f00 */
[----:B------:R-:W-:-:S05]  /*f930*/  VIADDMNMX.U32 R0, R125, R0, 0x2, PT ;  /* 0x000000027d007446 */ /* 0x000fca0003800000 */
[----:B------:R-:W-:-:S04]  /*f940*/  IMAD.SHL.U32 R0, R0, 0x4, RZ ;  /* 0x0000000400007824 */ /* 0x000fc800078e00ff */
[----:B------:R-:W0:Y:S02]  /*f950*/  LDC R20, c[0x2][R0+0x2dc] ;  /* 0x0080b70000147b82 */ /* 0x000e240000000800 */
[----:B0-----:R-:W-:-:S04]  /*f960*/  SHF.R.S32.HI R21, RZ, 0x1f, R20 ;  /* 0x0000001fff157819 */ /* 0x001fc80000011414 */
.L_x_1715:
[----:B------:R-:W-:Y:S05]  /*f970*/  BRX R20 -0xf980                                                          (*"BRANCH_TARGETS .L_x_1716,.L_x_1717,.L_x_255"*) ;  /* 0xffffff0414a07949 */ /* 0x000fea000383ffff */
.L_x_1717:
        /* <DEDUP_REMOVED lines=11> */
.L_x_1716:
        /* <DEDUP_REMOVED lines=28> */
.L_x_258:
[----:B------:R-:W-:-:S13]  /*fbf0*/  ISETP.GT.AND P0, PT, R125, 0xd, PT ;  /* 0x0000000d7d00780c */ /* 0x000fda0003f04270 */
[----:B------:R-:W-:Y:S05]  /*fc00*/  @P0 BRA `(.L_x_264) ;  /* 0x0000000400c40947 */ /* 0x000fea0003800000 */
[----:B------:R-:W-:-:S05]  /*fc10*/  IMAD.MOV.U32 R0, RZ, RZ, -0xc ;  /* 0xfffffff4ff007424 */ /* 0x000fca00078e00ff */
[----:B------:R-:W-:-:S04]  /*fc20*/  VIADDMNMX.U32 R0, R125, R0, 0x2, PT ;  /* 0x000000027d007446 */ /* 0x000fc80003800000 */
[----:B------:R-:W-:-:S04]  /*fc30*/  SHF.L.U32 R0, R0, 0x2, RZ ;  /* 0x0000000200007819 */ /* 0x000fc800000006ff */
[----:B------:R-:W0:Y:S02]  /*fc40*/  LDC R20, c[0x2][R0+0x2e8] ;  /* 0x0080ba0000147b82 */ /* 0x000e240000000800 */
[----:B0-----:R-:W-:-:S04]  /*fc50*/  SHF.R.S32.HI R21, RZ, 0x1f, R20 ;  /* 0x0000001fff157819 */ /* 0x001fc80000011414 */
.L_x_1719:
[----:B------:R-:W-:Y:S05]  /*fc60*/  BRX R20 -0xfc70                                                          (*"BRANCH_TARGETS .L_x_1720,.L_x_1721,.L_x_255"*) ;  /* 0xffffff0014e47949 */ /* 0x000fea000383ffff */
.L_x_1721:
        /* <DEDUP_REMOVED lines=9> */
.L_x_266:
[C---:B------:R-:W-:Y:S01]  /*fd00*/  FMUL.FTZ R0, R20.reuse, R29 ;  /* 0x0000001d14007220 */ /* 0x040fe20000410000 */
[----:B------:R-:W-:-:S03]  /*fd10*/  FMUL.FTZ R20, R20, 0.5 ;  /* 0x3f00000014147820 */ /* 0x000fc60000410000 */
[----:B------:R-:W-:-:S04]  /*fd20*/  FFMA R3, -R0, R0, R29 ;  /* 0x0000000000037223 */ /* 0x000fc8000000011d */
[----:B------:R-:W-:-:S07]  /*fd30*/  FFMA R0, R3, R20, R0 ;  /* 0x0000001403007223 */ /* 0x000fce0000000000 */
.L_x_267:
[----:B------:R-:W-:Y:S05]  /*fd40*/  BSYNC.RECONVERGENT B0 ;  /* 0x0000000000007941 */ /* 0x000fea0003800200 */
.L_x_265:
[----:B------:R-:W-:Y:S01]  /*fd50*/  IMAD.MOV.U32 R24, RZ, RZ, R0 ;  /* 0x000000ffff187224 */ /* 0x000fe200078e0000 */
[----:B------:R-:W-:Y:S06]  /*fd60*/  BRA `(.L_x_254) ;  /* 0x0000000c00b47947 */ /* 0x000fec0003800000 */
.L_x_1720:
        /* <DEDUP_REMOVED lines=60> */
[----:B------:R-:W-:Y:S02]  /*10130*/  FSETP.NEU.AND P0, PT, R22, RZ, PT ;  /* 0x000000ff1600720b */ /* 0x000fe40003f0d000 */
[----:B------:R-:W-:Y:S02]  /*10140*/  MOV R24, 0x3f800000 ;  /* 0x3f80000000187802 */ /* 0x000fe40000000f00 */
        /* <DEDUP_REMOVED lines=29> */
.L_x_264:
[----:B------:R-:W-:-:S05]  /*10320*/  IMAD.MOV.U32 R0, RZ, RZ, -0xe ;  /* 0xfffffff2ff007424 */ /* 0x000fca00078e00ff */
[----:B------:R-:W-:-:S04]  /*10330*/  VIADDMNMX.U32 R0, R125, R0, 0x3, PT ;  /* 0x000000037d007446 */ /* 0x000fc80003800000 */
[----:B------:R-:W-:-:S04]  /*10340*/  SHF.L.U32 R0, R0, 0x2, RZ ;  /* 0x0000000200007819 */ /* 0x000fc800000006ff */
[----:B------:R-:W0:Y:S02]  /*10350*/  LDC R20, c[0x2][R0+0x2f4] ;  /* 0x0080bd0000147b82 */ /* 0x000e240000000800 */
[----:B0-----:R-:W-:-:S04]  /*10360*/  SHF.R.S32.HI R21, RZ, 0x1f, R20 ;  /* 0x0000001fff157819 */ /* 0x001fc80000011414 */
.L_x_1723:
[----:B------:R-:W-:Y:S05]  /*10370*/  BRX R20 -0x10380                                                        (*"BRANCH_TARGETS .L_x_1724,.L_x_1725,.L_x_1726,.L_x_255"*) ;  /* 0xfffffefc14207949 */ /* 0x000fea000383ffff */
.L_x_1726:
        /* <DEDUP_REMOVED lines=13> */
.L_x_269:
[----:B------:R-:W-:Y:S05]  /*10450*/  BSYNC.RECONVERGENT B4 ;  /* 0x0000000000047941 */ /* 0x000fea0003800200 */
.L_x_268:
        /* <DEDUP_REMOVED lines=20> */
.L_x_255:
[----:B------:R-:W-:Y:S01]  /*105a0*/  IMAD.MOV.U32 R24, RZ, RZ, 0x7fffffff ;  /* 0x7fffffffff187424 */ /* 0x000fe200078e00ff */
[----:B------:R-:W-:Y:S06]  /*105b0*/  BRA `(.L_x_254) ;  /* 0x0000000400a07947 */ /* 0x000fec0003800000 */
.L_x_1724:
        /* <DEDUP_REMOVED lines=18> */
.L_x_272:
        /* <DEDUP_REMOVED lines=42> */
.L_x_271:
[----:B------:R-:W-:Y:S05]  /*10980*/  BSYNC.RECONVERGENT B0 ;  /* 0x0000000000007941 */ /* 0x000fea0003800200 */
.L_x_270:
        /* <DEDUP_REMOVED lines=18> */
.L_x_1725:
        /* <DEDUP_REMOVED lines=25> */
.L_x_254:
[----:B------:R-:W-:Y:S05]  /*10c40*/  BSYNC.RECONVERGENT B3 ;  /* 0x0000000000037941 */ /* 0x000fea0003800200 */
.L_x_249:
        /* <DEDUP_REMOVED lines=13> */
.L_x_277:
[----:B------:R-:W-:Y:S01]  /*10d20*/  FMUL R29, R31, R31 ;  /* 0x0000001f1f1d7220 */ /* 0x000fe20000400000 */
[----:B------:R-:W-:Y:S06]  /*10d30*/  BRA `(.L_x_278) ;  /* 0x0000001400e47947 */ /* 0x000fec0003800000 */
.L_x_276:
[----:B------:R-:W-:-:S13]  /*10d40*/  ISETP.NE.AND P0, PT, R18, 0x1, PT ;  /* 0x000000011200780c */ /* 0x000fda0003f05270 */
[----:B------:R-:W-:Y:S05]  /*10d50*/  @!P0 BRA `(.L_x_280) ;  /* 0x0000000000108947 */ /* 0x000fea0003800000 */
[----:B------:R-:W-:Y:S01]  /*10d60*/  ISETP.NE.AND P0, PT, R18, 0x2, PT ;  /* 0x000000021200780c */ /* 0x000fe20003f05270 */
[----:B-----5:R-:W-:-:S12]  /*10d70*/  IMAD.MOV.U32 R29, RZ, RZ, R27 ;  /* 0x000000ffff1d7224 */ /* 0x020fd800078e001b */
[----:B------:R-:W-:Y:S05]  /*10d80*/  @!P0 BRA `(.L_x_278) ;  /* 0x0000001400d08947 */ /* 0x000fea0003800000 */
[----:B------:R-:W-:Y:S05]  /*10d90*/  BRA `(.L_x_279) ;  /* 0x0000001000247947 */ /* 0x000fea0003800000 */
.L_x_280:
[----:B------:R-:W-:Y:S01]  /*10da0*/  HFMA2 R29, -RZ, RZ, 1.875, 0 ;  /* 0x3f800000ff1d7431 */ /* 0x000fe200000001ff */
[----:B------:R-:W-:Y:S06]  /*10db0*/  BRA `(.L_x_278) ;  /* 0x0000001400c47947 */ /* 0x000fec0003800000 */
.L_x_275:
        /* <DEDUP_REMOVED lines=9> */
.L_x_281:
[----:B------:R-:W-:-:S05]  /*10e50*/  IMAD.MOV.U32 R3, RZ, RZ, -0x5 ;  /* 0xfffffffbff037424 */ /* 0x000fca00078e00ff */
[----:B------:R-:W-:-:S04]  /*10e60*/  VIADDMNMX.U32 R3, R18, R3, 0x3, PT ;  /* 0x0000000312037446 */ /* 0x000fc80003800003 */
[----:B------:R-:W-:-:S04]  /*10e70*/  SHF.L.U32 R3, R3, 0x2, RZ ;  /* 0x0000000203037819 */ /* 0x000fc800000006ff */
[----:B------:R-:W0:Y:S02]  /*10e80*/  LDC R20, c[0x2][R3+0x304] ;  /* 0x0080c10003147b82 */ /* 0x000e240000000800 */
[----:B0-----:R-:W-:-:S04]  /*10e90*/  SHF.R.S32.HI R21, RZ, 0x1f, R20 ;  /* 0x0000001fff157819 */ /* 0x001fc80000011414 */
.L_x_1728:
[----:B------:R-:W-:Y:S05]  /*10ea0*/  BRX R20 -0x10eb0                                                        (*"BRANCH_TARGETS .L_x_1729,.L_x_1730,.L_x_1731,.L_x_279"*) ;  /* 0xfffffef014547949 */ /* 0x000fea000383ffff */
.L_x_1731:
[----:B------:R-:W-:Y:S01]  /*10eb0*/  FADD R29, R24, -R31 ;  /* 0x8000001f181d7221 */ /* 0x000fe20000000000 */
[----:B------:R-:W-:Y:S06]  /*10ec0*/  BRA `(.L_x_278) ;  /* 0x0000001400807947 */ /* 0x000fec0003800000 */
.L_x_1729:
[----:B------:R-:W-:Y:S01]  /*10ed0*/  FADD R29, R24, R31 ;  /* 0x0000001f181d7221 */ /* 0x000fe20000000000 */
[----:B------:R-:W-:Y:S06]  /*10ee0*/  BRA `(.L_x_278) ;  /* 0x0000001400787947 */ /* 0x000fec0003800000 */
.L_x_1730:
[----:B------:R-:W-:Y:S01]  /*10ef0*/  FADD R29, -R24, R31 ;  /* 0x0000001f181d7221 */ /* 0x000fe20000000100 */
[----:B------:R-:W-:Y:S06]  /*10f00*/  BRA `(.L_x_278) ;  /* 0x0000001400707947 */ /* 0x000fec0003800000 */
.L_x_274:
[----:B------:R-:W-:-:S13]  /*10f10*/  ISETP.GT.AND P0, PT, R18, 0xb, PT ;  /* 0x0000000b1200780c */ /* 0x000fda0003f04270 */
[----:B------:R-:W-:Y:S05]  /*10f20*/  @P0 BRA `(.L_x_282) ;  /* 0x0000000400540947 */ /* 0x000fea0003800000 */
[----:B------:R-:W-:-:S13]  /*10f30*/  ISETP.GT.AND P0, PT, R18, 0x9, PT ;  /* 0x000000091200780c */ /* 0x000fda0003f04270 */
[----:B------:R-:W-:Y:S05]  /*10f40*/  @P0 BRA `(.L_x_283) ;  /* 0x0000000000980947 */ /* 0x000fea0003800000 */
[----:B------:R-:W-:-:S05]  /*10f50*/  IMAD.MOV.U32 R3, RZ, RZ, -0x8 ;  /* 0xfffffff8ff037424 */ /* 0x000fca00078e00ff */
[----:B------:R-:W-:-:S04]  /*10f60*/  VIADDMNMX.U32 R3, R18, R3, 0x2, PT ;  /* 0x0000000212037446 */ /* 0x000fc80003800003 */
[----:B------:R-:W-:-:S04]  /*10f70*/  SHF.L.U32 R3, R3, 0x2, RZ ;  /* 0x0000000203037819 */ /* 0x000fc800000006ff */
[----:B------:R-:W0:Y:S02]  /*10f80*/  LDC R20, c[0x2][R3+0x314] ;  /* 0x0080c50003147b82 */ /* 0x000e240000000800 */
[----:B0-----:R-:W-:-:S04]  /*10f90*/  SHF.R.S32.HI R21, RZ, 0x1f, R20 ;  /* 0x0000001fff157819 */ /* 0x001fc80000011414 */
.L_x_1733:
[----:B------:R-:W-:Y:S05]  /*10fa0*/  BRX R20 -0x10fb0                                                        (*"BRANCH_TARGETS .L_x_1734,.L_x_1735,.L_x_279"*) ;  /* 0xfffffef014147949 */ /* 0x000fea000383ffff */
.L_x_1735:
        /* <DEDUP_REMOVED lines=13> */
.L_x_285:
[----:B------:R-:W-:Y:S05]  /*11080*/  BSYNC.RECONVERGENT B4 ;  /* 0x0000000000047941 */ /* 0x000fea0003800200 */
.L_x_284:
[----:B------:R-:W-:Y:S01]  /*11090*/  IMAD.MOV.U32 R29, RZ, RZ, R0 ;  /* 0x000000ffff1d7224 */ /* 0x000fe200078e0000 */
[----:B------:R-:W-:Y:S06]  /*110a0*/  BRA `(.L_x_278) ;  /* 0x0000001400087947 */ /* 0x000fec0003800000 */
.L_x_1734:
        /* <DEDUP_REMOVED lines=13> */
.L_x_287:
[----:B------:R-:W-:Y:S05]  /*11180*/  BSYNC.RECONVERGENT B4 ;  /* 0x0000000000047941 */ /* 0x000fea0003800200 */
.L_x_286:
[----:B------:R-:W-:Y:S01]  /*11190*/  MOV R29, R0 ;  /* 0x00000000001d7202 */ /* 0x000fe20000000f00 */
[----:B------:R-:W-:Y:S06]  /*111a0*/  BRA `(.L_x_278) ;  /* 0x0000001000c87947 */ /* 0x000fec0003800000 */
.L_x_283:
[----:B------:R-:W-:-:S05]  /*111b0*/  IMAD.MOV.U32 R3, RZ, RZ, -0xa ;  /* 0xfffffff6ff037424 */ /* 0x000fca00078e00ff */
[----:B------:R-:W-:-:S04]  /*111c0*/  VIADDMNMX.U32 R3, R18, R3, 0x2, PT ;  /* 0x0000000212037446 */ /* 0x000fc80003800003 */
[----:B------:R-:W-:-:S04]  /*111d0*/  SHF.L.U32 R3, R3, 0x2, RZ ;  /* 0x0000000203037819 */ /* 0x000fc800000006ff */
[----:B------:R-:W0:Y:S02]  /*111e0*/  LDC R20, c[0x2][R3+0x320] ;  /* 0x0080c80003147b82 */ /* 0x000e240000000800 */
[----:B0-----:R-:W-:-:S04]  /*111f0*/  SHF.R.S32.HI R21, RZ, 0x1f, R20 ;  /* 0x0000001fff157819 */ /* 0x001fc80000011414 */
.L_x_1737:
[----:B------:R-:W-:Y:S05]  /*11200*/  BRX R20 -0x11210                                                        (*"BRANCH_TARGETS .L_x_1738,.L_x_1739,.L_x_279"*) ;  /* 0xfffffeec147c7949 */ /* 0x000fea000383ffff */
.L_x_1739:
[----:B------:R-:W-:Y:S02]  /*11210*/  HFMA2 R3, -RZ, RZ, 3.7421875, 0 ;  /* 0x437c0000ff037431 */ /* 0x000fe400000001ff */
[----:B------:R-:W-:-:S04]  /*11220*/  IMAD.MOV.U32 R0, RZ, RZ, 0x3bbb989d ;  /* 0x3bbb989dff007424 */ /* 0x000fc800078e00ff */
[----:B------:R-:W-:-:S04]  /*11230*/  FFMA.SAT R0, R31, R0, 0.5 ;  /* 0x3f0000001f007423 */ /* 0x000fc80000002000 */
[----:B------:R-:W-:-:S04]  /*11240*/  FFMA.RM R0, R0, R3, 12582913 ;  /* 0x4b40000100007423 */ /* 0x000fc80000004003 */
[C---:B------:R-:W-:Y:S01]  /*11250*/  FADD R20, R0.reuse, -12583039 ;  /* 0xcb40007f00147421 */ /* 0x040fe20000000000 */
[----:B------:R-:W-:-:S03]  /*11260*/  IMAD.SHL.U32 R0, R0, 0x800000, RZ ;  /* 0x0080000000007824 */ /* 0x000fc600078e00ff */
[----:B------:R-:W-:-:S04]  /*11270*/  FFMA R20, R31, 1.4426950216293334961, -R20 ;  /* 0x3fb8aa3b1f147823 */ /* 0x000fc80000000814 */
[----:B------:R-:W-:-:S04]  /*11280*/  FFMA R20, R31, 1.925963033500011079e-08, R20 ;  /* 0x32a570601f147823 */ /* 0x000fc80000000014 */
[----:B------:R-:W0:Y:S02]  /*11290*/  MUFU.EX2 R29, R20 ;  /* 0x00000014001d7308 */ /* 0x000e240000000800 */
[----:B0-----:R-:W-:Y:S01]  /*112a0*/  FMUL R29, R0, R29 ;  /* 0x0000001d001d7220 */ /* 0x001fe20000400000 */
[----:B------:R-:W-:Y:S06]  /*112b0*/  BRA `(.L_x_278) ;  /* 0x0000001000847947 */ /* 0x000fec0003800000 */
.L_x_1738:
[C---:B------:R-:W-:Y:S01]  /*112c0*/  FMUL R0, R31.reuse, 8388608 ;  /* 0x4b0000001f007820 */ /* 0x040fe20000400000 */
[----:B------:R-:W-:Y:S02]  /*112d0*/  FSETP.GEU.AND P0, PT, R31, 1.175494350822287508e-38, PT ;  /* 0x008000001f00780b */ /* 0x000fe40003f0e000 */
[----:B------:R-:W-:Y:S02]  /*112e0*/  MOV R23, 0x3e055027 ;  /* 0x3e05502700177802 */ /* 0x000fe40000000f00 */
[----:B------:R-:W-:-:S04]  /*112f0*/  FSEL R0, R0, R31, !P0 ;  /* 0x0000001f00007208 */ /* 0x000fc80004000000 */
[C---:B------:R-:W-:Y:S02]  /*11300*/  IADD3 R3, PT, PT, R0.reuse, -0x3f2aaaab, RZ ;  /* 0xc0d5555500037810 */ /* 0x040fe40007ffe0ff */
[----:B------:R-:W-:Y:S02]  /*11310*/  FSETP.NEU.AND P1, PT, R0, RZ, PT ;  /* 0x000000ff0000720b */ /* 0x000fe40003f2d000 */
        /* <DEDUP_REMOVED lines=22> */
.L_x_282:
[----:B------:R-:W-:-:S13]  /*11480*/  ISETP.GT.AND P0, PT, R18, 0xd, PT ;  /* 0x0000000d1200780c */ /* 0x000fda0003f04270 */
[----:B------:R-:W-:Y:S05]  /*11490*/  @P0 BRA `(.L_x_288) ;  /* 0x0000000400c40947 */ /* 0x000fea0003800000 */
[----:B------:R-:W-:-:S04]  /*114a0*/  MOV R3, 0xfffffff4 ;  /* 0xfffffff400037802 */ /* 0x000fc80000000f00 */
[----:B------:R-:W-:-:S05]  /*114b0*/  VIADDMNMX.U32 R3, R18, R3, 0x2, PT ;  /* 0x0000000212037446 */ /* 0x000fca0003800003 */
[----:B------:R-:W-:-:S04]  /*114c0*/  IMAD.SHL.U32 R3, R3, 0x4, RZ ;  /* 0x0000000403037824 */ /* 0x000fc800078e00ff */
[----:B------:R-:W0:Y:S02]  /*114d0*/  LDC R20, c[0x2][R3+0x32c] ;  /* 0x0080cb0003147b82 */ /* 0x000e240000000800 */
[----:B0-----:R-:W-:-:S04]  /*114e0*/  SHF.R.S32.HI R21, RZ, 0x1f, R20 ;  /* 0x0000001fff157819 */ /* 0x001fc80000011414 */
.L_x_1741:
[----:B------:R-:W-:Y:S05]  /*114f0*/  BRX R20 -0x11500                                                        (*"BRANCH_TARGETS .L_x_1742,.L_x_1743,.L_x_279"*) ;  /* 0xfffffee814c07949 */ /* 0x000fea000383ffff */
.L_x_1743:
[----:B------:R-:W-:Y:S01]  /*11500*/  IADD3 R0, PT, PT, R31, -0xd000000, RZ ;  /* 0xf30000001f007810 */ /* 0x000fe20007ffe0ff */
[----:B------:R0:W1:Y:S01]  /*11510*/  MUFU.RSQ R20, R31 ;  /* 0x0000001f00147308 */ /* 0x0000620000001400 */
[----:B------:R-:W-:Y:S02]  /*11520*/  BSSY.RECONVERGENT B0, `(.L_x_289) ;  /* 0x000000b000007945 */ /* 0x000fe40003800200 */
[----:B------:R-:W-:-:S13]  /*11530*/  ISETP.GT.U32.AND P0, PT, R0, 0x727fffff, PT ;  /* 0x727fffff0000780c */ /* 0x000fda0003f04070 */
[----:B0-----:R-:W-:Y:S05]  /*11540*/  @!P0 BRA `(.L_x_290) ;  /* 0x0000000000108947 */ /* 0x001fea0003800000 */
[----:B------:R-:W-:Y:S01]  /*11550*/  IMAD.MOV.U32 R0, RZ, RZ, R31 ;  /* 0x000000ffff007224 */ /* 0x000fe200078e001f */
[----:B-1----:R-:W-:-:S07]  /*11560*/  MOV R20, 0x11580 ;  /* 0x0001158000147802 */ /* 0x002fce0000000f00 */
[----:B-----5:R-:W-:Y:S05]  /*11570*/  CALL.REL.NOINC `($__internal_1_$__cuda_sm20_sqrt_rn_f32_slowpath) ;  /* 0x0000044800d47944 */ /* 0x020fea0003c00000 */
[----:B------:R-:W-:Y:S05]  /*11580*/  BRA `(.L_x_291) ;  /* 0x0000000000107947 */ /* 0x000fea0003800000 */
.L_x_290:
[C---:B-1----:R-:W-:Y:S01]  /*11590*/  FMUL.FTZ R0, R20.reuse, R31 ;  /* 0x0000001f14007220 */ /* 0x042fe20000410000 */
[----:B------:R-:W-:-:S03]  /*115a0*/  FMUL.FTZ R20, R20, 0.5 ;  /* 0x3f00000014147820 */ /* 0x000fc60000410000 */
[----:B------:R-:W-:-:S04]  /*115b0*/  FFMA R3, -R0, R0, R31 ;  /* 0x0000000000037223 */ /* 0x000fc8000000011f */
[----:B------:R-:W-:-:S07]  /*115c0*/  FFMA R0, R3, R20, R0 ;  /* 0x0000001403007223 */ /* 0x000fce0000000000 */
.L_x_291:
[----:B------:R-:W-:Y:S05]  /*115d0*/  BSYNC.RECONVERGENT B0 ;  /* 0x0000000000007941 */ /* 0x000fea0003800200 */
.L_x_289:
[----:B------:R-:W-:Y:S01]  /*115e0*/  MOV R29, R0 ;  /* 0x00000000001d7202 */ /* 0x000fe20000000f00 */
[----:B------:R-:W-:Y:S06]  /*115f0*/  BRA `(.L_x_278) ;  /* 0x0000000c00b47947 */ /* 0x000fec0003800000 */
.L_x_1742:
[C---:B------:R-:W-:Y:S01]  /*11600*/  FMUL R0, |R31|.reuse, 16777216 ;  /* 0x4b8000001f007820 */ /* 0x040fe20000400200 */
[----:B------:R-:W-:Y:S01]  /*11610*/  FSETP.GEU.AND P0, PT, |R31|, 1.175494350822287508e-38, PT ;  /* 0x008000001f00780b */ /* 0x000fe20003f0e200 */
[----:B------:R-:W-:-:S03]  /*11620*/  IMAD.MOV.U32 R26, RZ, RZ, 0x3a2c32e4 ;  /* 0x3a2c32e4ff1a7424 */ /* 0x000fc600078e00ff */
[----:B------:R-:W-:-:S05]  /*11630*/  FSEL R0, R0, |R31|, !P0 ;  /* 0x4000001f00007208 */ /* 0x000fca0004000000 */
        /* <DEDUP_REMOVED lines=28> */
[----:B------:R-:W-:-:S03]  /*11800*/  HFMA2 R23, -RZ, RZ, 0.64013671875, -15.109375 ;  /* 0x391fcb8eff177431 */ /* 0x000fc600000001ff */
        /* <DEDUP_REMOVED lines=8> */
[----:B------:R-:W-:Y:S01]  /*11890*/  IMAD.MOV.U32 R29, RZ, RZ, 0x3f800000 ;  /* 0x3f800000ff1d7424 */ /* 0x000fe200078e00ff */
[----:B------:R-:W1:Y:S01]  /*118a0*/  F2I.NTZ R22, R20 ;  /* 0x0000001400167305 */ /* 0x000e620000203100 */
[----:B0-----:R-:W-:Y:S01]  /*118b0*/  FADD R3, R20, -R21 ;  /* 0x8000001514037221 */ /* 0x001fe20000000000 */
[----:B------:R-:W-:-:S03]  /*118c0*/  FSETP.GT.AND P0, PT, R21, RZ, PT ;  /* 0x000000ff1500720b */ /* 0x000fc60003f04000 */
[----:B------:R-:W-:Y:S01]  /*118d0*/  FADD R0, R0, R3 ;  /* 0x0000000300007221 */ /* 0x000fe20000000000 */
[----:B------:R-:W-:Y:S02]  /*118e0*/  SEL R21, RZ, 0x83000000, P0 ;  /* 0x83000000ff157807 */ /* 0x000fe40000000000 */
[----:B------:R-:W-:Y:S01]  /*118f0*/  FSETP.GT.AND P0, PT, |R20|, 152, PT ;  /* 0x431800001400780b */ /* 0x000fe20003f04200 */
[----:B------:R-:W-:Y:S01]  /*11900*/  FFMA R3, R0, R23, 0.0013391353422775864601 ;  /* 0x3aaf85ed00037423 */ /* 0x000fe20000000017 */
[----:B-1----:R-:W-:Y:S01]  /*11910*/  LEA R22, R22, -R21, 0x17 ;  /* 0x8000001516167211 */ /* 0x002fe200078eb8ff */
[----:B------:R-:W-:Y:S02]  /*11920*/  VIADD R26, R21, 0x7f000000 ;  /* 0x7f000000151a7836 */ /* 0x000fe40000000000 */
[----:B------:R-:W-:-:S04]  /*11930*/  FFMA R3, R0, R3, 0.0096188392490148544312 ;  /* 0x3c1d985600037423 */ /* 0x000fc80000000003 */
[----:B------:R-:W-:-:S04]  /*11940*/  FFMA R3, R0, R3, 0.055503588169813156128 ;  /* 0x3d6357bb00037423 */ /* 0x000fc80000000003 */
[----:B------:R-:W-:-:S04]  /*11950*/  FFMA R3, R0, R3, 0.24022644758224487305 ;  /* 0x3e75fdec00037423 */ /* 0x000fc80000000003 */
[----:B------:R-:W-:-:S04]  /*11960*/  FFMA R3, R0, R3, 0.69314718246459960938 ;  /* 0x3f31721800037423 */ /* 0x000fc80000000003 */
        /* <DEDUP_REMOVED lines=21> */
[----:B------:R-:W-:-:S04]  /*11ac0*/  @P1 LOP3.LUT R20, R20, 0x7fffffff, RZ, 0xc0, !PT ;  /* 0x7fffffff14141812 */ /* 0x000fc800078ec0ff */
[----:B------:R-:W-:Y:S01]  /*11ad0*/  @!P0 MOV R29, R20 ;  /* 0x00000014001d8202 */ /* 0x000fe20000000f00 */
[----:B------:R-:W-:Y:S06]  /*11ae0*/  @!P0 BRA `(.L_x_278) ;  /* 0x0000000800788947 */ /* 0x000fec0003800000 */
[----:B------:R-:W-:Y:S02]  /*11af0*/  FSETP.NEU.AND P0, PT, |R24|, +INF , PT ;  /* 0x7f8000001800780b */ /* 0x000fe40003f0d200 */
[----:B------:R-:W-:-:S13]  /*11b00*/  FSETP.EQ.AND P1, PT, R31, -1, PT ;  /* 0xbf8000001f00780b */ /* 0x000fda0003f22000 */
[----:B------:R-:W-:Y:S05]  /*11b10*/  @!P0 BRA P1, `(.L_x_278) ;  /* 0x00000008006c8947 */ /* 0x000fea0000800000 */
[----:B------:R-:W-:Y:S01]  /*11b20*/  FSETP.GEU.AND P0, PT, R31, RZ, PT ;  /* 0x000000ff1f00720b */ /* 0x000fe20003f0e000 */
[----:B------:R-:W-:-:S12]  /*11b30*/  IMAD.MOV.U32 R29, RZ, RZ, R22 ;  /* 0x000000ffff1d7224 */ /* 0x000fd800078e0016 */
[----:B------:R-:W-:Y:S05]  /*11b40*/  @P0 BRA `(.L_x_278) ;  /* 0x0000000800600947 */ /* 0x000fea0003800000 */
[----:B------:R-:W0:Y:S01]  /*11b50*/  FRND.FLOOR R3, R24 ;  /* 0x0000001800037307 */ /* 0x000e220000205000 */
[----:B------:R-:W-:-:S04]  /*11b60*/  FSETP.NEU.AND P1, PT, |R0|, 1, PT ;  /* 0x3f8000000000780b */ /* 0x000fc80003f2d200 */
[----:B------:R-:W-:Y:S02]  /*11b70*/  FSEL R29, R22, -R22, P1 ;  /* 0x80000016161d7208 */ /* 0x000fe40000800000 */
[----:B0-----:R-:W-:-:S04]  /*11b80*/  FSETP.NEU.AND P0, PT, R24, R3, PT ;  /* 0x000000031800720b */ /* 0x001fc80003f0d000 */
[----:B------:R-:W-:Y:S01]  /*11b90*/  FSEL R29, R29, +QNAN , !P0 ;  /* 0x7fffffff1d1d7808 */ /* 0x000fe20004000000 */
[----:B------:R-:W-:Y:S08]  /*11ba0*/  BRA `(.L_x_278) ;  /* 0x0000000800487947 */ /* 0x000ff00003800000 */
.L_x_288:
[----:B------:R-:W-:-:S04]  /*11bb0*/  MOV R3, 0xfffffff2 ;  /* 0xfffffff200037802 */ /* 0x000fc80000000f00 */
[----:B------:R-:W-:-:S05]  /*11bc0*/  VIADDMNMX.U32 R3, R18, R3, 0x3, PT ;  /* 0x0000000312037446 */ /* 0x000fca0003800003 */
[----:B------:R-:W-:-:S04]  /*11bd0*/  IMAD.SHL.U32 R3, R3, 0x4, RZ ;  /* 0x0000000403037824 */ /* 0x000fc800078e00ff */
[----:B------:R-:W0:Y:S02]  /*11be0*/  LDC R20, c[0x2][R3+0x338] ;  /* 0x0080ce0003147b82 */ /* 0x000e240000000800 */
[----:B0-----:R-:W-:-:S04]  /*11bf0*/  SHF.R.S32.HI R21, RZ, 0x1f, R20 ;  /* 0x0000001fff157819 */ /* 0x001fc80000011414 */
.L_x_1745:
[----:B------:R-:W-:Y:S05]  /*11c00*/  BRX R20 -0x11c10                                                        (*"BRANCH_TARGETS .L_x_1746,.L_x_1747,.L_x_1748,.L_x_279"*) ;  /* 0xfffffee014fc7949 */ /* 0x000fea000383ffff */
.L_x_1748:
        /* <DEDUP_REMOVED lines=13> */
.L_x_293:
[----:B------:R-:W-:Y:S05]  /*11ce0*/  BSYNC.RECONVERGENT B4 ;  /* 0x0000000000047941 */ /* 0x000fea0003800200 */
.L_x_292:
[----:B------:R-:W0:Y:S01]  /*11cf0*/  MUFU.RCP R3, |R0| ;  /* 0x4000000000037308 */ /* 0x000e220000001000 */
[----:B------:R-:W-:Y:S01]  /*11d00*/  FSETP.GT.AND P0, PT, |R0|, 1, PT ;  /* 0x3f8000000000780b */ /* 0x000fe20003f04200 */
[----:B------:R-:W-:Y:S02]  /*11d10*/  HFMA2 R21, -RZ, RZ, 0.890625, -0.00056934356689453125 ;  /* 0x3b2090aaff157431 */ /* 0x000fe400000001ff */
[----:B------:R-:W-:Y:S01]  /*11d20*/  IMAD.MOV.U32 R22, RZ, RZ, 0x3f6ee581 ;  /* 0x3f6ee581ff167424 */ /* 0x000fe200078e00ff */
        /* <DEDUP_REMOVED lines=16> */
.L_x_279:
[----:B------:R-:W-:Y:S01]  /*11e30*/  MOV R29, 0x7fffffff ;  /* 0x7fffffff001d7802 */ /* 0x000fe20000000f00 */
[----:B------:R-:W-:Y:S06]  /*11e40*/  BRA `(.L_x_278) ;  /* 0x0000000400a07947 */ /* 0x000fec0003800000 */
.L_x_1746:
        /* <DEDUP_REMOVED lines=11> */
[----:B------:R-:W-:Y:S01]  /*11f00*/  @!P0 IMAD.MOV.U32 R0, RZ, RZ, RZ ;  /* 0x000000ffff008224 */ /* 0x000fe200078e00ff */
[----:B------:R-:W-:Y:S06]  /*11f10*/  @!P0 BRA `(.L_x_295) ;  /* 0x0000000000bc8947 */ /* 0x000fec0003800000 */
[----:B------:R-:W-:Y:S01]  /*11f20*/  SHF.L.U32 R0, R31, 0x8, RZ ;  /* 0x000000081f007819 */ /* 0x000fe200000006ff */
[----:B------:R-:W-:Y:S02]  /*11f30*/  HFMA2 R3, -RZ, RZ, 0, 0 ;  /* 0x00000000ff037431 */ /* 0x000fe400000001ff */
[----:B------:R-:W-:Y:S01]  /*11f40*/  IMAD.MOV.U32 R22, RZ, RZ, RZ ;  /* 0x000000ffff167224 */ /* 0x000fe200078e00ff */
[----:B------:R-:W-:Y:S01]  /*11f50*/  UMOV UR4, URZ ;  /* 0x000000ff00047c82 */ /* 0x000fe20008000000 */
[----:B------:R-:W-:-:S07]  /*11f60*/  LOP3.LUT R29, R0, 0x80000000, RZ, 0xfc, !PT ;  /* 0x80000000001d7812 */ /* 0x000fce00078efcff */
.L_x_296:
        /* <DEDUP_REMOVED lines=14> */
[----:B------:R-:W-:-:S03]  /*12050*/  LOP3.LUT P0, RZ, R21, 0x1f, RZ, 0xc0, !PT ;  /* 0x0000001f15ff7812 */ /* 0x000fc6000780c0ff */
[----:B------:R-:W-:-:S05]  /*12060*/  VIADD R0, R0, 0xffffff80 ;  /* 0xffffff8000007836 */ /* 0x000fca0000000000 */
        /* <DEDUP_REMOVED lines=21> */
[----:B------:R-:W-:-:S05]  /*121c0*/  IMAD.MOV R3, RZ, RZ, -R0 ;  /* 0x000000ffff037224 */ /* 0x000fca00078e0a00 */
[----:B------:R-:W-:Y:S01]  /*121d0*/  @!P0 MOV R0, R3 ;  /* 0x0000000300008202 */ /* 0x000fe20000000f00 */
[----:B-1----:R-:W-:-:S10]  /*121e0*/  DMUL R22, R24, UR4 ;  /* 0x0000000418167c28 */ /* 0x002fd40008000000 */
[----:B------:R-:W0:Y:S02]  /*121f0*/  F2F.F32.F64 R22, R22 ;  /* 0x0000001600167310 */ /* 0x000e240000301000 */
[----:B0-----:R-:W-:-:S07]  /*12200*/  FSEL R3, -R22, R22, !P1 ;  /* 0x0000001616037208 */ /* 0x001fce0004800100 */
.L_x_295:
[----:B------:R-:W-:Y:S05]  /*12210*/  BSYNC.RECONVERGENT B0 ;  /* 0x0000000000007941 */ /* 0x000fea0003800200 */
.L_x_294:
[----:B------:R-:W-:Y:S01]  /*12220*/  LOP3.LUT R22, R0, 0x1, RZ, 0xc0, !PT ;  /* 0x0000000100167812 */ /* 0x000fe200078ec0ff */
[----:B------:R-:W-:Y:S02]  /*12230*/  IMAD.MOV.U32 R20, RZ, RZ, 0x37cbac00 ;  /* 0x37cbac00ff147424 */ /* 0x000fe400078e00ff */
[----:B------:R-:W-:Y:S01]  /*12240*/  FMUL R21, R3, R3 ;  /* 0x0000000303157220 */ /* 0x000fe20000400000 */
[----:B------:R-:W-:Y:S01]  /*12250*/  IMAD.MOV.U32 R23, RZ, RZ, 0x3effffff ;  /* 0x3effffffff177424 */ /* 0x000fe200078e00ff */
[----:B------:R-:W-:Y:S01]  /*12260*/  ISETP.NE.U32.AND P0, PT, R22, 0x1, PT ;  /* 0x000000011600780c */ /* 0x000fe20003f05070 */
[----:B------:R-:W-:Y:S02]  /*12270*/  HFMA2 R22, -RZ, RZ, 1.291015625, -0.052581787109375 ;  /* 0x3d2aaabbff167431 */ /* 0x000fe400000001ff */
[----:B------:R-:W-:Y:S01]  /*12280*/  FFMA R20, R21, R20, -0.0013887860113754868507 ;  /* 0xbab607ed15147423 */ /* 0x000fe20000000014 */
[----:B------:R-:W-:Y:S02]  /*12290*/  LOP3.LUT P1, RZ, R0, 0x2, RZ, 0xc0, !PT ;  /* 0x0000000200ff7812 */ /* 0x000fe4000782c0ff */
[----:B------:R-:W-:-:S02]  /*122a0*/  FSEL R0, R3, 1, P0 ;  /* 0x3f80000003007808 */ /* 0x000fc40000000000 */
[----:B------:R-:W-:Y:S02]  /*122b0*/  FSEL R20, R20, -0.00019574658654164522886, !P0 ;  /* 0xb94d415314147808 */ /* 0x000fe40004000000 */
[----:B------:R-:W-:Y:S01]  /*122c0*/  FSEL R3, -R23, -0.16666662693023681641, !P0 ;  /* 0xbe2aaaa817037808 */ /* 0x000fe20004000100 */
[----:B------:R-:W-:Y:S01]  /*122d0*/  FFMA R29, R21, R0, RZ ;  /* 0x00000000151d7223 */ /* 0x000fe200000000ff */
[----:B------:R-:W-:-:S05]  /*122e0*/  FSEL R22, R22, 0.0083327032625675201416, !P0 ;  /* 0x3c0885e416167808 */ /* 0x000fca0004000000 */
[----:B------:R-:W-:-:S04]  /*122f0*/  FFMA R20, R21, R20, R22 ;  /* 0x0000001415147223 */ /* 0x000fc80000000016 */
[----:B------:R-:W-:-:S04]  /*12300*/  FFMA R3, R21, R20, R3 ;  /* 0x0000001415037223 */ /* 0x000fc80000000003 */
[----:B------:R-:W-:-:S04]  /*12310*/  FFMA R29, R29, R3, R0 ;  /* 0x000000031d1d7223 */ /* 0x000fc80000000000 */
[----:B------:R-:W-:Y:S01]  /*12320*/  @P1 FADD R29, RZ, -R29 ;  /* 0x8000001dff1d1221 */ /* 0x000fe20000000000 */
[----:B------:R-:W-:Y:S06]  /*12330*/  BRA `(.L_x_278) ;  /* 0x0000000000647947 */ /* 0x000fec0003800000 */
.L_x_1747:
[----:B------:R-:W-:Y:S01]  /*12340*/  MOV R0, 0x3f000000 ;  /* 0x3f00000000007802 */ /* 0x000fe20000000f00 */
[----:B------:R-:W-:Y:S01]  /*12350*/  IMAD.MOV.U32 R22, RZ, RZ, 0x3d4dd2f7 ;  /* 0x3d4dd2f7ff167424 */ /* 0x000fe200078e00ff */
[C---:B------:R-:W-:Y:S02]  /*12360*/  FSETP.NEU.AND P1, PT, |R31|.reuse, 1, PT ;  /* 0x3f8000001f00780b */ /* 0x040fe40003f2d200 */
        /* <DEDUP_REMOVED lines=16> */
[----:B------:R-:W-:-:S03]  /*12470*/  HFMA2 R3, -RZ, RZ, 1.9599609375, 20144 ;  /* 0x3fd774ebff037431 */ /* 0x000fc600000001ff */
[----:B------:R-:W-:-:S04]  /*12480*/  FMUL R0, R20, -2 ;  /* 0xc000000014007820 */ /* 0x000fc80000400000 */
[----:B------:R-:W-:-:S05]  /*12490*/  @P0 FFMA R20, R3, 0.93318945169448852539, R0 ;  /* 0x3f6ee58103140823 */ /* 0x000fca0000000000 */
[C---:B------:R-:W-:Y:S02]  /*124a0*/  FSETP.NAN.AND P0, PT, R20.reuse, R20, PT ;  /* 0x000000141400720b */ /* 0x040fe40003f08000 */
[----:B------:R-:W-:-:S04]  /*124b0*/  LOP3.LUT R29, R20, 0x80000000, R31, 0xb8, !PT ;  /* 0x80000000141d7812 */ /* 0x000fc800078eb81f */
[----:B------:R-:W-:-:S07]  /*124c0*/  FSEL R29, R29, R20, !P0 ;  /* 0x000000141d1d7208 */ /* 0x000fce0004000000 */
.L_x_278:
[----:B------:R-:W-:Y:S05]  /*124d0*/  BSYNC.RECONVERGENT B3 ;  /* 0x0000000000037941 */ /* 0x000fea0003800200 */
.L_x_273:
        /* <DEDUP_REMOVED lines=13> */
.L_x_301:
[----:B------:R-:W-:Y:S01]  /*125b0*/  FMUL R33, R13, R13 ;  /* 0x0000000d0d217220 */ /* 0x000fe20000400000 */
[----:B------:R-:W-:Y:S06]  /*125c0*/  BRA `(.L_x_302) ;  /* 0x0000000800e47947 */ /* 0x000fec0003800000 */
.L_x_300:
[----:B------:R-:W-:-:S13]  /*125d0*/  ISETP.NE.AND P0, PT, R34, 0x1, PT ;  /* 0x000000012200780c */ /* 0x000fda0003f05270 */
[----:B------:R-:W-:Y:S05]  /*125e0*/  @!P0 BRA `(.L_x_304) ;  /* 0x0000000000108947 */ /* 0x000fea0003800000 */
[----:B------:R-:W-:Y:S02]  /*125f0*/  ISETP.NE.AND P0, PT, R34, 0x2, PT ;  /* 0x000000022200780c */ /* 0x000fe40003f05270 */
[----:B-----5:R-:W-:-:S11]  /*12600*/  MOV R33, R27 ;  /* 0x0000001b00217202 */ /* 0x020fd60000000f00 */
[----:B------:R-:W-:Y:S05]  /*12610*/  @!P0 BRA `(.L_x_302) ;  /* 0x0000000800d08947 */ /* 0x000fea0003800000 */
[----:B------:R-:W-:Y:S05]  /*12620*/  BRA `(.L_x_303) ;  /* 0x00000004004c7947 */ /* 0x000fea0003800000 */
.L_x_304:
[----:B------:R-:W-:Y:S01]  /*12630*/  IMAD.MOV.U32 R33, RZ, RZ, 0x3f800000 ;  /* 0x3f800000ff217424 */ /* 0x000fe200078e00ff */
[----:B------:R-:W-:Y:S06]  /*12640*/  BRA `(.L_x_302) ;  /* 0x0000000800c47947 */ /* 0x000fec0003800000 */
.L_x_299:
        /* <DEDUP_REMOVED lines=9> */
.L_x_305:
[----:B------:R-:W-:-:S04]  /*126e0*/  MOV R3, 0xfffffffb ;  /* 0xfffffffb00037802 */ /* 0x000fc80000000f00 */
[----:B------:R-:W-:-:S05]  /*126f0*/  VIADDMNMX.U32 R0, R34, R3, 0x3, PT ;  /* 0x0000000322007446 */ /* 0x000fca0003800003 */
[----:B------:R-:W-:-:S04]  /*12700*/  IMAD.SHL.U32 R0, R0, 0x4, RZ ;  /* 0x0000000400007824 */ /* 0x000fc800078e00ff */
[----:B------:R-:W0:Y:S02]  /*12710*/  LDC R20, c[0x2][R0+0x348] ;  /* 0x0080d20000147b82 */ /* 0x000e240000000800 */
[----:B0-----:R-:W-:-:S04]  /*12720*/  SHF.R.S32.HI R21, RZ, 0x1f, R20 ;  /* 0x0000001fff157819 */ /* 0x001fc80000011414 */
.L_x_1750:
[----:B------:R-:W-:Y:S05]  /*12730*/  BRX R20 -0x12740                                                        (*"BRANCH_TARGETS .L_x_1751,.L_x_1752,.L_x_1753,.L_x_303"*) ;  /* 0xfffffed814307949 */ /* 0x000fea000383ffff */
.L_x_1753:
[----:B------:R-:W-:Y:S01]  /*12740*/  FADD R33, -R13, R10 ;  /* 0x0000000a0d217221 */ /* 0x000fe20000000100 */
[----:B------:R-:W-:Y:S06]  /*12750*/  BRA `(.L_x_302) ;  /* 0x0000000800807947 */ /* 0x000fec0003800000 */
.L_x_1751:
[----:B------:R-:W-:Y:S01]  /*12760*/  FADD R33, R13, R10 ;  /* 0x0000000a0d217221 */ /* 0x000fe20000000000 */
[----:B------:R-:W-:Y:S06]  /*12770*/  BRA `(.L_x_302) ;  /* 0x0000000800787947 */ /* 0x000fec0003800000 */
.L_x_1752:
[----:B------:R-:W-:Y:S01]  /*12780*/  FADD R33, R13, -R10 ;  /* 0x8000000a0d217221 */ /* 0x000fe20000000000 */
[----:B------:R-:W-:Y:S06]  /*12790*/  BRA `(.L_x_302) ;  /* 0x0000000800707947 */ /* 0x000fec0003800000 */
.L_x_298:
        /* <DEDUP_REMOVED lines=11> */
.L_x_307:
[----:B------:R-:W-:Y:S02]  /*12850*/  ISETP.NE.AND P0, PT, R34, 0xa, PT ;  /* 0x0000000a2200780c */ /* 0x000fe40003f05270 */
[----:B------:R-:W-:-:S11]  /*12860*/  MOV R33, R69 ;  /* 0x0000004500217202 */ /* 0x000fd60000000f00 */
[----:B------:R-:W-:Y:S05]  /*12870*/  @!P0 BRA `(.L_x_302) ;  /* 0x0000000800388947 */ /* 0x000fea0003800000 */
[----:B------:R-:W-:-:S13]  /*12880*/  ISETP.NE.AND P0, PT, R34, 0xb, PT ;  /* 0x0000000b2200780c */ /* 0x000fda0003f05270 */
[----:B------:R-:W-:Y:S05]  /*12890*/  @P0 BRA `(.L_x_303) ;  /* 0x0000000000b00947 */ /* 0x000fea0003800000 */
[----:B------:R-:W-:Y:S01]  /*128a0*/  IMAD.MOV.U32 R33, RZ, RZ, R108 ;  /* 0x000000ffff217224 */ /* 0x000fe200078e006c */
[----:B------:R-:W-:Y:S06]  /*128b0*/  BRA `(.L_x_302) ;  /* 0x0000000800287947 */ /* 0x000fec0003800000 */
.L_x_306:
[----:B------:R-:W-:-:S13]  /*128c0*/  ISETP.GT.AND P0, PT, R34, 0xd, PT ;  /* 0x0000000d2200780c */ /* 0x000fda0003f04270 */
[----:B------:R-:W-:Y:S05]  /*128d0*/  @P0 BRA `(.L_x_308) ;  /* 0x00000000007c0947 */ /* 0x000fea0003800000 */
[----:B------:R-:W-:-:S04]  /*128e0*/  MOV R3, 0xfffffff4 ;  /* 0xfffffff400037802 */ /* 0x000fc80000000f00 */
[----:B------:R-:W-:-:S05]  /*128f0*/  VIADDMNMX.U32 R0, R34, R3, 0x2, PT ;  /* 0x0000000222007446 */ /* 0x000fca0003800003 */
[----:B------:R-:W-:-:S04]  /*12900*/  IMAD.SHL.U32 R0, R0, 0x4, RZ ;  /* 0x0000000400007824 */ /* 0x000fc800078e00ff */
[----:B------:R-:W0:Y:S02]  /*12910*/  LDC R20, c[0x2][R0+0x358] ;  /* 0x0080d60000147b82 */ /* 0x000e240000000800 */
[----:B0-----:R-:W-:-:S04]  /*12920*/  SHF.R.S32.HI R21, RZ, 0x1f, R20 ;  /* 0x0000001fff157819 */ /* 0x001fc80000011414 */
.L_x_1755:
[----:B------:R-:W-:Y:S05]  /*12930*/  BRX R20 -0x12940                                                        (*"BRANCH_TARGETS .L_x_1756,.L_x_1757,.L_x_303"*) ;  /* 0xfffffed414b07949 */ /* 0x000fea000383ffff */
.L_x_1757:
        /* <DEDUP_REMOVED lines=9> */
.L_x_310:
[----:B-1----:R-:W-:Y:S01]  /*129d0*/  FMUL.FTZ R20, R13, R0 ;  /* 0x000000000d147220 */ /* 0x002fe20000410000 */
[----:B------:R-:W-:-:S03]  /*129e0*/  FMUL.FTZ R0, R0, 0.5 ;  /* 0x3f00000000007820 */ /* 0x000fc60000410000 */
[----:B------:R-:W-:-:S04]  /*129f0*/  FFMA R3, -R20, R20, R13 ;  /* 0x0000001414037223 */ /* 0x000fc8000000010d */
[----:B------:R-:W-:-:S07]  /*12a00*/  FFMA R0, R3, R0, R20 ;  /* 0x0000000003007223 */ /* 0x000fce0000000014 */
.L_x_311:
[----:B------:R-:W-:Y:S05]  /*12a10*/  BSYNC.RECONVERGENT B1 ;  /* 0x0000000000017941 */ /* 0x000fea0003800200 */
.L_x_309:
[----:B------:R-:W-:Y:S01]  /*12a20*/  MOV R33, R0 ;  /* 0x0000000000217202 */ /* 0x000fe20000000f00 */
[----:B------:R-:W-:Y:S06]  /*12a30*/  BRA `(.L_x_302) ;  /* 0x0000000400c87947 */ /* 0x000fec0003800000 */
.L_x_1756:
        /* <DEDUP_REMOVED lines=9> */
.L_x_308:
[----:B------:R-:W-:-:S05]  /*12ad0*/  IMAD.MOV.U32 R3, RZ, RZ, -0xe ;  /* 0xfffffff2ff037424 */ /* 0x000fca00078e00ff */
[----:B------:R-:W-:-:S04]  /*12ae0*/  VIADDMNMX.U32 R0, R34, R3, 0x2, PT ;  /* 0x0000000222007446 */ /* 0x000fc80003800003 */
[----:B------:R-:W-:-:S04]  /*12af0*/  SHF.L.U32 R0, R0, 0x2, RZ ;  /* 0x0000000200007819 */ /* 0x000fc800000006ff */
[----:B------:R-:W0:Y:S02]  /*12b00*/  LDC R20, c[0x2][R0+0x364] ;  /* 0x0080d90000147b82 */ /* 0x000e240000000800 */
[----:B0-----:R-:W-:-:S04]  /*12b10*/  SHF.R.S32.HI R21, RZ, 0x1f, R20 ;  /* 0x0000001fff157819 */ /* 0x001fc80000011414 */
.L_x_1759:
[----:B------:R-:W-:Y:S05]  /*12b20*/  BRX R20 -0x12b30                                                        (*"BRANCH_TARGETS .L_x_1760,.L_x_1761,.L_x_1762"*) ;  /* 0xfffffed414347949 */ /* 0x000fea000383ffff */
.L_x_1762:
[----:B------:R-:W-:Y:S01]  /*12b30*/  ISETP.NE.AND P0, PT, R34, 0x10, PT ;  /* 0x000000102200780c */ /* 0x000fe20003f05270 */
[----:B------:R-:W-:-:S12]  /*12b40*/  IMAD.MOV.U32 R33, RZ, RZ, R68 ;  /* 0x000000ffff217224 */ /* 0x000fd800078e0044 */
[----:B------:R-:W-:Y:S05]  /*12b50*/  @!P0 BRA `(.L_x_302) ;  /* 0x0000000400808947 */ /* 0x000fea0003800000 */
.L_x_303:
[----:B------:R-:W-:Y:S01]  /*12b60*/  MOV R33, 0x7fffffff ;  /* 0x7fffffff00217802 */ /* 0x000fe20000000f00 */
[----:B------:R-:W-:Y:S06]  /*12b70*/  BRA `(.L_x_302) ;  /* 0x0000000400787947 */ /* 0x000fec0003800000 */
.L_x_1760:
        /* <DEDUP_REMOVED lines=11> */
.L_x_314:
        /* <DEDUP_REMOVED lines=41> */
.L_x_313:
[----:B------:R-:W-:Y:S05]  /*12ec0*/  BSYNC.RECONVERGENT B1 ;  /* 0x0000000000017941 */ /* 0x000fea0003800200 */
.L_x_312:
        /* <DEDUP_REMOVED lines=18> */
.L_x_1761:
        /* <DEDUP_REMOVED lines=23> */
.L_x_302:
[----:B------:R-:W-:Y:S05]  /*13160*/  BSYNC.RECONVERGENT B0 ;  /* 0x0000000000007941 */ /* 0x000fea0003800200 */
.L_x_297:
        /* <DEDUP_REMOVED lines=13> */
.L_x_319:
[----:B------:R-:W-:Y:S01]  /*13240*/  FMUL R22, R15, R15 ;  /* 0x0000000f0f167220 */ /* 0x000fe20000400000 */
[----:B------:R-:W-:Y:S06]  /*13250*/  BRA `(.L_x_320) ;  /* 0x0000000800e47947 */ /* 0x000fec0003800000 */
.L_x_318:
[----:B------:R-:W-:-:S13]  /*13260*/  ISETP.NE.AND P0, PT, R35, 0x1, PT ;  /* 0x000000012300780c */ /* 0x000fda0003f05270 */
[----:B------:R-:W-:Y:S05]  /*13270*/  @!P0 BRA `(.L_x_322) ;  /* 0x0000000000108947 */ /* 0x000fea0003800000 */
[----:B------:R-:W-:Y:S01]  /*13280*/  ISETP.NE.AND P0, PT, R35, 0x2, PT ;  /* 0x000000022300780c */ /* 0x000fe20003f05270 */
[----:B-----5:R-:W-:-:S12]  /*13290*/  IMAD.MOV.U32 R22, RZ, RZ, R27 ;  /* 0x000000ffff167224 */ /* 0x020fd800078e001b */
[----:B------:R-:W-:Y:S05]  /*132a0*/  @!P0 BRA `(.L_x_320) ;  /* 0x0000000800d08947 */ /* 0x000fea0003800000 */
[----:B------:R-:W-:Y:S05]  /*132b0*/  BRA `(.L_x_321) ;  /* 0x00000004004c7947 */ /* 0x000fea0003800000 */
.L_x_322:
[----:B------:R-:W-:Y:S01]  /*132c0*/  HFMA2 R22, -RZ, RZ, 1.875, 0 ;  /* 0x3f800000ff167431 */ /* 0x000fe200000001ff */
[----:B------:R-:W-:Y:S06]  /*132d0*/  BRA `(.L_x_320) ;  /* 0x0000000800c47947 */ /* 0x000fec0003800000 */
.L_x_317:
        /* <DEDUP_REMOVED lines=9> */
.L_x_323:
[----:B------:R-:W-:-:S05]  /*13370*/  IMAD.MOV.U32 R0, RZ, RZ, -0x5 ;  /* 0xfffffffbff007424 */ /* 0x000fca00078e00ff */
[----:B------:R-:W-:-:S04]  /*13380*/  VIADDMNMX.U32 R0, R35, R0, 0x3, PT ;  /* 0x0000000323007446 */ /* 0x000fc80003800000 */
[----:B------:R-:W-:-:S04]  /*13390*/  SHF.L.U32 R0, R0, 0x2, RZ ;  /* 0x0000000200007819 */ /* 0x000fc800000006ff */
[----:B------:R-:W0:Y:S02]  /*133a0*/  LDC R20, c[0x2][R0+0x370] ;  /* 0x0080dc0000147b82 */ /* 0x000e240000000800 */
[----:B0-----:R-:W-:-:S04]  /*133b0*/  SHF.R.S32.HI R21, RZ, 0x1f, R20 ;  /* 0x0000001fff157819 */ /* 0x001fc80000011414 */
.L_x_1763:
[----:B------:R-:W-:Y:S05]  /*133c0*/  BRX R20 -0x133d0                                                        (*"BRANCH_TARGETS .L_x_1764,.L_x_1765,.L_x_1766,.L_x_321"*) ;  /* 0xfffffecc140c7949 */ /* 0x000fea000383ffff */
.L_x_1766:
[----:B------:R-:W-:Y:S01]  /*133d0*/  FADD R22, -R15, R12 ;  /* 0x0000000c0f167221 */ /* 0x000fe20000000100 */
[----:B------:R-:W-:Y:S06]  /*133e0*/  BRA `(.L_x_320) ;  /* 0x0000000800807947 */ /* 0x000fec0003800000 */
.L_x_1764:
[----:B------:R-:W-:Y:S01]  /*133f0*/  FADD R22, R15, R12 ;  /* 0x0000000c0f167221 */ /* 0x000fe20000000000 */
[----:B------:R-:W-:Y:S06]  /*13400*/  BRA `(.L_x_320) ;  /* 0x0000000800787947 */ /* 0x000fec0003800000 */
.L_x_1765:
[----:B------:R-:W-:Y:S01]  /*13410*/  FADD R22, R15, -R12 ;  /* 0x8000000c0f167221 */ /* 0x000fe20000000000 */
[----:B------:R-:W-:Y:S06]  /*13420*/  BRA `(.L_x_320) ;  /* 0x0000000800707947 */ /* 0x000fec0003800000 */
.L_x_316:
        /* <DEDUP_REMOVED lines=11> */
.L_x_325:
[----:B------:R-:W-:Y:S01]  /*134e0*/  ISETP.NE.AND P0, PT, R35, 0xa, PT ;  /* 0x0000000a2300780c */ /* 0x000fe20003f05270 */
[----:B------:R-:W-:-:S12]  /*134f0*/  IMAD.MOV.U32 R22, RZ, RZ, R73 ;  /* 0x000000ffff167224 */ /* 0x000fd800078e0049 */
[----:B------:R-:W-:Y:S05]  /*13500*/  @!P0 BRA `(.L_x_320) ;  /* 0x0000000800388947 */ /* 0x000fea0003800000 */
[----:B------:R-:W-:-:S13]  /*13510*/  ISETP.NE.AND P0, PT, R35, 0xb, PT ;  /* 0x0000000b2300780c */ /* 0x000fda0003f05270 */
[----:B------:R-:W-:Y:S05]  /*13520*/  @P0 BRA `(.L_x_321) ;  /* 0x0000000000b00947 */ /* 0x000fea0003800000 */
[----:B------:R-:W-:Y:S01]  /*13530*/  MOV R22, R107 ;  /* 0x0000006b00167202 */ /* 0x000fe20000000f00 */
[----:B------:R-:W-:Y:S06]  /*13540*/  BRA `(.L_x_320) ;  /* 0x0000000800287947 */ /* 0x000fec0003800000 */
.L_x_324:
[----:B------:R-:W-:-:S13]  /*13550*/  ISETP.GT.AND P0, PT, R35, 0xd, PT ;  /* 0x0000000d2300780c */ /* 0x000fda0003f04270 */
[----:B------:R-:W-:Y:S05]  /*13560*/  @P0 BRA `(.L_x_326) ;  /* 0x00000000007c0947 */ /* 0x000fea0003800000 */
[----:B------:R-:W-:-:S05]  /*13570*/  IMAD.MOV.U32 R0, RZ, RZ, -0xc ;  /* 0xfffffff4ff007424 */ /* 0x000fca00078e00ff */
[----:B------:R-:W-:-:S04]  /*13580*/  VIADDMNMX.U32 R0, R35, R0, 0x2, PT ;  /* 0x0000000223007446 */ /* 0x000fc80003800000 */
[----:B------:R-:W-:-:S04]  /*13590*/  SHF.L.U32 R0, R0, 0x2, RZ ;  /* 0x0000000200007819 */ /* 0x000fc800000006ff */
[----:B------:R-:W0:Y:S02]  /*135a0*/  LDC R20, c[0x2][R0+0x380] ;  /* 0x0080e00000147b82 */ /* 0x000e240000000800 */
[----:B0-----:R-:W-:-:S04]  /*135b0*/  SHF.R.S32.HI R21, RZ, 0x1f, R20 ;  /* 0x0000001fff157819 */ /* 0x001fc80000011414 */
.L_x_1768:
[----:B------:R-:W-:Y:S05]  /*135c0*/  BRX R20 -0x135d0                                                        (*"BRANCH_TARGETS .L_x_1769,.L_x_1770,.L_x_321"*) ;  /* 0xfffffec8148c7949 */ /* 0x000fea000383ffff */
.L_x_1770:
        /* <DEDUP_REMOVED lines=9> */
.L_x_328:
[----:B------:R-:W-:Y:S01]  /*13660*/  FMUL.FTZ R20, R15, R0 ;  /* 0x000000000f147220 */ /* 0x000fe20000410000 */
[----:B------:R-:W-:-:S03]  /*13670*/  FMUL.FTZ R0, R0, 0.5 ;  /* 0x3f00000000007820 */ /* 0x000fc60000410000 */
[----:B------:R-:W-:-:S04]  /*13680*/  FFMA R3, -R20, R20, R15 ;  /* 0x0000001414037223 */ /* 0x000fc8000000010f */
[----:B------:R-:W-:-:S07]  /*13690*/  FFMA R0, R3, R0, R20 ;  /* 0x0000000003007223 */ /* 0x000fce0000000014 */
.L_x_329:
[----:B------:R-:W-:Y:S05]  /*136a0*/  BSYNC.RECONVERGENT B1 ;  /* 0x0000000000017941 */ /* 0x000fea0003800200 */
.L_x_327:
[----:B------:R-:W-:Y:S01]  /*136b0*/  IMAD.MOV.U32 R22, RZ, RZ, R0 ;  /* 0x000000ffff167224 */ /* 0x000fe200078e0000 */
[----:B------:R-:W-:Y:S06]  /*136c0*/  BRA `(.L_x_320) ;  /* 0x0000000400c87947 */ /* 0x000fec0003800000 */
.L_x_1769:
        /* <DEDUP_REMOVED lines=9> */
.L_x_326:
[----:B------:R-:W-:-:S04]  /*13760*/  MOV R0, 0xfffffff2 ;  /* 0xfffffff200007802 */ /* 0x000fc80000000f00 */
[----:B------:R-:W-:-:S05]  /*13770*/  VIADDMNMX.U32 R0, R35, R0, 0x2, PT ;  /* 0x0000000223007446 */ /* 0x000fca0003800000 */
[----:B------:R-:W-:-:S04]  /*13780*/  IMAD.SHL.U32 R0, R0, 0x4, RZ ;  /* 0x0000000400007824 */ /* 0x000fc800078e00ff */
[----:B------:R-:W0:Y:S02]  /*13790*/  LDC R20, c[0x2][R0+0x38c] ;  /* 0x0080e30000147b82 */ /* 0x000e240000000800 */
[----:B0-----:R-:W-:-:S04]  /*137a0*/  SHF.R.S32.HI R21, RZ, 0x1f, R20 ;  /* 0x0000001fff157819 */ /* 0x001fc80000011414 */
.L_x_1772:
[----:B------:R-:W-:Y:S05]  /*137b0*/  BRX R20 -0x137c0                                                        (*"BRANCH_TARGETS .L_x_1773,.L_x_1774,.L_x_1775"*) ;  /* 0xfffffec814107949 */ /* 0x000fea000383ffff */
.L_x_1775:
[----:B------:R-:W-:Y:S02]  /*137c0*/  ISETP.NE.AND P0, PT, R35, 0x10, PT ;  /* 0x000000102300780c */ /* 0x000fe40003f05270 */
[----:B------:R-:W-:-:S11]  /*137d0*/  MOV R22, R72 ;  /* 0x0000004800167202 */ /* 0x000fd60000000f00 */
[----:B------:R-:W-:Y:S05]  /*137e0*/  @!P0 BRA `(.L_x_320) ;  /* 0x0000000400808947 */ /* 0x000fea0003800000 */
.L_x_321:
[----:B------:R-:W-:Y:S01]  /*137f0*/  IMAD.MOV.U32 R22, RZ, RZ, 0x7fffffff ;  /* 0x7fffffffff167424 */ /* 0x000fe200078e00ff */
[----:B------:R-:W-:Y:S06]  /*13800*/  BRA `(.L_x_320) ;  /* 0x0000000400787947 */ /* 0x000fec0003800000 */
.L_x_1773:
        /* <DEDUP_REMOVED lines=11> */
.L_x_332:
        /* <DEDUP_REMOVED lines=41> */
.L_x_331:
[----:B------:R-:W-:Y:S05]  /*13b50*/  BSYNC.RECONVERGENT B1 ;  /* 0x0000000000017941 */ /* 0x000fea0003800200 */
.L_x_330:
        /* <DEDUP_REMOVED lines=18> */
.L_x_1774:
        /* <DEDUP_REMOVED lines=23> */
.L_x_320:
[----:B------:R-:W-:Y:S05]  /*13df0*/  BSYNC.RECONVERGENT B0 ;  /* 0x0000000000007941 */ /* 0x000fea0003800200 */
.L_x_315:
        /* <DEDUP_REMOVED lines=13> */
.L_x_337:
[----:B------:R-:W-:Y:S01]  /*13ed0*/  FMUL R31, R33, R33 ;  /* 0x00000021211f7220 */ /* 0x000fe20000400000 */
[----:B------:R-:W-:Y:S06]  /*13ee0*/  BRA `(.L_x_338) ;  /* 0x0000001400e47947 */ /* 0x000fec0003800000 */
.L_x_336:
[----:B------:R-:W-:-:S13]  /*13ef0*/  ISETP.NE.AND P0, PT, R36, 0x1, PT ;  /* 0x000000012400780c */ /* 0x000fda0003f05270 */
[----:B------:R-:W-:Y:S05]  /*13f00*/  @!P0 BRA `(.L_x_340) ;  /* 0x0000000000108947 */ /* 0x000fea0003800000 */
[----:B------:R-:W-:Y:S02]  /*13f10*/  ISETP.NE.AND P0, PT, R36, 0x2, PT ;  /* 0x000000022400780c */ /* 0x000fe40003f05270 */
[----:B-----5:R-:W-:-:S11]  /*13f20*/  MOV R31, R27 ;  /* 0x0000001b001f7202 */ /* 0x020fd60000000f00 */
[----:B------:R-:W-:Y:S05]  /*13f30*/  @!P0 BRA `(.L_x_338) ;  /* 0x0000001400d08947 */ /* 0x000fea0003800000 */
[----:B------:R-:W-:Y:S05]  /*13f40*/  BRA `(.L_x_339) ;  /* 0x0000001000247947 */ /* 0x000fea0003800000 */
.L_x_340:
[----:B------:R-:W-:Y:S01]  /*13f50*/  IMAD.MOV.U32 R31, RZ, RZ, 0x3f800000 ;  /* 0x3f800000ff1f7424 */ /* 0x000fe200078e00ff */
[----:B------:R-:W-:Y:S06]  /*13f60*/  BRA `(.L_x_338) ;  /* 0x0000001400c47947 */ /* 0x000fec0003800000 */
.L_x_335:
        /* <DEDUP_REMOVED lines=9> */
.L_x_341:
[----:B------:R-:W-:-:S04]  /*14000*/  MOV R3, 0xfffffffb ;  /* 0xfffffffb00037802 */ /* 0x000fc80000000f00 */
[----:B------:R-:W-:-:S05]  /*14010*/  VIADDMNMX.U32 R3, R36, R3, 0x3, PT ;  /* 0x0000000324037446 */ /* 0x000fca0003800003 */
[----:B------:R-:W-:-:S04]  /*14020*/  IMAD.SHL.U32 R3, R3, 0x4, RZ ;  /* 0x0000000403037824 */ /* 0x000fc800078e00ff */
[----:B------:R-:W0:Y:S02]  /*14030*/  LDC R20, c[0x2][R3+0x398] ;  /* 0x0080e60003147b82 */ /* 0x000e240000000800 */
[----:B0-----:R-:W-:-:S04]  /*14040*/  SHF.R.S32.HI R21, RZ, 0x1f, R20 ;  /* 0x0000001fff157819 */ /* 0x001fc80000011414 */
.L_x_1776:
[----:B------:R-:W-:Y:S05]  /*14050*/  BRX R20 -0x14060                                                        (*"BRANCH_TARGETS .L_x_1777,.L_x_1778,.L_x_1779,.L_x_339"*) ;  /* 0xfffffebc14e87949 */ /* 0x000fea000383ffff */
.L_x_1779:
[----:B------:R-:W-:Y:S01]  /*14060*/  FADD R31, R22, -R33 ;  /* 0x80000021161f7221 */ /* 0x000fe20000000000 */
[----:B------:R-:W-:Y:S06]  /*14070*/  BRA `(.L_x_338) ;  /* 0x0000001400807947 */ /* 0x000fec0003800000 */
.L_x_1777:
[----:B------:R-:W-:Y:S01]  /*14080*/  FADD R31, R22, R33 ;  /* 0x00000021161f7221 */ /* 0x000fe20000000000 */
[----:B------:R-:W-:Y:S06]  /*14090*/  BRA `(.L_x_338) ;  /* 0x0000001400787947 */ /* 0x000fec0003800000 */
.L_x_1778:
[----:B------:R-:W-:Y:S01]  /*140a0*/  FADD R31, -R22, R33 ;  /* 0x00000021161f7221 */ /* 0x000fe20000000100 */
[----:B------:R-:W-:Y:S06]  /*140b0*/  BRA `(.L_x_338) ;  /* 0x0000001400707947 */ /* 0x000fec0003800000 */
.L_x_334:
        /* <DEDUP_REMOVED lines=9> */
.L_x_1781:
[----:B------:R-:W-:Y:S05]  /*14150*/  BRX R20 -0x14160                                                        (*"BRANCH_TARGETS .L_x_1782,.L_x_1783,.L_x_339"*) ;  /* 0xfffffebc14a87949 */ /* 0x000fea000383ffff */
.L_x_1783:
        /* <DEDUP_REMOVED lines=13> */
.L_x_345:
[----:B------:R-:W-:Y:S05]  /*14230*/  BSYNC.RECONVERGENT B4 ;  /* 0x0000000000047941 */ /* 0x000fea0003800200 */
.L_x_344:
[----:B------:R-:W-:Y:S01]  /*14240*/  MOV R31, R0 ;  /* 0x00000000001f7202 */ /* 0x000fe20000000f00 */
[----:B------:R-:W-:Y:S06]  /*14250*/  BRA `(.L_x_338) ;  /* 0x0000001400087947 */ /* 0x000fec0003800000 */
.L_x_1782:
        /* <DEDUP_REMOVED lines=13> */
.L_x_347:
[----:B------:R-:W-:Y:S05]  /*14330*/  BSYNC.RECONVERGENT B4 ;  /* 0x0000000000047941 */ /* 0x000fea0003800200 */
.L_x_346:
[----:B------:R-:W-:Y:S01]  /*14340*/  IMAD.MOV.U32 R31, RZ, RZ, R0 ;  /* 0x000000ffff1f7224 */ /* 0x000fe200078e0000 */
[----:B------:R-:W-:Y:S06]  /*14350*/  BRA `(.L_x_338) ;  /* 0x0000001000c87947 */ /* 0x000fec0003800000 */
.L_x_343:
[----:B------:R-:W-:-:S04]  /*14360*/  MOV R3, 0xfffffff6 ;  /* 0xfffffff600037802 */ /* 0x000fc80000000f00 */
[----:B------:R-:W-:-:S05]  /*14370*/  VIADDMNMX.U32 R3, R36, R3, 0x2, PT ;  /* 0x0000000224037446 */ /* 0x000fca0003800003 */
[----:B------:R-:W-:-:S04]  /*14380*/  IMAD.SHL.U32 R3, R3, 0x4, RZ ;  /* 0x0000000403037824 */ /* 0x000fc800078e00ff */
[----:B------:R-:W0:Y:S02]  /*14390*/  LDC R20, c[0x2][R3+0x3b4] ;  /* 0x0080ed0003147b82 */ /* 0x000e240000000800 */
[----:B0-----:R-:W-:-:S04]  /*143a0*/  SHF.R.S32.HI R21, RZ, 0x1f, R20 ;  /* 0x0000001fff157819 */ /* 0x001fc80000011414 */
.L_x_1785:
[----:B------:R-:W-:Y:S05]  /*143b0*/  BRX R20 -0x143c0                                                        (*"BRANCH_TARGETS .L_x_1786,.L_x_1787,.L_x_339"*) ;  /* 0xfffffebc14107949 */ /* 0x000fea000383ffff */
.L_x_1787:
        /* <DEDUP_REMOVED lines=11> */
.L_x_1786:
        /* <DEDUP_REMOVED lines=28> */
.L_x_342:
[----:B------:R-:W-:-:S13]  /*14630*/  ISETP.GT.AND P0, PT, R36, 0xd, PT ;  /* 0x0000000d2400780c */ /* 0x000fda0003f04270 */
[----:B------:R-:W-:Y:S05]  /*14640*/  @P0 BRA `(.L_x_348) ;  /* 0x0000000400c40947 */ /* 0x000fea0003800000 */
[----:B------:R-:W-:-:S05]  /*14650*/  IMAD.MOV.U32 R3, RZ, RZ, -0xc ;  /* 0xfffffff4ff037424 */ /* 0x000fca00078e00ff */
[----:B------:R-:W-:-:S04]  /*14660*/  VIADDMNMX.U32 R3, R36, R3, 0x2, PT ;  /* 0x0000000224037446 */ /* 0x000fc80003800003 */
[----:B------:R-:W-:-:S04]  /*14670*/  SHF.L.U32 R3, R3, 0x2, RZ ;  /* 0x0000000203037819 */ /* 0x000fc800000006ff */
[----:B------:R-:W0:Y:S02]  /*14680*/  LDC R20, c[0x2][R3+0x3c0] ;  /* 0x0080f00003147b82 */ /* 0x000e240000000800 */
[----:B0-----:R-:W-:-:S04]  /*14690*/  SHF.R.S32.HI R21, RZ, 0x1f, R20 ;  /* 0x0000001fff157819 */ /* 0x001fc80000011414 */
.L_x_1789:
[----:B------:R-:W-:Y:S05]  /*146a0*/  BRX R20 -0x146b0                                                        (*"BRANCH_TARGETS .L_x_1790,.L_x_1791,.L_x_339"*) ;  /* 0xfffffeb814547949 */ /* 0x000fea000383ffff */
.L_x_1791:
        /* <DEDUP_REMOVED lines=9> */
.L_x_350:
[C---:B------:R-:W-:Y:S01]  /*14740*/  FMUL.FTZ R0, R20.reuse, R33 ;  /* 0x0000002114007220 */ /* 0x040fe20000410000 */
[----:B------:R-:W-:-:S03]  /*14750*/  FMUL.FTZ R20, R20, 0.5 ;  /* 0x3f00000014147820 */ /* 0x000fc60000410000 */
[----:B------:R-:W-:-:S04]  /*14760*/  FFMA R3, -R0, R0, R33 ;  /* 0x0000000000037223 */ /* 0x000fc80000000121 */
[----:B------:R-:W-:-:S07]  /*14770*/  FFMA R0, R3, R20, R0 ;  /* 0x0000001403007223 */ /* 0x000fce0000000000 */
.L_x_351:
[----:B------:R-:W-:Y:S05]  /*14780*/  BSYNC.RECONVERGENT B0 ;  /* 0x0000000000007941 */ /* 0x000fea0003800200 */
.L_x_349:
[----:B------:R-:W-:Y:S01]  /*14790*/  IMAD.MOV.U32 R31, RZ, RZ, R0 ;  /* 0x000000ffff1f7224 */ /* 0x000fe200078e0000 */
[----:B------:R-:W-:Y:S06]  /*147a0*/  BRA `(.L_x_338) ;  /* 0x0000000c00b47947 */ /* 0x000fec0003800000 */
.L_x_1790:
        /* <DEDUP_REMOVED lines=91> */
.L_x_348:
[----:B------:R-:W-:-:S05]  /*14d60*/  IMAD.MOV.U32 R3, RZ, RZ, -0xe ;  /* 0xfffffff2ff037424 */ /* 0x000fca00078e00ff */
[----:B------:R-:W-:-:S04]  /*14d70*/  VIADDMNMX.U32 R3, R36, R3, 0x3, PT ;  /* 0x0000000324037446 */ /* 0x000fc80003800003 */
[----:B------:R-:W-:-:S04]  /*14d80*/  SHF.L.U32 R3, R3, 0x2, RZ ;  /* 0x0000000203037819 */ /* 0x000fc800000006ff */
[----:B------:R-:W0:Y:S02]  /*14d90*/  LDC R20, c[0x2][R3+0x3cc] ;  /* 0x0080f30003147b82 */ /* 0x000e240000000800 */
[----:B0-----:R-:W-:-:S04]  /*14da0*/  SHF.R.S32.HI R21, RZ, 0x1f, R20 ;  /* 0x0000001fff157819 */ /* 0x001fc80000011414 */
.L_x_1793:
[----:B------:R-:W-:Y:S05]  /*14db0*/  BRX R20 -0x14dc0                                                        (*"BRANCH_TARGETS .L_x_1794,.L_x_1795,.L_x_1796,.L_x_339"*) ;  /* 0xfffffeb014907949 */ /* 0x000fea000383ffff */
.L_x_1796:
        /* <DEDUP_REMOVED lines=13> */
.L_x_353:
[----:B------:R-:W-:Y:S05]  /*14e90*/  BSYNC.RECONVERGENT B4 ;  /* 0x0000000000047941 */ /* 0x000fea0003800200 */
.L_x_352:
        /* <DEDUP_REMOVED lines=20> */
.L_x_339:
[----:B------:R-:W-:Y:S01]  /*14fe0*/  IMAD.MOV.U32 R31, RZ, RZ, 0x7fffffff ;  /* 0x7fffffffff1f7424 */ /* 0x000fe200078e00ff */
[----:B------:R-:W-:Y:S06]  /*14ff0*/  BRA `(.L_x_338) ;  /* 0x0000000400a07947 */ /* 0x000fec0003800000 */
.L_x_1794:
        /* <DEDUP_REMOVED lines=18> */
.L_x_356:
        /* <DEDUP_REMOVED lines=42> */
.L_x_355:
[----:B------:R-:W-:Y:S05]  /*153c0*/  BSYNC.RECONVERGENT B0 ;  /* 0x0000000000007941 */ /* 0x000fea0003800200 */
.L_x_354:
        /* <DEDUP_REMOVED lines=18> */
.L_x_1795:
        /* <DEDUP_REMOVED lines=25> */
.L_x_338:
[----:B------:R-:W-:Y:S05]  /*15680*/  BSYNC.RECONVERGENT B3 ;  /* 0x0000000000037941 */ /* 0x000fea0003800200 */
.L_x_333:
        /* <DEDUP_REMOVED lines=13> */
.L_x_361:
[----:B------:R-:W-:Y:S01]  /*15760*/  FMUL R33, R17, R17 ;  /* 0x0000001111217220 */ /* 0x000fe20000400000 */
[----:B------:R-:W-:Y:S06]  /*15770*/  BRA `(.L_x_362) ;  /* 0x0000000800e47947 */ /* 0x000fec0003800000 */
.L_x_360:
[----:B------:R-:W-:-:S13]  /*15780*/  ISETP.NE.AND P0, PT, R37, 0x1, PT ;  /* 0x000000012500780c */ /* 0x000fda0003f05270 */
[----:B------:R-:W-:Y:S05]  /*15790*/  @!P0 BRA `(.L_x_364) ;  /* 0x0000000000108947 */ /* 0x000fea0003800000 */
[----:B------:R-:W-:Y:S01]  /*157a0*/  ISETP.NE.AND P0, PT, R37, 0x2, PT ;  /* 0x000000022500780c */ /* 0x000fe20003f05270 */
[----:B-----5:R-:W-:-:S12]  /*157b0*/  IMAD.MOV.U32 R33, RZ, RZ, R27 ;  /* 0x000000ffff217224 */ /* 0x020fd800078e001b */
[----:B------:R-:W-:Y:S05]  /*157c0*/  @!P0 BRA `(.L_x_362) ;  /* 0x0000000800d08947 */ /* 0x000fea0003800000 */
[----:B------:R-:W-:Y:S05]  /*157d0*/  BRA `(.L_x_363) ;  /* 0x00000004004c7947 */ /* 0x000fea0003800000 */
.L_x_364:
[----:B------:R-:W-:Y:S01]  /*157e0*/  HFMA2 R33, -RZ, RZ, 1.875, 0 ;  /* 0x3f800000ff217431 */ /* 0x000fe200000001ff */
[----:B------:R-:W-:Y:S06]  /*157f0*/  BRA `(.L_x_362) ;  /* 0x0000000800c47947 */ /* 0x000fec0003800000 */
.L_x_359:
        /* <DEDUP_REMOVED lines=9> */
.L_x_365:
[----:B------:R-:W-:-:S05]  /*15890*/  IMAD.MOV.U32 R0, RZ, RZ, -0x5 ;  /* 0xfffffffbff007424 */ /* 0x000fca00078e00ff */
[----:B------:R-:W-:-:S04]  /*158a0*/  VIADDMNMX.U32 R0, R37, R0, 0x3, PT ;  /* 0x0000000325007446 */ /* 0x000fc80003800000 */
[----:B------:R-:W-:-:S04]  /*158b0*/  SHF.L.U32 R0, R0, 0x2, RZ ;  /* 0x0000000200007819 */ /* 0x000fc800000006ff */
[----:B------:R-:W0:Y:S02]  /*158c0*/  LDC R20, c[0x2][R0+0x3dc] ;  /* 0x0080f70000147b82 */ /* 0x000e240000000800 */
[----:B0-----:R-:W-:-:S04]  /*158d0*/  SHF.R.S32.HI R21, RZ, 0x1f, R20 ;  /* 0x0000001fff157819 */ /* 0x001fc80000011414 */
.L_x_1798:
[----:B------:R-:W-:Y:S05]  /*158e0*/  BRX R20 -0x158f0                                                        (*"BRANCH_TARGETS .L_x_1799,.L_x_1800,.L_x_1801,.L_x_363"*) ;  /* 0xfffffea414c47949 */ /* 0x000fea000383ffff */
.L_x_1801:
[----:B------:R-:W-:Y:S01]  /*158f0*/  FADD R33, -R17, R14 ;  /* 0x0000000e11217221 */ /* 0x000fe20000000100 */
[----:B------:R-:W-:Y:S06]  /*15900*/  BRA `(.L_x_362) ;  /* 0x0000000800807947 */ /* 0x000fec0003800000 */
.L_x_1799:
[----:B------:R-:W-:Y:S01]  /*15910*/  FADD R33, R17, R14 ;  /* 0x0000000e11217221 */ /* 0x000fe20000000000 */
[----:B------:R-:W-:Y:S06]  /*15920*/  BRA `(.L_x_362) ;  /* 0x0000000800787947 */ /* 0x000fec0003800000 */
.L_x_1800:
[----:B------:R-:W-:Y:S01]  /*15930*/  FADD R33, R17, -R14 ;  /* 0x8000000e11217221 */ /* 0x000fe20000000000 */
[----:B------:R-:W-:Y:S06]  /*15940*/  BRA `(.L_x_362) ;  /* 0x0000000800707947 */ /* 0x000fec0003800000 */
.L_x_358:
        /* <DEDUP_REMOVED lines=11> */
.L_x_367:
[----:B------:R-:W-:Y:S01]  /*15a00*/  ISETP.NE.AND P0, PT, R37, 0xa, PT ;  /* 0x0000000a2500780c */ /* 0x000fe20003f05270 */
[----:B------:R-:W-:-:S12]  /*15a10*/  IMAD.MOV.U32 R33, RZ, RZ, R77 ;  /* 0x000000ffff217224 */ /* 0x000fd800078e004d */
[----:B------:R-:W-:Y:S05]  /*15a20*/  @!P0 BRA `(.L_x_362) ;  /* 0x0000000800388947 */ /* 0x000fea0003800000 */
[----:B------:R-:W-:-:S13]  /*15a30*/  ISETP.NE.AND P0, PT, R37, 0xb, PT ;  /* 0x0000000b2500780c */ /* 0x000fda0003f05270 */
[----:B------:R-:W-:Y:S05]  /*15a40*/  @P0 BRA `(.L_x_363) ;  /* 0x0000000000b00947 */ /* 0x000fea0003800000 */
[----:B------:R-:W-:Y:S01]  /*15a50*/  MOV R33, R106 ;  /* 0x0000006a00217202 */ /* 0x000fe20000000f00 */
[----:B------:R-:W-:Y:S06]  /*15a60*/  BRA `(.L_x_362) ;  /* 0x0000000800287947 */ /* 0x000fec0003800000 */
.L_x_366:
[----:B------:R-:W-:-:S13]  /*15a70*/  ISETP.GT.AND P0, PT, R37, 0xd, PT ;  /* 0x0000000d2500780c */ /* 0x000fda0003f04270 */
[----:B------:R-:W-:Y:S05]  /*15a80*/  @P0 BRA `(.L_x_368) ;  /* 0x00000000007c0947 */ /* 0x000fea0003800000 */
[----:B------:R-:W-:-:S05]  /*15a90*/  IMAD.MOV.U32 R0, RZ, RZ, -0xc ;  /* 0xfffffff4ff007424 */ /* 0x000fca00078e00ff */
[----:B------:R-:W-:-:S04]  /*15aa0*/  VIADDMNMX.U32 R0, R37, R0, 0x2, PT ;  /* 0x0000000225007446 */ /* 0x000fc80003800000 */
[----:B------:R-:W-:-:S04]  /*15ab0*/  SHF.L.U32 R0, R0, 0x2, RZ ;  /* 0x0000000200007819 */ /* 0x000fc800000006ff */
[----:B------:R-:W0:Y:S02]  /*15ac0*/  LDC R20, c[0x2][R0+0x3ec] ;  /* 0x0080fb0000147b82 */ /* 0x000e240000000800 */
[----:B0-----:R-:W-:-:S04]  /*15ad0*/  SHF.R.S32.HI R21, RZ, 0x1f, R20 ;  /* 0x0000001fff157819 */ /* 0x001fc80000011414 */
.L_x_1803:
[----:B------:R-:W-:Y:S05]  /*15ae0*/  BRX R20 -0x15af0                                                        (*"BRANCH_TARGETS .L_x_1804,.L_x_1805,.L_x_363"*) ;  /* 0xfffffea414447949 */ /* 0x000fea000383ffff */
.L_x_1805:
        /* <DEDUP_REMOVED lines=9> */
.L_x_370:
[----:B------:R-:W-:Y:S01]  /*15b80*/  FMUL.FTZ R20, R17, R0 ;  /* 0x0000000011147220 */ /* 0x000fe20000410000 */
[----:B------:R-:W-:-:S03]  /*15b90*/  FMUL.FTZ R0, R0, 0.5 ;  /* 0x3f00000000007820 */ /* 0x000fc60000410000 */
[----:B------:R-:W-:-:S04]  /*15ba0*/  FFMA R3, -R20, R20, R17 ;  /* 0x0000001414037223 */ /* 0x000fc80000000111 */
[----:B------:R-:W-:-:S07]  /*15bb0*/  FFMA R0, R3, R0, R20 ;  /* 0x0000000003007223 */ /* 0x000fce0000000014 */
.L_x_371:
[----:B------:R-:W-:Y:S05]  /*15bc0*/  BSYNC.RECONVERGENT B1 ;  /* 0x0000000000017941 */ /* 0x000fea0003800200 */
.L_x_369:
[----:B------:R-:W-:Y:S01]  /*15bd0*/  IMAD.MOV.U32 R33, RZ, RZ, R0 ;  /* 0x000000ffff217224 */ /* 0x000fe200078e0000 */
[----:B------:R-:W-:Y:S06]  /*15be0*/  BRA `(.L_x_362) ;  /* 0x0000000400c87947 */ /* 0x000fec0003800000 */
.L_x_1804:
        /* <DEDUP_REMOVED lines=9> */
.L_x_368:
[----:B------:R-:W-:-:S04]  /*15c80*/  MOV R0, 0xfffffff2 ;  /* 0xfffffff200007802 */ /* 0x000fc80000000f00 */
[----:B------:R-:W-:-:S05]  /*15c90*/  VIADDMNMX.U32 R0, R37, R0, 0x2, PT ;  /* 0x0000000225007446 */ /* 0x000fca0003800000 */
[----:B------:R-:W-:-:S04]  /*15ca0*/  IMAD.SHL.U32 R0, R0, 0x4, RZ ;  /* 0x0000000400007824 */ /* 0x000fc800078e00ff */
[----:B------:R-:W0:Y:S02]  /*15cb0*/  LDC R20, c[0x2][R0+0x3f8] ;  /* 0x0080fe0000147b82 */ /* 0x000e240000000800 */
[----:B0-----:R-:W-:-:S04]  /*15cc0*/  SHF.R.S32.HI R21, RZ, 0x1f, R20 ;  /* 0x0000001fff157819 */ /* 0x001fc80000011414 */
.L_x_1807:
[----:B------:R-:W-:Y:S05]  /*15cd0*/  BRX R20 -0x15ce0                                                        (*"BRANCH_TARGETS .L_x_1808,.L_x_1809,.L_x_1810"*) ;  /* 0xfffffea014c87949 */ /* 0x000fea000383ffff */
.L_x_1810:
[----:B------:R-:W-:Y:S02]  /*15ce0*/  ISETP.NE.AND P0, PT, R37, 0x10, PT ;  /* 0x000000102500780c */ /* 0x000fe40003f05270 */
[----:B------:R-:W-:-:S11]  /*15cf0*/  MOV R33, R76 ;  /* 0x0000004c00217202 */ /* 0x000fd60000000f00 */
[----:B------:R-:W-:Y:S05]  /*15d00*/  @!P0 BRA `(.L_x_362) ;  /* 0x0000000400808947 */ /* 0x000fea0003800000 */
.L_x_363:
[----:B------:R-:W-:Y:S01]  /*15d10*/  IMAD.MOV.U32 R33, RZ, RZ, 0x7fffffff ;  /* 0x7fffffffff217424 */ /* 0x000fe200078e00ff */
[----:B------:R-:W-:Y:S06]  /*15d20*/  BRA `(.L_x_362) ;  /* 0x0000000400787947 */ /* 0x000fec0003800000 */
.L_x_1808:
        /* <DEDUP_REMOVED lines=11> */
.L_x_374:
        /* <DEDUP_REMOVED lines=41> */
.L_x_373:
[----:B------:R-:W-:Y:S05]  /*16070*/  BSYNC.RECONVERGENT B1 ;  /* 0x0000000000017941 */ /* 0x000fea0003800200 */
.L_x_372:
        /* <DEDUP_REMOVED lines=18> */
.L_x_1809:
        /* <DEDUP_REMOVED lines=23> */
.L_x_362:
[----:B------:R-:W-:Y:S05]  /*16310*/  BSYNC.RECONVERGENT B0 ;  /* 0x0000000000007941 */ /* 0x000fea0003800200 */
.L_x_357:
        /* <DEDUP_REMOVED lines=13> */
.L_x_379:
[----:B------:R-:W-:Y:S01]  /*163f0*/  FMUL R22, R19, R19 ;  /* 0x0000001313167220 */ /* 0x000fe20000400000 */
[----:B------:R-:W-:Y:S06]  /*16400*/  BRA `(.L_x_380) ;  /* 0x0000000800dc7947 */ /* 0x000fec0003800000 */
.L_x_378:
[----:B------:R-:W-:-:S13]  /*16410*/  ISETP.NE.AND P0, PT, R46, 0x1, PT ;  /* 0x000000012e00780c */ /* 0x000fda0003f05270 */
[----:B------:R-:W-:Y:S05]  /*16420*/  @!P0 BRA `(.L_x_382) ;  /* 0x0000000000108947 */ /* 0x000fea0003800000 */
[----:B------:R-:W-:Y:S02]  /*16430*/  ISETP.NE.AND P0, PT, R46, 0x2, PT ;  /* 0x000000022e00780c */ /* 0x000fe40003f05270 */
[----:B-----5:R-:W-:-:S11]  /*16440*/  MOV R22, R27 ;  /* 0x0000001b00167202 */ /* 0x020fd60000000f00 */
[----:B------:R-:W-:Y:S05]  /*16450*/  @!P0 BRA `(.L_x_380) ;  /* 0x0000000800c88947 */ /* 0x000fea0003800000 */
[----:B------:R-:W-:Y:S05]  /*16460*/  BRA `(.L_x_381) ;  /* 0x0000000400447947 */ /* 0x000fea0003800000 */
.L_x_382:
[----:B------:R-:W-:Y:S01]  /*16470*/  IMAD.MOV.U32 R22, RZ, RZ, 0x3f800000 ;  /* 0x3f800000ff167424 */ /* 0x000fe200078e00ff */
[----:B------:R-:W-:Y:S06]  /*16480*/  BRA `(.L_x_380) ;  /* 0x0000000800bc7947 */ /* 0x000fec0003800000 */
.L_x_377:
        /* <DEDUP_REMOVED lines=9> */
.L_x_383:
[----:B------:R-:W-:-:S04]  /*16520*/  MOV R3, 0xfffffffb ;  /* 0xfffffffb00037802 */ /* 0x000fc80000000f00 */
[----:B------:R-:W-:-:S05]  /*16530*/  VIADDMNMX.U32 R0, R46, R3, 0x3, PT ;  /* 0x000000032e007446 */ /* 0x000fca0003800003 */
[----:B------:R-:W-:-:S04]  /*16540*/  IMAD.SHL.U32 R0, R0, 0x4, RZ ;  /* 0x0000000400007824 */ /* 0x000fc800078e00ff */
[----:B------:R-:W0:Y:S02]  /*16550*/  LDC R20, c[0x2][R0+0x404] ;  /* 0x0081010000147b82 */ /* 0x000e240000000800 */
[----:B0-----:R-:W-:-:S04]  /*16560*/  SHF.R.S32.HI R21, RZ, 0x1f, R20 ;  /* 0x0000001fff157819 */ /* 0x001fc80000011414 */
.L_x_1811:
[----:B------:R-:W-:Y:S05]  /*16570*/  BRX R20 -0x16580                                                        (*"BRANCH_TARGETS .L_x_1812,.L_x_1813,.L_x_1814,.L_x_381"*) ;  /* 0xfffffe9814a07949 */ /* 0x000fea000383ffff */
.L_x_1814:
[----:B------:R-:W-:Y:S01]  /*16580*/  FADD R22, -R19, R16 ;  /* 0x0000001013167221 */ /* 0x000fe20000000100 */
[----:B------:R-:W-:Y:S06]  /*16590*/  BRA `(.L_x_380) ;  /* 0x0000000800787947 */ /* 0x000fec0003800000 */
.L_x_1812:
[----:B------:R-:W-:Y:S01]  /*165a0*/  FADD R22, R19, R16 ;  /* 0x0000001013167221 */ /* 0x000fe20000000000 */
[----:B------:R-:W-:Y:S06]  /*165b0*/  BRA `(.L_x_380) ;  /* 0x0000000800707947 */ /* 0x000fec0003800000 */
.L_x_1813:
[----:B------:R-:W-:Y:S01]  /*165c0*/  FADD R22, R19, -R16 ;  /* 0x8000001013167221 */ /* 0x000fe20000000000 */
[----:B------:R-:W-:Y:S06]  /*165d0*/  BRA `(.L_x_380) ;  /* 0x0000000800687947 */ /* 0x000fec0003800000 */
.L_x_376:
        /* <DEDUP_REMOVED lines=11> */
.L_x_385:
[----:B------:R-:W-:Y:S02]  /*16690*/  ISETP.NE.AND P0, PT, R46, 0xa, PT ;  /* 0x0000000a2e00780c */ /* 0x000fe40003f05270 */
[----:B------:R-:W-:-:S11]  /*166a0*/  MOV R22, R81 ;  /* 0x0000005100167202 */ /* 0x000fd60000000f00 */
[----:B------:R-:W-:Y:S05]  /*166b0*/  @!P0 BRA `(.L_x_380) ;  /* 0x0000000800308947 */ /* 0x000fea0003800000 */
[----:B------:R-:W-:-:S13]  /*166c0*/  ISETP.NE.AND P0, PT, R46, 0xb, PT ;  /* 0x0000000b2e00780c */ /* 0x000fda0003f05270 */
[----:B------:R-:W-:Y:S05]  /*166d0*/  @P0 BRA `(.L_x_381) ;  /* 0x0000000000a80947 */ /* 0x000fea0003800000 */
[----:B------:R-:W-:Y:S01]  /*166e0*/  IMAD.MOV.U32 R22, RZ, RZ, R105 ;  /* 0x000000ffff167224 */ /* 0x000fe200078e0069 */
[----:B------:R-:W-:Y:S06]  /*166f0*/  BRA `(.L_x_380) ;  /* 0x0000000800207947 */ /* 0x000fec0003800000 */
.L_x_384:
[----:B------:R-:W-:-:S13]  /*16700*/  ISETP.GT.AND P0, PT, R46, 0xd, PT ;  /* 0x0000000d2e00780c */ /* 0x000fda0003f04270 */
[----:B------:R-:W-:Y:S05]  /*16710*/  @P0 BRA `(.L_x_386) ;  /* 0x0000000000740947 */ /* 0x000fea0003800000 */
[----:B------:R-:W-:-:S04]  /*16720*/  MOV R3, 0xfffffff4 ;  /* 0xfffffff400037802 */ /* 0x000fc80000000f00 */
[----:B------:R-:W-:-:S05]  /*16730*/  VIADDMNMX.U32 R0, R46, R3, 0x2, PT ;  /* 0x000000022e007446 */ /* 0x000fca0003800003 */
[----:B------:R-:W-:-:S04]  /*16740*/  IMAD.SHL.U32 R0, R0, 0x4, RZ ;  /* 0x0000000400007824 */ /* 0x000fc800078e00ff */
[----:B------:R-:W0:Y:S02]  /*16750*/  LDC R20, c[0x2][R0+0x414] ;  /* 0x0081050000147b82 */ /* 0x000e240000000800 */
[----:B0-----:R-:W-:-:S04]  /*16760*/  SHF.R.S32.HI R21, RZ, 0x1f, R20 ;  /* 0x0000001fff157819 */ /* 0x001fc80000011414 */
.L_x_1816:
[----:B------:R-:W-:Y:S05]  /*16770*/  BRX R20 -0x16780                                                        (*"BRANCH_TARGETS .L_x_1817,.L_x_1818,.L_x_381"*) ;  /* 0xfffffe9814207949 */ /* 0x000fea000383ffff */
.L_x_1818:
        /* <DEDUP_REMOVED lines=9> */
.L_x_388:
[----:B-1----:R-:W-:Y:S01]  /*16810*/  FMUL.FTZ R20, R19, R0 ;  /* 0x0000000013147220 */ /* 0x002fe20000410000 */
[----:B------:R-:W-:-:S03]  /*16820*/  FMUL.FTZ R0, R0, 0.5 ;  /* 0x3f00000000007820 */ /* 0x000fc60000410000 */
[----:B------:R-:W-:-:S04]  /*16830*/  FFMA R3, -R20, R20, R19 ;  /* 0x0000001414037223 */ /* 0x000fc80000000113 */
[----:B------:R-:W-:-:S07]  /*16840*/  FFMA R0, R3, R0, R20 ;  /* 0x0000000003007223 */ /* 0x000fce0000000014 */
.L_x_389:
[----:B------:R-:W-:Y:S05]  /*16850*/  BSYNC.RECONVERGENT B1 ;  /* 0x0000000000017941 */ /* 0x000fea0003800200 */
.L_x_387:
[----:B------:R-:W-:Y:S01]  /*16860*/  MOV R22, R0 ;  /* 0x0000000000167202 */ /* 0x000fe20000000f00 */
[----:B------:R-:W-:Y:S06]  /*16870*/  BRA `(.L_x_380) ;  /* 0x0000000400c07947 */ /* 0x000fec0003800000 */
.L_x_1817:
[C---:B------:R-:W-:Y:S01]  /*16880*/  FADD R0, R19.reuse, R16 ;  /* 0x0000001013007221 */ /* 0x040fe20000000000 */
[----:B------:R-:W-:Y:S02]  /*16890*/  FSETP.NEU.AND P1, PT, R16, RZ, PT ;  /* 0x000000ff1000720b */ /* 0x000fe40003f2d000 */
[----:B------:R-:W-:Y:S02]  /*168a0*/  FSETP.NEU.AND P0, PT, R19, 1, PT ;  /* 0x3f8000001300780b */ /* 0x000fe40003f0d000 */
[----:B------:R-:W-:-:S04]  /*168b0*/  FSEL R0, R0, 1, P1 ;  /* 0x3f80000000007808 */ /* 0x000fc80000800000 */
[----:B------:R-:W-:-:S04]  /*168c0*/  FSEL R0, R0, 1, P0 ;  /* 0x3f80000000007808 */ /* 0x000fc80000000000 */
[----:B------:R-:W-:Y:S01]  /*168d0*/  FSEL R22, R0, R113, P4 ;  /* 0x0000007100167208 */ /* 0x000fe20002000000 */
[----:B------:R-:W-:Y:S06]  /*168e0*/  BRA `(.L_x_380) ;  /* 0x0000000400a47947 */ /* 0x000fec0003800000 */
.L_x_386:
[----:B------:R-:W-:-:S05]  /*168f0*/  IMAD.MOV.U32 R3, RZ, RZ, -0xe ;  /* 0xfffffff2ff037424 */ /* 0x000fca00078e00ff */
[----:B------:R-:W-:-:S04]  /*16900*/  VIADDMNMX.U32 R0, R46, R3, 0x2, PT ;  /* 0x000000022e007446 */ /* 0x000fc80003800003 */
[----:B------:R-:W-:-:S04]  /*16910*/  SHF.L.U32 R0, R0, 0x2, RZ ;  /* 0x0000000200007819 */ /* 0x000fc800000006ff */
[----:B------:R-:W0:Y:S02]  /*16920*/  LDC R20, c[0x2][R0+0x420] ;  /* 0x0081080000147b82 */ /* 0x000e240000000800 */
[----:B0-----:R-:W-:-:S04]  /*16930*/  SHF.R.S32.HI R21, RZ, 0x1f, R20 ;  /* 0x0000001fff157819 */ /* 0x001fc80000011414 */
.L_x_1820:
[----:B------:R-:W-:Y:S05]  /*16940*/  BRX R20 -0x16950                                                        (*"BRANCH_TARGETS .L_x_1821,.L_x_1822,.L_x_1823"*) ;  /* 0xfffffe9414ac7949 */ /* 0x000fea000383ffff */
.L_x_1823:
[----:B------:R-:W-:Y:S01]  /*16950*/  ISETP.NE.AND P0, PT, R46, 0x10, PT ;  /* 0x000000102e00780c */ /* 0x000fe20003f05270 */
[----:B------:R-:W-:-:S12]  /*16960*/  IMAD.MOV.U32 R22, RZ, RZ, R80 ;  /* 0x000000ffff167224 */ /* 0x000fd800078e0050 */
[----:B------:R-:W-:Y:S05]  /*16970*/  @!P0 BRA `(.L_x_380) ;  /* 0x0000000400808947 */ /* 0x000fea0003800000 */
.L_x_381:
[----:B------:R-:W-:Y:S01]  /*16980*/  MOV R22, 0x7fffffff ;  /* 0x7fffffff00167802 */ /* 0x000fe20000000f00 */
[----:B------:R-:W-:Y:S06]  /*16990*/  BRA `(.L_x_380) ;  /* 0x0000000400787947 */ /* 0x000fec0003800000 */
.L_x_1821:
        /* <DEDUP_REMOVED lines=11> */
.L_x_392:
        /* <DEDUP_REMOVED lines=41> */
.L_x_391:
[----:B------:R-:W-:Y:S05]  /*16ce0*/  BSYNC.RECONVERGENT B1 ;  /* 0x0000000000017941 */ /* 0x000fea0003800200 */
.L_x_390:
        /* <DEDUP_REMOVED lines=18> */
.L_x_1822:
        /* <DEDUP_REMOVED lines=23> */
.L_x_380:
[----:B------:R-:W-:Y:S05]  /*16f80*/  BSYNC.RECONVERGENT B0 ;  /* 0x0000000000007941 */ /* 0x000fea0003800200 */
.L_x_375:
        /* <DEDUP_REMOVED lines=13> */
.L_x_397:
[----:B------:R-:W-:Y:S01]  /*17060*/  FMUL R24, R33, R33 ;  /* 0x0000002121187220 */ /* 0x000fe20000400000 */
[----:B------:R-:W-:Y:S06]  /*17070*/  BRA `(.L_x_398) ;  /* 0x0000001400e47947 */ /* 0x000fec0003800000 */
.L_x_396:
[----:B------:R-:W-:-:S13]  /*17080*/  ISETP.NE.AND P0, PT, R47, 0x1, PT ;  /* 0x000000012f00780c */ /* 0x000fda0003f05270 */
[----:B------:R-:W-:Y:S05]  /*17090*/  @!P0 BRA `(.L_x_400) ;  /* 0x0000000000108947 */ /* 0x000fea0003800000 */
[----:B------:R-:W-:Y:S01]  /*170a0*/  ISETP.NE.AND P0, PT, R47, 0x2, PT ;  /* 0x000000022f00780c */ /* 0x000fe20003f05270 */
[----:B-----5:R-:W-:-:S12]  /*170b0*/  IMAD.MOV.U32 R24, RZ, RZ, R27 ;  /* 0x000000ffff187224 */ /* 0x020fd800078e001b */
[----:B------:R-:W-:Y:S05]  /*170c0*/  @!P0 BRA `(.L_x_398) ;  /* 0x0000001400d08947 */ /* 0x000fea0003800000 */
[----:B------:R-:W-:Y:S05]  /*170d0*/  BRA `(.L_x_399) ;  /* 0x0000001000247947 */ /* 0x000fea0003800000 */
.L_x_400:
[----:B------:R-:W-:Y:S01]  /*170e0*/  HFMA2 R24, -RZ, RZ, 1.875, 0 ;  /* 0x3f800000ff187431 */ /* 0x000fe200000001ff */
[----:B------:R-:W-:Y:S06]  /*170f0*/  BRA `(.L_x_398) ;  /* 0x0000001400c47947 */ /* 0x000fec0003800000 */
.L_x_395:
        /* <DEDUP_REMOVED lines=9> */
.L_x_401:
[----:B------:R-:W-:-:S05]  /*17190*/  IMAD.MOV.U32 R0, RZ, RZ, -0x5 ;  /* 0xfffffffbff007424 */ /* 0x000fca00078e00ff */
[----:B------:R-:W-:-:S04]  /*171a0*/  VIADDMNMX.U32 R0, R47, R0, 0x3, PT ;  /* 0x000000032f007446 */ /* 0x000fc80003800000 */
[----:B------:R-:W-:-:S04]  /*171b0*/  SHF.L.U32 R0, R0, 0x2, RZ ;  /* 0x0000000200007819 */ /* 0x000fc800000006ff */
[----:B------:R-:W0:Y:S02]  /*171c0*/  LDC R20, c[0x2][R0+0x42c] ;  /* 0x00810b0000147b82 */ /* 0x000e240000000800 */
[----:B0-----:R-:W-:-:S04]  /*171d0*/  SHF.R.S32.HI R21, RZ, 0x1f, R20 ;  /* 0x0000001fff157819 */ /* 0x001fc80000011414 */
.L_x_1824:
[----:B------:R-:W-:Y:S05]  /*171e0*/  BRX R20 -0x171f0                                                        (*"BRANCH_TARGETS .L_x_1825,.L_x_1826,.L_x_1827,.L_x_399"*) ;  /* 0xfffffe8c14847949 */ /* 0x000fea000383ffff */
.L_x_1827:
[----:B------:R-:W-:Y:S01]  /*171f0*/  FADD R24, R22, -R33 ;  /* 0x8000002116187221 */ /* 0x000fe20000000000 */
[----:B------:R-:W-:Y:S06]  /*17200*/  BRA `(.L_x_398) ;  /* 0x0000001400807947 */ /* 0x000fec0003800000 */
.L_x_1825:
[----:B------:R-:W-:Y:S01]  /*17210*/  FADD R24, R22, R33 ;  /* 0x0000002116187221 */ /* 0x000fe20000000000 */
[----:B------:R-:W-:Y:S06]  /*17220*/  BRA `(.L_x_398) ;  /* 0x0000001400787947 */ /* 0x000fec0003800000 */
.L_x_1826:
[----:B------:R-:W-:Y:S01]  /*17230*/  FADD R24, -R22, R33 ;  /* 0x0000002116187221 */ /* 0x000fe20000000100 */
[----:B------:R-:W-:Y:S06]  /*17240*/  BRA `(.L_x_398) ;  /* 0x0000001400707947 */ /* 0x000fec0003800000 */
.L_x_394:
        /* <DEDUP_REMOVED lines=9> */
.L_x_1829:
[----:B------:R-:W-:Y:S05]  /*172e0*/  BRX R20 -0x172f0                                                        (*"BRANCH_TARGETS .L_x_1830,.L_x_1831,.L_x_399"*) ;  /* 0xfffffe8c14447949 */ /* 0x000fea000383ffff */
.L_x_1831:
        /* <DEDUP_REMOVED lines=13> */
.L_x_405:
[----:B------:R-:W-:Y:S05]  /*173c0*/  BSYNC.RECONVERGENT B4 ;  /* 0x0000000000047941 */ /* 0x000fea0003800200 */
.L_x_404:
[----:B------:R-:W-:Y:S01]  /*173d0*/  IMAD.MOV.U32 R24, RZ, RZ, R0 ;  /* 0x000000ffff187224 */ /* 0x000fe200078e0000 */
[----:B------:R-:W-:Y:S06]  /*173e0*/  BRA `(.L_x_398) ;  /* 0x0000001400087947 */ /* 0x000fec0003800000 */
.L_x_1830:
        /* <DEDUP_REMOVED lines=13> */
.L_x_407:
[----:B------:R-:W-:Y:S05]  /*174c0*/  BSYNC.RECONVERGENT B4 ;  /* 0x0000000000047941 */ /* 0x000fea0003800200 */
.L_x_406:
[----:B------:R-:W-:Y:S01]  /*174d0*/  MOV R24, R0 ;  /* 0x0000000000187202 */ /* 0x000fe20000000f00 */
[----:B------:R-:W-:Y:S06]  /*174e0*/  BRA `(.L_x_398) ;  /* 0x0000001000c87947 */ /* 0x000fec0003800000 */
.L_x_403:
[----:B------:R-:W-:-:S05]  /*174f0*/  IMAD.MOV.U32 R0, RZ, RZ, -0xa ;  /* 0xfffffff6ff007424 */ /* 0x000fca00078e00ff */
[----:B------:R-:W-:-:S04]  /*17500*/  VIADDMNMX.U32 R0, R47, R0, 0x2, PT ;  /* 0x000000022f007446 */ /* 0x000fc80003800000 */
[----:B------:R-:W-:-:S04]  /*17510*/  SHF.L.U32 R0, R0, 0x2, RZ ;  /* 0x0000000200007819 */ /* 0x000fc800000006ff */
[----:B------:R-:W0:Y:S02]  /*17520*/  LDC R20, c[0x2][R0+0x448] ;  /* 0x0081120000147b82 */ /* 0x000e240000000800 */
[----:B0-----:R-:W-:-:S04]  /*17530*/  SHF.R.S32.HI R21, RZ, 0x1f, R20 ;  /* 0x0000001fff157819 */ /* 0x001fc80000011414 */
.L_x_1833:
[----:B------:R-:W-:Y:S05]  /*17540*/  BRX R20 -0x17550                                                        (*"BRANCH_TARGETS .L_x_1834,.L_x_1835,.L_x_399"*) ;  /* 0xfffffe8814ac7949 */ /* 0x000fea000383ffff */
.L_x_1835:
        /* <DEDUP_REMOVED lines=11> */
.L_x_1834:
        /* <DEDUP_REMOVED lines=28> */
.L_x_402:
[----:B------:R-:W-:-:S13]  /*177c0*/  ISETP.GT.AND P0, PT, R47, 0xd, PT ;  /* 0x0000000d2f00780c */ /* 0x000fda0003f04270 */
[----:B------:R-:W-:Y:S05]  /*177d0*/  @P0 BRA `(.L_x_408) ;  /* 0x0000000400c40947 */ /* 0x000fea0003800000 */
[----:B------:R-:W-:-:S04]  /*177e0*/  MOV R0, 0xfffffff4 ;  /* 0xfffffff400007802 */ /* 0x000fc80000000f00 */
[----:B------:R-:W-:-:S05]  /*177f0*/  VIADDMNMX.U32 R0, R47, R0, 0x2, PT ;  /* 0x000000022f007446 */ /* 0x000fca0003800000 */
[----:B------:R-:W-:-:S04]  /*17800*/  IMAD.SHL.U32 R0, R0, 0x4, RZ ;  /* 0x0000000400007824 */ /* 0x000fc800078e00ff */
[----:B------:R-:W0:Y:S02]  /*17810*/  LDC R20, c[0x2][R0+0x454] ;  /* 0x0081150000147b82 */ /* 0x000e240000000800 */
[----:B0-----:R-:W-:-:S04]  /*17820*/  SHF.R.S32.HI R21, RZ, 0x1f, R20 ;  /* 0x0000001fff157819 */ /* 0x001fc80000011414 */
.L_x_1837:
[----:B------:R-:W-:Y:S05]  /*17830*/  BRX R20 -0x17840                                                        (*"BRANCH_TARGETS .L_x_1838,.L_x_1839,.L_x_399"*) ;  /* 0xfffffe8414f07949 */ /* 0x000fea000383ffff */
.L_x_1839:
        /* <DEDUP_REMOVED lines=9> */
.L_x_410:
[C---:B-1----:R-:W-:Y:S01]  /*178d0*/  FMUL.FTZ R0, R20.reuse, R33 ;  /* 0x0000002114007220 */ /* 0x042fe20000410000 */
[----:B------:R-:W-:-:S03]  /*178e0*/  FMUL.FTZ R20, R20, 0.5 ;  /* 0x3f00000014147820 */ /* 0x000fc60000410000 */
[----:B------:R-:W-:-:S04]  /*178f0*/  FFMA R3, -R0, R0, R33 ;  /* 0x0000000000037223 */ /* 0x000fc80000000121 */
[----:B------:R-:W-:-:S07]  /*17900*/  FFMA R0, R3, R20, R0 ;  /* 0x0000001403007223 */ /* 0x000fce0000000000 */
.L_x_411:
[----:B------:R-:W-:Y:S05]  /*17910*/  BSYNC.RECONVERGENT B0 ;  /* 0x0000000000007941 */ /* 0x000fea0003800200 */
.L_x_409:
[----:B------:R-:W-:Y:S01]  /*17920*/  MOV R24, R0 ;  /* 0x0000000000187202 */ /* 0x000fe20000000f00 */
[----:B------:R-:W-:Y:S06]  /*17930*/  BRA `(.L_x_398) ;  /* 0x0000000c00b47947 */ /* 0x000fec0003800000 */
.L_x_1838:
        /* <DEDUP_REMOVED lines=46> */
[----:B------:R-:W-:Y:S02]  /*17c20*/  FFMA R3, R0, R23, 0.0013391353422775864601 ;  /* 0x3aaf85ed00037423 */ /* 0x000fe40000000017 */
[----:B------:R-:W0:Y:S01]  /*17c30*/  F2I.NTZ R23, R20 ;  /* 0x0000001400177305 */ /* 0x000e220000203100 */
[----:B------:R-:W-:Y:S02]  /*17c40*/  VIADD R26, R24, 0x7f000000 ;  /* 0x7f000000181a7836 */ /* 0x000fe40000000000 */
[----:B------:R-:W-:-:S04]  /*17c50*/  FFMA R3, R0, R3, 0.0096188392490148544312 ;  /* 0x3c1d985600037423 */ /* 0x000fc80000000003 */
[----:B------:R-:W-:-:S04]  /*17c60*/  FFMA R3, R0, R3, 0.055503588169813156128 ;  /* 0x3d6357bb00037423 */ /* 0x000fc80000000003 */
[----:B------:R-:W-:-:S04]  /*17c70*/  FFMA R3, R0, R3, 0.24022644758224487305 ;  /* 0x3e75fdec00037423 */ /* 0x000fc80000000003 */
[----:B------:R-:W-:Y:S01]  /*17c80*/  FFMA R3, R0, R3, 0.69314718246459960938 ;  /* 0x3f31721800037423 */ /* 0x000fe20000000003 */
[----:B0-----:R-:W-:-:S03]  /*17c90*/  LEA R24, R23, -R24, 0x17 ;  /* 0x8000001817187211 */ /* 0x001fc600078eb8ff */
[----:B------:R-:W-:Y:S01]  /*17ca0*/  FFMA R3, R0, R3, 1 ;  /* 0x3f80000000037423 */ /* 0x000fe20000000003 */
[----:B------:R-:W-:-:S03]  /*17cb0*/  FMUL R0, R22, 0.5 ;  /* 0x3f00000016007820 */ /* 0x000fc60000400000 */
[----:B------:R-:W-:-:S03]  /*17cc0*/  FMUL R3, R3, R26 ;  /* 0x0000001a03037220 */ /* 0x000fc60000400000 */
[----:B------:R-:W0:Y:S01]  /*17cd0*/  FRND.TRUNC R0, R0 ;  /* 0x0000000000007307 */ /* 0x000e22000020d000 */
[----:B------:R-:W-:Y:S01]  /*17ce0*/  FMUL R20, R3, R24 ;  /* 0x0000001803147220 */ /* 0x000fe20000400000 */
[----:B------:R-:W-:Y:S01]  /*17cf0*/  @P0 FSEL R20, RZ, +INF , !P1 ;  /* 0x7f800000ff140808 */ /* 0x000fe20004800000 */
[----:B------:R-:W-:Y:S01]  /*17d00*/  IMAD.MOV.U32 R24, RZ, RZ, 0x3f800000 ;  /* 0x3f800000ff187424 */ /* 0x000fe200078e00ff */
        /* <DEDUP_REMOVED lines=30> */
.L_x_408:
[----:B------:R-:W-:-:S04]  /*17ef0*/  MOV R0, 0xfffffff2 ;  /* 0xfffffff200007802 */ /* 0x000fc80000000f00 */
[----:B------:R-:W-:-:S05]  /*17f00*/  VIADDMNMX.U32 R0, R47, R0, 0x3, PT ;  /* 0x000000032f007446 */ /* 0x000fca0003800000 */
[----:B------:R-:W-:-:S04]  /*17f10*/  IMAD.SHL.U32 R0, R0, 0x4, RZ ;  /* 0x0000000400007824 */ /* 0x000fc800078e00ff */
[----:B------:R-:W0:Y:S02]  /*17f20*/  LDC R20, c[0x2][R0+0x460] ;  /* 0x0081180000147b82 */ /* 0x000e240000000800 */
[----:B0-----:R-:W-:-:S04]  /*17f30*/  SHF.R.S32.HI R21, RZ, 0x1f, R20 ;  /* 0x0000001fff157819 */ /* 0x001fc80000011414 */
.L_x_1841:
[----:B------:R-:W-:Y:S05]  /*17f40*/  BRX R20 -0x17f50                                                        (*"BRANCH_TARGETS .L_x_1842,.L_x_1843,.L_x_1844,.L_x_399"*) ;  /* 0xfffffe80142c7949 */ /* 0x000fea000383ffff */
.L_x_1844:
        /* <DEDUP_REMOVED lines=13> */
.L_x_413:
[----:B------:R-:W-:Y:S05]  /*18020*/  BSYNC.RECONVERGENT B4 ;  /* 0x0000000000047941 */ /* 0x000fea0003800200 */
.L_x_412:
        /* <DEDUP_REMOVED lines=20> */
.L_x_399:
[----:B------:R-:W-:Y:S01]  /*18170*/  MOV R24, 0x7fffffff ;  /* 0x7fffffff00187802 */ /* 0x000fe20000000f00 */
[----:B------:R-:W-:Y:S06]  /*18180*/  BRA `(.L_x_398) ;  /* 0x0000000400a07947 */ /* 0x000fec0003800000 */
.L_x_1842:
        /* <DEDUP_REMOVED lines=18> */
.L_x_416:
        /* <DEDUP_REMOVED lines=42> */
.L_x_415:
[----:B------:R-:W-:Y:S05]  /*18550*/  BSYNC.RECONVERGENT B0 ;  /* 0x0000000000007941 */ /* 0x000fea0003800200 */
.L_x_414:
        /* <DEDUP_REMOVED lines=18> */
.L_x_1843:
        /* <DEDUP_REMOVED lines=25> */
.L_x_398:
[----:B------:R-:W-:Y:S05]  /*18810*/  BSYNC.RECONVERGENT B3 ;  /* 0x0000000000037941 */ /* 0x000fea0003800200 */
.L_x_393:
        /* <DEDUP_REMOVED lines=13> */
.L_x_421:
[----:B------:R-:W-:Y:S01]  /*188f0*/  FMUL R22, R31, R31 ;  /* 0x0000001f1f167220 */ /* 0x000fe20000400000 */
[----:B------:R-:W-:Y:S06]  /*18900*/  BRA `(.L_x_422) ;  /* 0x0000001400e47947 */ /* 0x000fec0003800000 */
.L_x_420:
[----:B------:R-:W-:-:S13]  /*18910*/  ISETP.NE.AND P0, PT, R48, 0x1, PT ;  /* 0x000000013000780c */ /* 0x000fda0003f05270 */
[----:B------:R-:W-:Y:S05]  /*18920*/  @!P0 BRA `(.L_x_424) ;  /* 0x0000000000108947 */ /* 0x000fea0003800000 */
[----:B------:R-:W-:Y:S02]  /*18930*/  ISETP.NE.AND P0, PT, R48, 0x2, PT ;  /* 0x000000023000780c */ /* 0x000fe40003f05270 */
[----:B-----5:R-:W-:-:S11]  /*18940*/  MOV R22, R27 ;  /* 0x0000001b00167202 */ /* 0x020fd60000000f00 */
[----:B------:R-:W-:Y:S05]  /*18950*/  @!P0 BRA `(.L_x_422) ;  /* 0x0000001400d08947 */ /* 0x000fea0003800000 */
[----:B------:R-:W-:Y:S05]  /*18960*/  BRA `(.L_x_423) ;  /* 0x0000001000247947 */ /* 0x000fea0003800000 */
.L_x_424:
[----:B------:R-:W-:Y:S01]  /*18970*/  IMAD.MOV.U32 R22, RZ, RZ, 0x3f800000 ;  /* 0x3f800000ff167424 */ /* 0x000fe200078e00ff */
[----:B------:R-:W-:Y:S06]  /*18980*/  BRA `(.L_x_422) ;  /* 0x0000001400c47947 */ /* 0x000fec0003800000 */
.L_x_419:
        /* <DEDUP_REMOVED lines=9> */
.L_x_425:
[----:B------:R-:W-:-:S04]  /*18a20*/  MOV R3, 0xfffffffb ;  /* 0xfffffffb00037802 */ /* 0x000fc80000000f00 */
[----:B------:R-:W-:-:S05]  /*18a30*/  VIADDMNMX.U32 R3, R48, R3, 0x3, PT ;  /* 0x0000000330037446 */ /* 0x000fca0003800003 */
[----:B------:R-:W-:-:S04]  /*18a40*/  IMAD.SHL.U32 R3, R3, 0x4, RZ ;  /* 0x0000000403037824 */ /* 0x000fc800078e00ff */
[----:B------:R-:W0:Y:S02]  /*18a50*/  LDC R20, c[0x2][R3+0x470] ;  /* 0x00811c0003147b82 */ /* 0x000e240000000800 */
[----:B0-----:R-:W-:-:S04]  /*18a60*/  SHF.R.S32.HI R21, RZ, 0x1f, R20 ;  /* 0x0000001fff157819 */ /* 0x001fc80000011414 */
.L_x_1846:
[----:B------:R-:W-:Y:S05]  /*18a70*/  BRX R20 -0x18a80                                                        (*"BRANCH_TARGETS .L_x_1847,.L_x_1848,.L_x_1849,.L_x_423"*) ;  /* 0xfffffe7414607949 */ /* 0x000fea000383ffff */
.L_x_1849:
[----:B------:R-:W-:Y:S01]  /*18a80*/  FADD R22, R24, -R31 ;  /* 0x8000001f18167221 */ /* 0x000fe20000000000 */
[----:B------:R-:W-:Y:S06]  /*18a90*/  BRA `(.L_x_422) ;  /* 0x0000001400807947 */ /* 0x000fec0003800000 */
.L_x_1847:
[----:B------:R-:W-:Y:S01]  /*18aa0*/  FADD R22, R24, R31 ;  /* 0x0000001f18167221 */ /* 0x000fe20000000000 */
[----:B------:R-:W-:Y:S06]  /*18ab0*/  BRA `(.L_x_422) ;  /* 0x0000001400787947 */ /* 0x000fec0003800000 */
.L_x_1848:
[----:B------:R-:W-:Y:S01]  /*18ac0*/  FADD R22, -R24, R31 ;  /* 0x0000001f18167221 */ /* 0x000fe20000000100 */
[----:B------:R-:W-:Y:S06]  /*18ad0*/  BRA `(.L_x_422) ;  /* 0x0000001400707947 */ /* 0x000fec0003800000 */
.L_x_418:
        /* <DEDUP_REMOVED lines=9> */
.L_x_1851:
[----:B------:R-:W-:Y:S05]  /*18b70*/  BRX R20 -0x18b80                                                        (*"BRANCH_TARGETS .L_x_1852,.L_x_1853,.L_x_423"*) ;  /* 0xfffffe7414207949 */ /* 0x000fea000383ffff */
.L_x_1853:
        /* <DEDUP_REMOVED lines=13> */
.L_x_429:
[----:B------:R-:W-:Y:S05]  /*18c50*/  BSYNC.RECONVERGENT B4 ;  /* 0x0000000000047941 */ /* 0x000fea0003800200 */
.L_x_428:
[----:B------:R-:W-:Y:S01]  /*18c60*/  MOV R22, R0 ;  /* 0x0000000000167202 */ /* 0x000fe20000000f00 */
[----:B------:R-:W-:Y:S06]  /*18c70*/  BRA `(.L_x_422) ;  /* 0x0000001400087947 */ /* 0x000fec0003800000 */
.L_x_1852:
        /* <DEDUP_REMOVED lines=13> */
.L_x_431:
[----:B------:R-:W-:Y:S05]  /*18d50*/  BSYNC.RECONVERGENT B4 ;  /* 0x0000000000047941 */ /* 0x000fea0003800200 */
.L_x_430:
[----:B------:R-:W-:Y:S01]  /*18d60*/  IMAD.MOV.U32 R22, RZ, RZ, R0 ;  /* 0x000000ffff167224 */ /* 0x000fe200078e0000 */
[----:B------:R-:W-:Y:S06]  /*18d70*/  BRA `(.L_x_422) ;  /* 0x0000001000c87947 */ /* 0x000fec0003800000 */
.L_x_427:
[----:B------:R-:W-:-:S04]  /*18d80*/  MOV R3, 0xfffffff6 ;  /* 0xfffffff600037802 */ /* 0x000fc80000000f00 */
[----:B------:R-:W-:-:S05]  /*18d90*/  VIADDMNMX.U32 R3, R48, R3, 0x2, PT ;  /* 0x0000000230037446 */ /* 0x000fca0003800003 */
[----:B------:R-:W-:-:S04]  /*18da0*/  IMAD.SHL.U32 R3, R3, 0x4, RZ ;  /* 0x0000000403037824 */ /* 0x000fc800078e00ff */
[----:B------:R-:W0:Y:S02]  /*18db0*/  LDC R20, c[0x2][R3+0x48c] ;  /* 0x0081230003147b82 */ /* 0x000e240000000800 */
[----:B0-----:R-:W-:-:S04]  /*18dc0*/  SHF.R.S32.HI R21, RZ, 0x1f, R20 ;  /* 0x0000001fff157819 */ /* 0x001fc80000011414 */
.L_x_1855:
[----:B------:R-:W-:Y:S05]  /*18dd0*/  BRX R20 -0x18de0                                                        (*"BRANCH_TARGETS .L_x_1856,.L_x_1857,.L_x_423"*) ;  /* 0xfffffe7014887949 */ /* 0x000fea000383ffff */
.L_x_1857:
        /* <DEDUP_REMOVED lines=11> */
.L_x_1856:
        /* <DEDUP_REMOVED lines=28> */
.L_x_426:
[----:B------:R-:W-:-:S13]  /*19050*/  ISETP.GT.AND P0, PT, R48, 0xd, PT ;  /* 0x0000000d3000780c */ /* 0x000fda0003f04270 */
[----:B------:R-:W-:Y:S05]  /*19060*/  @P0 BRA `(.L_x_432) ;  /* 0x0000000400c40947 */ /* 0x000fea0003800000 */
[----:B------:R-:W-:-:S05]  /*19070*/  IMAD.MOV.U32 R3, RZ, RZ, -0xc ;  /* 0xfffffff4ff037424 */ /* 0x000fca00078e00ff */
[----:B------:R-:W-:-:S04]  /*19080*/  VIADDMNMX.U32 R3, R48, R3, 0x2, PT ;  /* 0x0000000230037446 */ /* 0x000fc80003800003 */
[----:B------:R-:W-:-:S04]  /*19090*/  SHF.L.U32 R3, R3, 0x2, RZ ;  /* 0x0000000203037819 */ /* 0x000fc800000006ff */
[----:B------:R-:W0:Y:S02]  /*190a0*/  LDC R20, c[0x2][R3+0x498] ;  /* 0x0081260003147b82 */ /* 0x000e240000000800 */
[----:B0-----:R-:W-:-:S04]  /*190b0*/  SHF.R.S32.HI R21, RZ, 0x1f, R20 ;  /* 0x0000001fff157819 */ /* 0x001fc80000011414 */
.L_x_1859:
[----:B------:R-:W-:Y:S05]  /*190c0*/  BRX R20 -0x190d0                                                        (*"BRANCH_TARGETS .L_x_1860,.L_x_1861,.L_x_423"*) ;  /* 0xfffffe6c14cc7949 */ /* 0x000fea000383ffff */
.L_x_1861:
        /* <DEDUP_REMOVED lines=9> */
.L_x_434:
[C---:B------:R-:W-:Y:S01]  /*19160*/  FMUL.FTZ R0, R20.reuse, R31 ;  /* 0x0000001f14007220 */ /* 0x040fe20000410000 */
[----:B------:R-:W-:-:S03]  /*19170*/  FMUL.FTZ R20, R20, 0.5 ;  /* 0x3f00000014147820 */ /* 0x000fc60000410000 */
[----:B------:R-:W-:-:S04]  /*19180*/  FFMA R3, -R0, R0, R31 ;  /* 0x0000000000037223 */ /* 0x000fc8000000011f */
[----:B------:R-:W-:-:S07]  /*19190*/  FFMA R0, R3, R20, R0 ;  /* 0x0000001403007223 */ /* 0x000fce0000000000 */
.L_x_435:
[----:B------:R-:W-:Y:S05]  /*191a0*/  BSYNC.RECONVERGENT B0 ;  /* 0x0000000000007941 */ /* 0x000fea0003800200 */
.L_x_433:
[----:B------:R-:W-:Y:S01]  /*191b0*/  IMAD.MOV.U32 R22, RZ, RZ, R0 ;  /* 0x000000ffff167224 */ /* 0x000fe200078e0000 */
[----:B------:R-:W-:Y:S06]  /*191c0*/  BRA `(.L_x_422) ;  /* 0x0000000c00b47947 */ /* 0x000fec0003800000 */
.L_x_1860:
        /* <DEDUP_REMOVED lines=44> */
[----:B------:R-:W-:Y:S01]  /*19490*/  FADD R0, R0, R3 ;  /* 0x0000000300007221 */ /* 0x000fe20000000000 */
[----:B------:R-:W-:Y:S02]  /*194a0*/  SEL R21, RZ, 0x83000000, P0 ;  /* 0x83000000ff157807 */ /* 0x000fe40000000000 */
[----:B------:R-:W-:Y:S01]  /*194b0*/  FSETP.GT.AND P0, PT, |R20|, 152, PT ;  /* 0x431800001400780b */ /* 0x000fe20003f04200 */
[----:B------:R-:W-:Y:S01]  /*194c0*/  FFMA R3, R0, R23, 0.0013391353422775864601 ;  /* 0x3aaf85ed00037423 */ /* 0x000fe20000000017 */
[----:B------:R-:W-:Y:S01]  /*194d0*/  IADD3 R26, PT, PT, R21, 0x7f000000, RZ ;  /* 0x7f000000151a7810 */ /* 0x000fe20007ffe0ff */
[----:B-1----:R-:W-:Y:S02]  /*194e0*/  IMAD R22, R22, 0x800000, -R21 ;  /* 0x0080000016167824 */ /* 0x002fe400078e0a15 */
        /* <DEDUP_REMOVED lines=41> */
.L_x_432:
[----:B------:R-:W-:-:S05]  /*19780*/  IMAD.MOV.U32 R3, RZ, RZ, -0xe ;  /* 0xfffffff2ff037424 */ /* 0x000fca00078e00ff */
[----:B------:R-:W-:-:S04]  /*19790*/  VIADDMNMX.U32 R3, R48, R3, 0x3, PT ;  /* 0x0000000330037446 */ /* 0x000fc80003800003 */
[----:B------:R-:W-:-:S04]  /*197a0*/  SHF.L.U32 R3, R3, 0x2, RZ ;  /* 0x0000000203037819 */ /* 0x000fc800000006ff */
[----:B------:R-:W0:Y:S02]  /*197b0*/  LDC R20, c[0x2][R3+0x4a4] ;  /* 0x0081290003147b82 */ /* 0x000e240000000800 */
[----:B0-----:R-:W-:-:S04]  /*197c0*/  SHF.R.S32.HI R21, RZ, 0x1f, R20 ;  /* 0x0000001fff157819 */ /* 0x001fc80000011414 */
.L_x_1863:
[----:B------:R-:W-:Y:S05]  /*197d0*/  BRX R20 -0x197e0                                                        (*"BRANCH_TARGETS .L_x_1864,.L_x_1865,.L_x_1866,.L_x_423"*) ;  /* 0xfffffe6814087949 */ /* 0x000fea000383ffff */
.L_x_1866:
        /* <DEDUP_REMOVED lines=13> */
.L_x_437:
[----:B------:R-:W-:Y:S05]  /*198b0*/  BSYNC.RECONVERGENT B4 ;  /* 0x0000000000047941 */ /* 0x000fea0003800200 */
.L_x_436:
        /* <DEDUP_REMOVED lines=20> */
.L_x_423:
[----:B------:R-:W-:Y:S01]  /*19a00*/  IMAD.MOV.U32 R22, RZ, RZ, 0x7fffffff ;  /* 0x7fffffffff167424 */ /* 0x000fe200078e00ff */
[----:B------:R-:W-:Y:S06]  /*19a10*/  BRA `(.L_x_422) ;  /* 0x0000000400a07947 */ /* 0x000fec0003800000 */
.L_x_1864:
        /* <DEDUP_REMOVED lines=18> */
.L_x_440:
        /* <DEDUP_REMOVED lines=42> */
.L_x_439:
[----:B------:R-:W-:Y:S05]  /*19de0*/  BSYNC.RECONVERGENT B0 ;  /* 0x0000000000007941 */ /* 0x000fea0003800200 */
.L_x_438:
        /* <DEDUP_REMOVED lines=18> */
.L_x_1865:
        /* <DEDUP_REMOVED lines=25> */
.L_x_422:
[----:B------:R-:W-:Y:S05]  /*1a0a0*/  BSYNC.RECONVERGENT B3 ;  /* 0x0000000000037941 */ /* 0x000fea0003800200 */
.L_x_417:
        /* <DEDUP_REMOVED lines=13> */
.L_x_445:
[----:B------:R-:W-:Y:S01]  /*1a180*/  FMUL R0, R29, R29 ;  /* 0x0000001d1d007220 */ /* 0x000fe20000400000 */
[----:B------:R-:W-:Y:S06]  /*1a190*/  BRA `(.L_x_446) ;  /* 0x0000001400d87947 */ /* 0x000fec0003800000 */
.L_x_444:
[----:B------:R-:W-:-:S13]  /*1a1a0*/  ISETP.NE.AND P0, PT, R49, 0x1, PT ;  /* 0x000000013100780c */ /* 0x000fda0003f05270 */
[----:B------:R-:W-:Y:S05]  /*1a1b0*/  @!P0 BRA `(.L_x_448) ;  /* 0x0000000000108947 */ /* 0x000fea0003800000 */
[----:B------:R-:W-:Y:S01]  /*1a1c0*/  ISETP.NE.AND P0, PT, R49, 0x2, PT ;  /* 0x000000023100780c */ /* 0x000fe20003f05270 */
[----:B-----5:R-:W-:-:S12]  /*1a1d0*/  IMAD.MOV.U32 R0, RZ, RZ, R27 ;  /* 0x000000ffff007224 */ /* 0x020fd800078e001b */
[----:B------:R-:W-:Y:S05]  /*1a1e0*/  @!P0 BRA `(.L_x_446) ;  /* 0x0000001400c48947 */ /* 0x000fea0003800000 */
[----:B------:R-:W-:Y:S05]  /*1a1f0*/  BRA `(.L_x_447) ;  /* 0x0000001000187947 */ /* 0x000fea0003800000 */
.L_x_448:
[----:B------:R-:W-:Y:S01]  /*1a200*/  HFMA2 R0, -RZ, RZ, 1.875, 0 ;  /* 0x3f800000ff007431 */ /* 0x000fe200000001ff */
[----:B------:R-:W-:Y:S06]  /*1a210*/  BRA `(.L_x_446) ;  /* 0x0000001400b87947 */ /* 0x000fec0003800000 */
.L_x_443:
        /* <DEDUP_REMOVED lines=9> */
.L_x_449:
[----:B------:R-:W-:-:S05]  /*1a2b0*/  IMAD.MOV.U32 R0, RZ, RZ, -0x5 ;  /* 0xfffffffbff007424 */ /* 0x000fca00078e00ff */
[----:B------:R-:W-:-:S04]  /*1a2c0*/  VIADDMNMX.U32 R0, R49, R0, 0x3, PT ;  /* 0x0000000331007446 */ /* 0x000fc80003800000 */
[----:B------:R-:W-:-:S04]  /*1a2d0*/  SHF.L.U32 R0, R0, 0x2, RZ ;  /* 0x0000000200007819 */ /* 0x000fc800000006ff */
[----:B------:R-:W0:Y:S02]  /*1a2e0*/  LDC R20, c[0x2][R0+0x4b4] ;  /* 0x00812d0000147b82 */ /* 0x000e240000000800 */
[----:B0-----:R-:W-:-:S04]  /*1a2f0*/  SHF.R.S32.HI R21, RZ, 0x1f, R20 ;  /* 0x0000001fff157819 */ /* 0x001fc80000011414 */
.L_x_1868:
[----:B------:R-:W-:Y:S05]  /*1a300*/  BRX R20 -0x1a310                                                        (*"BRANCH_TARGETS .L_x_1869,.L_x_1870,.L_x_1871,.L_x_447"*) ;  /* 0xfffffe5c143c7949 */ /* 0x000fea000383ffff */
.L_x_1871:
[----:B------:R-:W-:Y:S01]  /*1a310*/  FADD R0, R22, -R29 ;  /* 0x8000001d16007221 */ /* 0x000fe20000000000 */
[----:B------:R-:W-:Y:S06]  /*1a320*/  BRA `(.L_x_446) ;  /* 0x0000001400747947 */ /* 0x000fec0003800000 */
.L_x_1869:
[----:B------:R-:W-:Y:S01]  /*1a330*/  FADD R0, R22, R29 ;  /* 0x0000001d16007221 */ /* 0x000fe20000000000 */
[----:B------:R-:W-:Y:S06]  /*1a340*/  BRA `(.L_x_446) ;  /* 0x00000014006c7947 */ /* 0x000fec0003800000 */
.L_x_1870:
[----:B------:R-:W-:Y:S01]  /*1a350*/  FADD R0, -R22, R29 ;  /* 0x0000001d16007221 */ /* 0x000fe20000000100 */
[----:B------:R-:W-:Y:S06]  /*1a360*/  BRA `(.L_x_446) ;  /* 0x0000001400647947 */ /* 0x000fec0003800000 */
.L_x_442:
        /* <DEDUP_REMOVED lines=9> */
.L_x_1873:
[----:B------:R-:W-:Y:S05]  /*1a400*/  BRX R20 -0x1a410                                                        (*"BRANCH_TARGETS .L_x_1874,.L_x_1875,.L_x_447"*) ;  /* 0xfffffe5814fc7949 */ /* 0x000fea000383ffff */
.L_x_1875:
        /* <DEDUP_REMOVED lines=13> */
.L_x_453:
[----:B------:R-:W-:Y:S05]  /*1a4e0*/  BSYNC.RECONVERGENT B4 ;  /* 0x0000000000047941 */ /* 0x000fea0003800200 */
.L_x_452:
[----:B------:R-:W-:Y:S05]  /*1a4f0*/  BRA `(.L_x_446) ;  /* 0x0000001400007947 */ /* 0x000fea0003800000 */
.L_x_1874:
        /* <DEDUP_REMOVED lines=13> */
.L_x_455:
[----:B------:R-:W-:Y:S05]  /*1a5d0*/  BSYNC.RECONVERGENT B4 ;  /* 0x0000000000047941 */ /* 0x000fea0003800200 */
.L_x_454:
[----:B------:R-:W-:Y:S05]  /*1a5e0*/  BRA `(.L_x_446) ;  /* 0x0000001000c47947 */ /* 0x000fea0003800000 */
.L_x_451:
[----:B------:R-:W-:-:S05]  /*1a5f0*/  IMAD.MOV.U32 R0, RZ, RZ, -0xa ;  /* 0xfffffff6ff007424 */ /* 0x000fca00078e00ff */
[----:B------:R-:W-:-:S04]  /*1a600*/  VIADDMNMX.U32 R0, R49, R0, 0x2, PT ;  /* 0x0000000231007446 */ /* 0x000fc80003800000 */
[----:B------:R-:W-:-:S04]  /*1a610*/  SHF.L.U32 R0, R0, 0x2, RZ ;  /* 0x0000000200007819 */ /* 0x000fc800000006ff */
[----:B------:R-:W0:Y:S02]  /*1a620*/  LDC R20, c[0x2][R0+0x4d0] ;  /* 0x0081340000147b82 */ /* 0x000e240000000800 */
[----:B0-----:R-:W-:-:S04]  /*1a630*/  SHF.R.S32.HI R21, RZ, 0x1f, R20 ;  /* 0x0000001fff157819 */ /* 0x001fc80000011414 */
.L_x_1877:
[----:B------:R-:W-:Y:S05]  /*1a640*/  BRX R20 -0x1a650                                                        (*"BRANCH_TARGETS .L_x_1878,.L_x_1879,.L_x_447"*) ;  /* 0xfffffe58146c7949 */ /* 0x000fea000383ffff */
.L_x_1879:
        /* <DEDUP_REMOVED lines=11> */
.L_x_1878:
        /* <DEDUP_REMOVED lines=28> */
.L_x_450:
[----:B------:R-:W-:-:S13]  /*1a8c0*/  ISETP.GT.AND P0, PT, R49, 0xd, PT ;  /* 0x0000000d3100780c */ /* 0x000fda0003f04270 */
[----:B------:R-:W-:Y:S05]  /*1a8d0*/  @P0 BRA `(.L_x_456) ;  /* 0x0000000400c00947 */ /* 0x000fea0003800000 */
[----:B------:R-:W-:-:S04]  /*1a8e0*/  MOV R0, 0xfffffff4 ;  /* 0xfffffff400007802 */ /* 0x000fc80000000f00 */
[----:B------:R-:W-:-:S05]  /*1a8f0*/  VIADDMNMX.U32 R0, R49, R0, 0x2, PT ;  /* 0x0000000231007446 */ /* 0x000fca0003800000 */
[----:B------:R-:W-:-:S04]  /*1a900*/  IMAD.SHL.U32 R0, R0, 0x4, RZ ;  /* 0x0000000400007824 */ /* 0x000fc800078e00ff */
[----:B------:R-:W0:Y:S02]  /*1a910*/  LDC R20, c[0x2][R0+0x4dc] ;  /* 0x0081370000147b82 */ /* 0x000e240000000800 */
[----:B0-----:R-:W-:-:S04]  /*1a920*/  SHF.R.S32.HI R21, RZ, 0x1f, R20 ;  /* 0x0000001fff157819 */ /* 0x001fc80000011414 */
.L_x_1881:
[----:B------:R-:W-:Y:S05]  /*1a930*/  BRX R20 -0x1a940                                                        (*"BRANCH_TARGETS .L_x_1882,.L_x_1883,.L_x_447"*) ;  /* 0xfffffe5414b07949 */ /* 0x000fea000383ffff */
.L_x_1883:
        /* <DEDUP_REMOVED lines=9> */
.L_x_458:
[C---:B-1----:R-:W-:Y:S01]  /*1a9d0*/  FMUL.FTZ R0, R20.reuse, R29 ;  /* 0x0000001d14007220 */ /* 0x042fe20000410000 */
[----:B------:R-:W-:-:S03]  /*1a9e0*/  FMUL.FTZ R3, R20, 0.5 ;  /* 0x3f00000014037820 */ /* 0x000fc60000410000 */
[----:B------:R-:W-:-:S04]  /*1a9f0*/  FFMA R29, -R0, R0, R29 ;  /* 0x00000000001d7223 */ /* 0x000fc8000000011d */
[----:B------:R-:W-:-:S07]  /*1aa00*/  FFMA R0, R29, R3, R0 ;  /* 0x000000031d007223 */ /* 0x000fce0000000000 */
.L_x_459:
[----:B------:R-:W-:Y:S05]  /*1aa10*/  BSYNC.RECONVERGENT B0 ;  /* 0x0000000000007941 */ /* 0x000fea0003800200 */
.L_x_457:
[----:B------:R-:W-:Y:S05]  /*1aa20*/  BRA `(.L_x_446) ;  /* 0x0000000c00b47947 */ /* 0x000fea0003800000 */
.L_x_1882:
        /* <DEDUP_REMOVED lines=17> */
[----:B-----5:R-:W-:Y:S02]  /*1ab40*/  FFMA R27, R23, 1.4426950216293334961, R0 ;  /* 0x3fb8aa3b171b7823 */ /* 0x020fe40000000000 */
        /* <DEDUP_REMOVED lines=19> */
[-C--:B------:R-:W-:Y:S01]  /*1ac80*/  FFMA R20, R3, R22.reuse, -R0 ;  /* 0x0000001603147223 */ /* 0x080fe20000000800 */
[----:B------:R-:W-:Y:S01]  /*1ac90*/  IMAD.MOV.U32 R24, RZ, RZ, 0x391fcb8e ;  /* 0x391fcb8eff187424 */ /* 0x000fe200078e00ff */
[C---:B------:R-:W-:Y:S02]  /*1aca0*/  FSETP.GEU.AND P1, PT, R0.reuse, RZ, PT ;  /* 0x000000ff0000720b */ /* 0x040fe40003f2e000 */
        /* <DEDUP_REMOVED lines=9> */
[----:B------:R-:W-:Y:S01]  /*1ad40*/  IADD3 R21, PT, PT, R24, 0x7f000000, RZ ;  /* 0x7f00000018157810 */ /* 0x000fe20007ffe0ff */
[----:B-1----:R-:W-:Y:S01]  /*1ad50*/  IMAD R23, R23, 0x800000, -R24 ;  /* 0x0080000017177824 */ /* 0x002fe200078e0a18 */
[----:B------:R-:W-:Y:S01]  /*1ad60*/  MOV R0, 0x3f800000 ;  /* 0x3f80000000007802 */ /* 0x000fe20000000f00 */
        /* <DEDUP_REMOVED lines=39> */
.L_x_456:
[----:B------:R-:W-:-:S05]  /*1afe0*/  IMAD.MOV.U32 R0, RZ, RZ, -0xe ;  /* 0xfffffff2ff007424 */ /* 0x000fca00078e00ff */
[----:B------:R-:W-:-:S04]  /*1aff0*/  VIADDMNMX.U32 R0, R49, R0, 0x3, PT ;  /* 0x0000000331007446 */ /* 0x000fc80003800000 */
[----:B------:R-:W-:-:S04]  /*1b000*/  SHF.L.U32 R0, R0, 0x2, RZ ;  /* 0x0000000200007819 */ /* 0x000fc800000006ff */
[----:B------:R-:W0:Y:S02]  /*1b010*/  LDC R20, c[0x2][R0+0x4e8] ;  /* 0x00813a0000147b82 */ /* 0x000e240000000800 */
[----:B0-----:R-:W-:-:S04]  /*1b020*/  SHF.R.S32.HI R21, RZ, 0x1f, R20 ;  /* 0x0000001fff157819 */ /* 0x001fc80000011414 */
.L_x_1885:
[----:B------:R-:W-:Y:S05]  /*1b030*/  BRX R20 -0x1b040                                                        (*"BRANCH_TARGETS .L_x_1886,.L_x_1887,.L_x_1888,.L_x_447"*) ;  /* 0xfffffe4c14f07949 */ /* 0x000fea000383ffff */
.L_x_1888:
        /* <DEDUP_REMOVED lines=13> */
.L_x_461:
[----:B------:R-:W-:Y:S05]  /*1b110*/  BSYNC.RECONVERGENT B4 ;  /* 0x0000000000047941 */ /* 0x000fea0003800200 */
.L_x_460:
        /* <DEDUP_REMOVED lines=20> */
.L_x_447:
[----:B------:R-:W-:Y:S01]  /*1b260*/  IMAD.MOV.U32 R0, RZ, RZ, 0x7fffffff ;  /* 0x7fffffffff007424 */ /* 0x000fe200078e00ff */
[----:B------:R-:W-:Y:S06]  /*1b270*/  BRA `(.L_x_446) ;  /* 0x0000000400a07947 */ /* 0x000fec0003800000 */
.L_x_1886:
        /* <DEDUP_REMOVED lines=17> */
[----:B-----5:R-:W-:-:S07]  /*1b390*/  LOP3.LUT R27, R0, 0x80000000, RZ, 0xfc, !PT ;  /* 0x80000000001b7812 */ /* 0x020fce00078efcff */
.L_x_464:
        /* <DEDUP_REMOVED lines=29> */
[----:B------:R-:W-:Y:S02]  /*1b570*/  SHF.R.S32.HI R21, RZ, 0x1f, R20 ;  /* 0x0000001fff157819 */ /* 0x000fe40000011414 */
[----:B------:R-:W-:Y:S02]  /*1b580*/  LOP3.LUT R29, R20, R29, RZ, 0x3c, !PT ;  /* 0x0000001d141d7212 */ /* 0x000fe400078e3cff */
[C---:B------:R-:W-:Y:S02]  /*1b590*/  LOP3.LUT R24, R21.reuse, R3, RZ, 0x3c, !PT ;  /* 0x0000000315187212 */ /* 0x040fe400078e3cff */
[----:B------:R-:W-:Y:S02]  /*1b5a0*/  LOP3.LUT R25, R21, R20, RZ, 0x3c, !PT ;  /* 0x0000001415197212 */ /* 0x000fe400078e3cff */
[----:B------:R-:W-:Y:S02]  /*1b5b0*/  SHF.R.U32.HI R3, RZ, 0x1e, R0 ;  /* 0x0000001eff037819 */ /* 0x000fe40000011600 */
[----:B------:R-:W-:-:S02]  /*1b5c0*/  ISETP.GE.AND P1, PT, R29, RZ, PT ;  /* 0x000000ff1d00720c */ /* 0x000fc40003f26270 */
[----:B------:R-:W1:Y:S01]  /*1b5d0*/  I2F.F64.S64 R24, R24 ;  /* 0x0000001800187312 */ /* 0x000e620000301c00 */
[----:B------:R-:W-:-:S04]  /*1b5e0*/  LEA.HI R0, R20, R3, RZ, 0x1 ;  /* 0x0000000314007211 */ /* 0x000fc800078f08ff */
[----:B------:R-:W-:-:S05]  /*1b5f0*/  IADD3 R3, PT, PT, -R0, RZ, RZ ;  /* 0x000000ff00037210 */ /* 0x000fca0007ffe1ff */
[----:B------:R-:W-:Y:S01]  /*1b600*/  @!P0 IMAD.MOV.U32 R0, RZ, RZ, R3 ;  /* 0x000000ffff008224 */ /* 0x000fe200078e0003 */
[----:B-1----:R-:W-:-:S10]  /*1b610*/  DMUL R22, R24, UR4 ;  /* 0x0000000418167c28 */ /* 0x002fd40008000000 */
[----:B------:R-:W0:Y:S02]  /*1b620*/  F2F.F32.F64 R22, R22 ;  /* 0x0000001600167310 */ /* 0x000e240000301000 */
[----:B0-----:R-:W-:-:S07]  /*1b630*/  FSEL R3, -R22, R22, !P1 ;  /* 0x0000001616037208 */ /* 0x001fce0004800100 */
.L_x_463:
[----:B------:R-:W-:Y:S05]  /*1b640*/  BSYNC.RECONVERGENT B0 ;  /* 0x0000000000007941 */ /* 0x000fea0003800200 */
.L_x_462:
        /* <DEDUP_REMOVED lines=18> */
.L_x_1887:
        /* <DEDUP_REMOVED lines=25> */
.L_x_446:
[----:B------:R-:W-:Y:S05]  /*1b900*/  BSYNC.RECONVERGENT B3 ;  /* 0x0000000000037941 */ /* 0x000fea0003800200 */
.L_x_441:
[----:B------:R-:W-:Y:S02]  /*1b910*/  FSETP.NE.AND P0, PT, |R0|, +INF , PT ;  /* 0x7f8000000000780b */ /* 0x000fe40003f05200 */
[----:B------:R-:W-:-:S11]  /*1b920*/  MOV R23, 0xff800000 ;  /* 0xff80000000177802 */ /* 0x000fd60000000f00 */
[----:B------:R-:W-:Y:S05]  /*1b930*/  @!P0 BRA `(.L_x_465) ;  /* 0x00000004001c8947 */ /* 0x000fea0003800000 */
[----:B------:R-:W0:Y:S02]  /*1b940*/  LDC.64 R20, c[0x0][0x398] ;  /* 0x0000e600ff147b82 */ /* 0x000e240000000a00 */
[----:B0----5:R-:W-:-:S05]  /*1b950*/  IMAD.WIDE.U32 R26, R115, 0xc, R20 ;  /* 0x0000000c731a7825 */ /* 0x021fca00078e0014 */
[----:B------:R-:W2:Y:S04]  /*1b960*/  LDG.E R131, desc[UR6][R26.64+0x8] ;  /* 0x000008061a837981 */ /* 0x000ea8000c1e1900 */
[----:B------:R-:W3:Y:S01]  /*1b970*/  LDG.E R3, desc[UR6][R26.64+0x4] ;  /* 0x000004061a037981 */ /* 0x000ee2000c1e1900 */
[----:B------:R-:W-:Y:S01]  /*1b980*/  BSSY.RECONVERGENT B0, `(.L_x_466) ;  /* 0x000001a000007945 */ /* 0x000fe20003800200 */
[----:B--2---:R-:W0:Y:S01]  /*1b990*/  F2F.F64.F32 R20, R131 ;  /* 0x0000008300147310 */ /* 0x004e220000201800 */
[----:B---3--:R-:W-:-:S04]  /*1b9a0*/  FADD R3, -R3, R0 ;  /* 0x0000000003037221 */ /* 0x008fc80000000100 */
[----:B------:R-:W-:-:S04]  /*1b9b0*/  FMUL R3, R3, R3 ;  /* 0x0000000303037220 */ /* 0x000fc80000400000 */
[----:B------:R-:W1:Y:S01]  /*1b9c0*/  F2F.F64.F32 R26, R3 ;  /* 0x00000003001a7310 */ /* 0x000e620000201800 */
[----:B0-----:R-:W-:-:S08]  /*1b9d0*/  DADD R22, R20, R20 ;  /* 0x0000000014167229 */ /* 0x001fd00000000014 */
[----:B------:R-:W-:Y:S01]  /*1b9e0*/  DMUL R20, R20, R22 ;  /* 0x0000001614147228 */ /* 0x000fe20000000000 */
[----:B------:R-:W-:Y:S01]  /*1b9f0*/  IMAD.MOV.U32 R22, RZ, RZ, 0x1 ;  /* 0x00000001ff167424 */ /* 0x000fe200078e00ff */
[----:B-1----:R-:W-:-:S04]  /*1ba00*/  FSETP.GEU.AND P1, PT, |R27|, 6.5827683646048100446e-37, PT ;  /* 0x036000001b00780b */ /* 0x002fc80003f2e200 */
[----:B------:R-:W0:Y:S02]  /*1ba10*/  MUFU.RCP64H R23, R21 ;  /* 0x0000001500177308 */ /* 0x000e240000001800 */
[----:B0-----:R-:W-:-:S08]  /*1ba20*/  DFMA R24, -R20, R22, 1 ;  /* 0x3ff000001418742b */ /* 0x001fd00000000116 */
[----:B------:R-:W-:-:S08]  /*1ba30*/  DFMA R24, R24, R24, R24 ;  /* 0x000000181818722b */ /* 0x000fd00000000018 */
[----:B------:R-:W-:-:S08]  /*1ba40*/  DFMA R24, R22, R24, R22 ;  /* 0x000000181618722b */ /* 0x000fd00000000016 */
[----:B------:R-:W-:-:S08]  /*1ba50*/  DFMA R22, -R20, R24, 1 ;  /* 0x3ff000001416742b */ /* 0x000fd00000000118 */
[----:B------:R-:W-:-:S08]  /*1ba60*/  DFMA R22, R24, R22, R24 ;  /* 0x000000161816722b */ /* 0x000fd00000000018 */
[----:B------:R-:W-:-:S08]  /*1ba70*/  DMUL R30, R26, R22 ;  /* 0x000000161a1e7228 */ /* 0x000fd00000000000 */
[----:B------:R-:W-:-:S08]  /*1ba80*/  DFMA R24, -R20, R30, R26 ;  /* 0x0000001e1418722b */ /* 0x000fd0000000011a */
[----:B------:R-:W-:-:S10]  /*1ba90*/  DFMA R30, R22, R24, R30 ;  /* 0x00000018161e722b */ /* 0x000fd4000000001e */
[----:B------:R-:W-:-:S05]  /*1baa0*/  FFMA R0, RZ, R21, R31 ;  /* 0x00000015ff007223 */ /* 0x000fca000000001f */
[----:B------:R-:W-:-:S13]  /*1bab0*/  FSETP.GT.AND P0, PT, |R0|, 1.469367938527859385e-39, PT ;  /* 0x001000000000780b */ /* 0x000fda0003f04200 */
[----:B------:R-:W-:Y:S05]  /*1bac0*/  @P0 BRA P1, `(.L_x_467) ;  /* 0x0000000000140947 */ /* 0x000fea0000800000 */
[----:B------:R-:W-:Y:S01]  /*1bad0*/  MOV R24, R26 ;  /* 0x0000001a00187202 */ /* 0x000fe20000000f00 */
[----:B------:R-:W-:Y:S01]  /*1bae0*/  IMAD.MOV.U32 R25, RZ, RZ, R27 ;  /* 0x000000ffff197224 */ /* 0x000fe200078e001b */
[----:B------:R-:W-:Y:S02]  /*1baf0*/  MOV R22, R20 ;  /* 0x0000001400167202 */ /* 0x000fe40000000f00 */
[----:B------:R-:W-:-:S07]  /*1bb00*/  MOV R0, 0x1bb20 ;  /* 0x0001bb2000007802 */ /* 0x000fce0000000f00 */
[----:B------:R-:W-:Y:S05]  /*1bb10*/  CALL.REL.NOINC `($__internal_0_$__cuda_sm20_div_rn_f64_full) ;  /* 0x000003a000007944 */ /* 0x000fea0003c00000 */
.L_x_467:
[----:B------:R-:W-:Y:S05]  /*1bb20*/  BSYNC.RECONVERGENT B0 ;  /* 0x0000000000007941 */ /* 0x000fea0003800200 */
.L_x_466:
[----:B------:R-:W-:Y:S01]  /*1bb30*/  FSETP.GEU.AND P0, PT, R131, 1.175494350822287508e-38, PT ;  /* 0x008000008300780b */ /* 0x000fe20003f0e000 */
[----:B------:R-:W-:Y:S02]  /*1bb40*/  IMAD.MOV.U32 R22, RZ, RZ, 0x3e055027 ;  /* 0x3e055027ff167424 */ /* 0x000fe400078e00ff */
[----:B------:R-:W-:Y:S01]  /*1bb50*/  HFMA2 R23, -RZ, RZ, 1.9970703125, 2033 ;  /* 0x3ffd67f1ff177431 */ /* 0x000fe200000001ff */
[----:B------:R-:W-:Y:S01]  /*1bb60*/  UMOV UR4, 0x0 ;  /* 0x0000000000047882 */ /* 0x000fe20000000000 */
[----:B------:R-:W-:Y:S01]  /*1bb70*/  UMOV UR5, 0x40000000 ;  /* 0x4000000000057882 */ /* 0x000fe20000000000 */
[----:B------:R-:W-:-:S07]  /*1bb80*/  VIADD R115, R115, 0x1 ;  /* 0x0000000173737836 */ /* 0x000fce0000000000 */
[----:B------:R-:W-:-:S04]  /*1bb90*/  @!P0 FMUL R131, R131, 8388608 ;  /* 0x4b00000083838820 */ /* 0x000fc80000400000 */
        /* <DEDUP_REMOVED lines=19> */
[----:B------:R-:W-:-:S03]  /*1bcd0*/  IMAD.MOV.U32 R22, RZ, RZ, -0x40000000 ;  /* 0xc0000000ff167424 */ /* 0x000fc600078e00ff */
[----:B------:R-:W-:-:S04]  /*1bce0*/  FFMA R0, R0, 0.69314718246459960938, R21 ;  /* 0x3f31721800007823 */ /* 0x000fc80000000015 */
[C---:B------:R-:W-:Y:S01]  /*1bcf0*/  @P0 FFMA R0, R131.reuse, R20, +INF ;  /* 0x7f80000083000423 */ /* 0x040fe20000000014 */
[----:B------:R-:W-:-:S04]  /*1bd00*/  FSETP.NEU.AND P0, PT, R131, RZ, PT ;  /* 0x000000ff8300720b */ /* 0x000fc80003f0d000 */
[----:B------:R-:W-:-:S04]  /*1bd10*/  FSEL R0, R0, -INF , P0 ;  /* 0xff80000000007808 */ /* 0x000fc80000000000 */
[----:B------:R-:W0:Y:S02]  /*1bd20*/  F2F.F64.F32 R20, R0 ;  /* 0x0000000000147310 */ /* 0x000e240000201800 */
[----:B0-----:R-:W-:Y:S01]  /*1bd30*/  DFMA R20, R20, UR4, R22 ;  /* 0x0000000414147c2b */ /* 0x001fe20008000016 */
[----:B------:R-:W0:Y:S07]  /*1bd40*/  LDCU UR4, c[0x0][0x3a0] ;  /* 0x00007400ff0477ac */ /* 0x000e2e0008000800 */
[----:B------:R-:W-:-:S10]  /*1bd50*/  DFMA R20, R20, -0.5, -R30 ;  /* 0xbfe000001414782b */ /* 0x000fd4000000081e */
[----:B------:R-:W1:Y:S01]  /*1bd60*/  F2F.F32.F64 R21, R20 ;  /* 0x0000001400157310 */ /* 0x000e620000301000 */
[----:B0-----:R-:W-:Y:S01]  /*1bd70*/  ISETP.NE.AND P0, PT, R115, UR4, PT ;  /* 0x0000000473007c0c */ /* 0x001fe2000bf05270 */
[----:B-1----:R-:W-:-:S12]  /*1bd80*/  FADD R54, R21, R54 ;  /* 0x0000003615367221 */ /* 0x002fd80000000000 */
[----:B------:R-:W-:Y:S05]  /*1bd90*/  @P0 BRA `(.L_x_468) ;  /* 0xfffffee800e80947 */ /* 0x000fea000383ffff */
[----:B------:R-:W-:-:S07]  /*1bda0*/  MOV R23, R54 ;  /* 0x0000003600177202 */ /* 0x000fce0000000f00 */
.L_x_465:
[----:B------:R-:W-:Y:S05]  /*1bdb0*/  BSYNC.RECONVERGENT B2 ;  /* 0x0000000000027941 */ /* 0x000fea0003800200 */
.L_x_120:
[----:B------:R-:W0:Y:S02]  /*1bdc0*/  LDCU UR4, c[0x0][0x3a4] ;  /* 0x00007480ff0477ac */ /* 0x000e240008000800 */
[----:B0-----:R-:W-:-:S09]  /*1bdd0*/  UISETP.GE.AND UP0, UPT, UR4, 0x1, UPT ;  /* 0x000000010400788c */ /* 0x001fd2000bf06270 */
[----:B------:R-:W-:Y:S05]  /*1bde0*/  BRA.U !UP0, `(.L_x_469) ;  /* 0x0000039d08207547 */ /* 0x000fea000b800000 */
[----:B------:R-:W0:Y:S01]  /*1bdf0*/  S2R R0, SR_TID.X ;  /* 0x0000000000007919 */ /* 0x000e220000002100 */
[----:B------:R-:W0:Y:S01]  /*1be00*/  S2UR UR5, SR_CTAID.X ;  /* 0x00000000000579c3 */ /* 0x000e220000002500 */
[----:B------:R-:W1:Y:S01]  /*1be10*/  LDCU UR4, c[0x0][0x3b8] ;  /* 0x00007700ff0477ac */ /* 0x000e620008000800 */
[----:B------:R-:W-:-:S06]  /*1be20*/  FADD R5, R40, R23 ;  /* 0x0000001728057221 */ /* 0x000fcc0000000000 */
[----:B------:R-:W0:Y:S02]  /*1be30*/  LDC R37, c[0x0][0x360] ;  /* 0x0000d800ff257b82 */ /* 0x000e240000000800 */
[----:B0-----:R-:W-:-:S04]  /*1be40*/  IMAD R37, R37, UR5, R0 ;  /* 0x0000000525257c24 */ /* 0x001fc8000f8e0200 */
[----:B-1----:R-:W-:Y:S01]  /*1be50*/  VIADD R36, R37, UR4 ;  /* 0x0000000425247c36 */ /* 0x002fe20008000000 */
[----:B------:R-:W-:-:S06]  /*1be60*/  UMOV UR4, URZ ;  /* 0x000000ff00047c82 */ /* 0x000fcc0008000000 */
.L_x_1459:
[----:B0-----:R-:W0:Y:S01]  /*1be70*/  LDC.64 R48, c[0x0][0x388] ;  /* 0x0000e200ff307b82 */ /* 0x001e220000000a00 */
[----:B------:R-:W-:Y:S01]  /*1be80*/  ULOP3.LUT UR5, UR4, 0x1, URZ, 0xc0, !UPT ;  /* 0x0000000104057892 */ /* 0x000fe2000f8ec0ff */
[----:B------:R-:W-:Y:S01]  /*1be90*/  BSSY.RECONVERGENT B2, `(.L_x_470) ;  /* 0x00039b8000027945 */ /* 0x000fe20003800200 */
[----:B------:R-:W-:Y:S01]  /*1bea0*/  MOV R35, R40 ;  /* 0x0000002800237202 */ /* 0x000fe20000000f00 */
[----:B------:R-:W-:Y:S01]  /*1beb0*/  IMAD.MOV.U32 R34, RZ, RZ, R23 ;  /* 0x000000ffff227224 */ /* 0x000fe200078e0017 */
[----:B------:R-:W-:Y:S01]  /*1bec0*/  UISETP.NE.U32.AND UP0, UPT, UR5, 0x1, UPT ;  /* 0x000000010500788c */ /* 0x000fe2000bf05070 */
[----:B------:R-:W-:Y:S02]  /*1bed0*/  MOV R18, R5 ;  /* 0x0000000500127202 */ /* 0x000fe40000000f00 */
[----:B-1----:R-:W1:Y:S08]  /*1bee0*/  LDC R3, c[0x0][0x380] ;  /* 0x0000e000ff037b82 */ /* 0x002e700000000800 */
[----:B------:R-:W2:Y:S01]  /*1bef0*/  LDC.64 R8, c[0x0][0x390] ;  /* 0x0000e400ff087b82 */ /* 0x000ea20000000a00 */
[----:B0-----:R-:W-:-:S04]  /*1bf00*/  IMAD.WIDE R48, R37, 0x4, R48 ;  /* 0x0000000425307825 */ /* 0x001fc800078e0230 */
[----:B-1----:R-:W-:-:S04]  /*1bf10*/  IMAD.WIDE R42, R3, 0x4, R48 ;  /* 0x00000004032a7825 */ /* 0x002fc800078e0230 */
[----:B------:R-:W-:-:S04]  /*1bf20*/  IMAD.WIDE R50, R3, 0x4, R42 ;  /* 0x0000000403327825 */ /* 0x000fc800078e022a */
[----:B--2---:R-:W-:-:S04]  /*1bf30*/  IMAD.WIDE R8, R37, 0x4, R8 ;  /* 0x0000000425087825 */ /* 0x004fc800078e0208 */
[----:B------:R-:W-:-:S04]  /*1bf40*/  IMAD.WIDE R32, R3, 0x4, R50 ;  /* 0x0000000403207825 */ /* 0x000fc800078e0232 */
        /* <DEDUP_REMOVED lines=10> */
[----:B------:R-:W-:Y:S01]  /*1bff0*/  IMAD.WIDE R62, R3, 0x4, R10 ;  /* 0x00000004033e7825 */ /* 0x000fe200078e020a */
[----:B-----5:R-:W-:Y:S06]  /*1c000*/  BRA.U UP0, `(.L_x_471) ;  /* 0x000001c100847547 */ /* 0x020fec000b800000 */
[----:B------:R-:W-:Y:S01]  /*1c010*/  BSSY.RECONVERGENT B0, `(.L_x_472) ;  /* 0x0000006000007945 */ /* 0x000fe20003800200 */
[----:B------:R-:W-:-:S07]  /*1c020*/  IMAD.MOV.U32 R5, RZ, RZ, 0x41c64e6d ;  /* 0x41c64e6dff057424 */ /* 0x000fce00078e00ff */
.L_x_473:
[----:B------:R-:W-:-:S05]  /*1c030*/  IMAD R36, R36, R5, 0x3039 ;  /* 0x0000303924247424 */ /* 0x000fca00078e0205 */
[----:B------:R-:W-:-:S04]  /*1c040*/  LOP3.LUT R36, R36, 0x7fffffff, RZ, 0xc0, !PT ;  /* 0x7fffffff24247812 */ /* 0x000fc800078ec0ff */
[----:B------:R-:W-:-:S13]  /*1c050*/  ISETP.GT.U32.AND P0, PT, R36, 0x77fffff0, PT ;  /* 0x77fffff02400780c */ /* 0x000fda0003f04070 */
[----:B------:R-:W-:Y:S05]  /*1c060*/  @P0 BRA `(.L_x_473) ;  /* 0xfffffffc00f00947 */ /* 0x000fea000383ffff */
[----:B------:R-:W-:Y:S05]  /*1c070*/  BSYNC.RECONVERGENT B0 ;  /* 0x0000000000007941 */ /* 0x000fea0003800200 */
.L_x_472:
[----:B------:R-:W-:-:S05]  /*1c080*/  IMAD.HI.U32 R46, R36, -0x7fffffef, RZ ;  /* 0x80000011242e7827 */ /* 0x000fca00078e00ff */
[----:B------:R-:W-:-:S05]  /*1c090*/  SHF.R.U32.HI R46, RZ, 0x1a, R46 ;  /* 0x0000001aff2e7819 */ /* 0x000fca000001162e */
[----:B------:R-:W-:-:S04]  /*1c0a0*/  IMAD R3, R46, R3, RZ ;  /* 0x000000032e037224 */ /* 0x000fc800078e02ff */
[----:B------:R-:W-:-:S05]  /*1c0b0*/  IMAD.WIDE R2, R3, 0x4, R48 ;  /* 0x0000000403027825 */ /* 0x000fca00078e0230 */
[----:B------:R0:W5:Y:S01]  /*1c0c0*/  LDG.E R47, desc[UR6][R2.64] ;  /* 0x00000006022f7981 */ /* 0x000162000c1e1900 */
[----:B------:R-:W-:Y:S01]  /*1c0d0*/  BSSY.RECONVERGENT B0, `(.L_x_474) ;  /* 0x0000004000007945 */ /* 0x000fe20003800200 */
.L_x_475:
[C---:B------:R-:W-:Y:S01]  /*1c0e0*/  ISETP.GT.U32.AND P0, PT, R36.reuse, 0x1, PT ;  /* 0x000000012400780c */ /* 0x040fe20003f04070 */
[----:B------:R-:W-:-:S12]  /*1c0f0*/  IMAD R36, R36, R5, 0x3039 ;  /* 0x0000303924247424 */ /* 0x000fd800078e0205 */
[----:B------:R-:W-:Y:S05]  /*1c100*/  @P0 BRA `(.L_x_475) ;  /* 0xfffffffc00f40947 */ /* 0x000fea000383ffff */
[----:B------:R-:W-:Y:S05]  /*1c110*/  BSYNC.RECONVERGENT B0 ;  /* 0x0000000000007941 */ /* 0x000fea0003800200 */
.L_x_474:
[----:B------:R-:W-:-:S05]  /*1c120*/  IMAD.HI.U32 R5, R36, 0x20000005, RZ ;  /* 0x2000000524057827 */ /* 0x000fca00078e00ff */
[----:B------:R-:W-:-:S04]  /*1c130*/  IADD3 R0, PT, PT, R36, -R5, RZ ;  /* 0x8000000524007210 */ /* 0x000fc80007ffe0ff */
[----:B------:R-:W-:-:S04]  /*1c140*/  LEA.HI R0, R0, R5, RZ, 0x1f ;  /* 0x0000000500007211 */ /* 0x000fc800078ff8ff */
[----:B------:R-:W-:-:S05]  /*1c150*/  SHF.R.U32.HI R5, RZ, 0x1a, R0 ;  /* 0x0000001aff057819 */ /* 0x000fca0000011600 */
[----:B------:R1:W-:Y:S04]  /*1c160*/  STG.E desc[UR6][R2.64], R5 ;  /* 0x0000000502007986 */ /* 0x0003e8000c101906 */
[----:B------:R-:W2:Y:S01]  /*1c170*/  LDG.E R48, desc[UR6][R48.64] ;  /* 0x0000000630307981 */ /* 0x000ea2000c1e1900 */
[----:B------:R-:W-:Y:S01]  /*1c180*/  BSSY.RECONVERGENT B0, `(.L_x_476) ;  /* 0x0000016000007945 */ /* 0x000fe20003800200 */
[----:B------:R-:W-:Y:S01]  /*1c190*/  IMAD.MOV.U32 R0, RZ, RZ, RZ ;  /* 0x000000ffff007224 */ /* 0x000fe200078e00ff */
[----:B--2---:R-:W-:-:S13]  /*1c1a0*/  ISETP.GT.U32.AND P0, PT, R48, 0x10, PT ;  /* 0x000000103000780c */ /* 0x004fda0003f04070 */
[----:B-1----:R-:W-:Y:S05]  /*1c1b0*/  @P0 BRA `(.L_x_477) ;  /* 0x0000000000200947 */ /* 0x002fea0003800000 */
[----:B0-----:R-:W-:-:S05]  /*1c1c0*/  HFMA2 R3, -RZ, RZ, 0, 5.9604644775390625e-08 ;  /* 0x00000001ff037431 */ /* 0x001fca00000001ff */
[----:B------:R-:W-:-:S04]  /*1c1d0*/  SHF.L.U32 R2, R3, R48, RZ ;  /* 0x0000003003027219 */ /* 0x000fc800000006ff */
[----:B------:R-:W-:-:S13]  /*1c1e0*/  LOP3.LUT P0, RZ, R2, 0x113e0, RZ, 0xc0, !PT ;  /* 0x000113e002ff7812 */ /* 0x000fda000780c0ff */
[----:B------:R-:W-:Y:S05]  /*1c1f0*/  @P0 BRA `(.L_x_478) ;  /* 0x0000000000340947 */ /* 0x000fea0003800000 */
[----:B------:R-:W-:-:S13]  /*1c200*/  LOP3.LUT P0, RZ, R2, 0xec00, RZ, 0xc0, !PT ;  /* 0x0000ec0002ff7812 */ /* 0x000fda000780c0ff */
[----:B------:R-:W-:Y:S05]  /*1c210*/  @P0 BRA `(.L_x_479) ;  /* 0x00000000001c0947 */ /* 0x000fea0003800000 */
[----:B------:R-:W-:-:S13]  /*1c220*/  LOP3.LUT P0, RZ, R2, 0x18, RZ, 0xc0, !PT ;  /* 0x0000001802ff7812 */ /* 0x000fda000780c0ff */
[----:B------:R-:W-:Y:S05]  /*1c230*/  @P0 BRA `(.L_x_480) ;  /* 0x00000000001c0947 */ /* 0x000fea0003800000 */
.L_x_477:
[----:B------:R-:W-:-:S13]  /*1c240*/  ISETP.GE.U32.AND P0, PT, R48, 0x3, PT ;  /* 0x000000033000780c */ /* 0x000fda0003f06070 */
[----:B------:R-:W-:Y:S05]  /*1c250*/  @!P0 BRA `(.L_x_481) ;  /* 0x0000000000208947 */ /* 0x000fea0003800000 */
[----:B------:R-:W-:-:S13]  /*1c260*/  ISETP.NE.AND P0, PT, R48, -0x63, PT ;  /* 0xffffff9d3000780c */ /* 0x000fda0003f05270 */
[----:B------:R-:W-:Y:S01]  /*1c270*/  @P0 IMAD.MOV.U32 R0, RZ, RZ, 0x7fffffff ;  /* 0x7fffffffff000424 */ /* 0x000fe200078e00ff */
[----:B------:R-:W-:Y:S06]  /*1c280*/  @P0 BRA `(.L_x_481) ;  /* 0x0000000000140947 */ /* 0x000fec0003800000 */
.L_x_479:
[----:B------:R-:W-:Y:S01]  /*1c290*/  MOV R0, 0x40000000 ;  /* 0x4000000000007802 */ /* 0x000fe20000000f00 */
[----:B------:R-:W-:Y:S06]  /*1c2a0*/  BRA `(.L_x_481) ;  /* 0x00000000000c7947 */ /* 0x000fec0003800000 */
.L_x_480:
[----:B------:R-:W-:Y:S01]  /*1c2b0*/  IMAD.MOV.U32 R0, RZ, RZ, 0x3f800000 ;  /* 0x3f800000ff007424 */ /* 0x000fe200078e00ff */
[----:B------:R-:W-:Y:S06]  /*1c2c0*/  BRA `(.L_x_481) ;  /* 0x0000000000047947 */ /* 0x000fec0003800000 */
.L_x_478:
[----:B------:R-:W-:-:S07]  /*1c2d0*/  MOV R0, 0x40400000 ;  /* 0x4040000000007802 */ /* 0x000fce0000000f00 */
.L_x_481:
[----:B------:R-:W-:Y:S05]  /*1c2e0*/  BSYNC.RECONVERGENT B0 ;  /* 0x0000000000007941 */ /* 0x000fea0003800200 */
.L_x_476:
[----:B------:R-:W2:Y:S01]  /*1c2f0*/  LDG.E R49, desc[UR6][R42.64] ;  /* 0x000000062a317981 */ /* 0x000ea2000c1e1900 */
[----:B------:R-:W-:Y:S01]  /*1c300*/  BSSY.RECONVERGENT B0, `(.L_x_482) ;  /* 0x0000016000007945 */ /* 0x000fe20003800200 */
[----:B0-----:R-:W-:Y:S01]  /*1c310*/  IMAD.MOV.U32 R2, RZ, RZ, RZ ;  /* 0x000000ffff027224 */ /* 0x001fe200078e00ff */
        /* <DEDUP_REMOVED lines=10> */
.L_x_483:
[----:B------:R-:W-:-:S13]  /*1c3c0*/  ISETP.GE.U32.AND P0, PT, R49, 0x3, PT ;  /* 0x000000033100780c */ /* 0x000fda0003f06070 */
[----:B------:R-:W-:Y:S05]  /*1c3d0*/  @!P0 BRA `(.L_x_487) ;  /* 0x0000000000208947 */ /* 0x000fea0003800000 */
[----:B------:R-:W-:-:S13]  /*1c3e0*/  ISETP.NE.AND P0, PT, R49, -0x63, PT ;  /* 0xffffff9d3100780c */ /* 0x000fda0003f05270 */
[----:B------:R-:W-:Y:S01]  /*1c3f0*/  @P0 IMAD.MOV.U32 R2, RZ, RZ, 0x7fffffff ;  /* 0x7fffffffff020424 */ /* 0x000fe200078e00ff */
[----:B------:R-:W-:Y:S06]  /*1c400*/  @P0 BRA `(.L_x_487) ;  /* 0x0000000000140947 */ /* 0x000fec0003800000 */
.L_x_485:
[----:B------:R-:W-:Y:S01]  /*1c410*/  MOV R2, 0x40000000 ;  /* 0x4000000000027802 */ /* 0x000fe20000000f00 */
[----:B------:R-:W-:Y:S06]  /*1c420*/  BRA `(.L_x_487) ;  /* 0x00000000000c7947 */ /* 0x000fec0003800000 */
.L_x_486:
[----:B------:R-:W-:Y:S01]  /*1c430*/  IMAD.MOV.U32 R2, RZ, RZ, 0x3f800000 ;  /* 0x3f800000ff027424 */ /* 0x000fe200078e00ff */
[----:B------:R-:W-:Y:S06]  /*1c440*/  BRA `(.L_x_487) ;  /* 0x0000000000047947 */ /* 0x000fec0003800000 */
.L_x_484:
[----:B------:R-:W-:-:S07]  /*1c450*/  MOV R2, 0x40400000 ;  /* 0x4040000000027802 */ /* 0x000fce0000000f00 */
.L_x_487:
[----:B------:R-:W-:Y:S05]  /*1c460*/  BSYNC.RECONVERGENT B0 ;  /* 0x0000000000007941 */ /* 0x000fea0003800200 */
.L_x_482:
        /* <DEDUP_REMOVED lines=17> */
.L_x_490:
        /* <DEDUP_REMOVED lines=9> */
.L_x_493:
[----:B------:R-:W-:-:S04]  /*1c610*/  MOV R3, 0xfffffffb ;  /* 0xfffffffb00037802 */ /* 0x000fc80000000f00 */
[----:B------:R-:W-:-:S05]  /*1c620*/  VIADDMNMX.U32 R0, R50, R3, 0x3, PT ;  /* 0x0000000332007446 */ /* 0x000fca0003800003 */
[----:B------:R-:W-:-:S04]  /*1c630*/  IMAD.SHL.U32 R0, R0, 0x4, RZ ;  /* 0x0000000400007824 */ /* 0x000fc800078e00ff */
[----:B------:R-:W0:Y:S02]  /*1c640*/  LDC R2, c[0x2][R0+0x4f8] ;  /* 0x00813e0000027b82 */ /* 0x000e240000000800 */
[----:B0-----:R-:W-:-:S04]  /*1c650*/  SHF.R.S32.HI R3, RZ, 0x1f, R2 ;  /* 0x0000001fff037819 */ /* 0x001fc80000011402 */
.L_x_1890:
[----:B------:R-:W-:Y:S05]  /*1c660*/  BRX R2 -0x1c670                                                         (*"BRANCH_TARGETS .L_x_1891,.L_x_1892,.L_x_1893,.L_x_492"*) ;  /* 0xfffffe3802647949 */ /* 0x000fea000383ffff */
.L_x_1893:
[----:B------:R-:W-:-:S04]  /*1c670*/  FADD R0, R4, 1 ;  /* 0x3f80000004007421 */ /* 0x000fc80000000000 */
[----:B------:R-:W-:Y:S01]  /*1c680*/  FADD R0, R5, R0 ;  /* 0x0000000005007221 */ /* 0x000fe20000000000 */
[----:B------:R-:W-:Y:S06]  /*1c690*/  BRA `(.L_x_491) ;  /* 0x0000000000ec7947 */ /* 0x000fec0003800000 */
.L_x_1891:
[----:B------:R-:W-:-:S04]  /*1c6a0*/  FADD R5, R5, 1 ;  /* 0x3f80000005057421 */ /* 0x000fc80000000000 */
[----:B------:R-:W-:Y:S01]  /*1c6b0*/  FADD R0, R4, R5 ;  /* 0x0000000504007221 */ /* 0x000fe20000000000 */
[----:B------:R-:W-:Y:S06]  /*1c6c0*/  BRA `(.L_x_491) ;  /* 0x0000000000e07947 */ /* 0x000fec0003800000 */
.L_x_1892:
[----:B------:R-:W-:-:S04]  /*1c6d0*/  FADD R5, R5, 1 ;  /* 0x3f80000005057421 */ /* 0x000fc80000000000 */
[----:B------:R-:W-:Y:S01]  /*1c6e0*/  FADD R0, R4, R5 ;  /* 0x0000000504007221 */ /* 0x000fe20000000000 */
[----:B------:R-:W-:Y:S06]  /*1c6f0*/  BRA `(.L_x_491) ;  /* 0x0000000000d47947 */ /* 0x000fec0003800000 */
.L_x_489:
        /* <DEDUP_REMOVED lines=9> */
.L_x_1895:
[----:B------:R-:W-:Y:S05]  /*1c790*/  BRX R2 -0x1c7a0                                                         (*"BRANCH_TARGETS .L_x_1896,.L_x_1897,.L_x_492"*) ;  /* 0xfffffe3802187949 */ /* 0x000fea000383ffff */
.L_x_1897:
[----:B------:R-:W-:-:S04]  /*1c7a0*/  FADD R5, R5, 1 ;  /* 0x3f80000005057421 */ /* 0x000fc80000000000 */
[----:B------:R-:W-:Y:S01]  /*1c7b0*/  FADD R0, R4, R5 ;  /* 0x0000000504007221 */ /* 0x000fe20000000000 */
[----:B------:R-:W-:Y:S06]  /*1c7c0*/  BRA `(.L_x_491) ;  /* 0x0000000000a07947 */ /* 0x000fec0003800000 */
.L_x_1896:
[----:B------:R-:W-:-:S04]  /*1c7d0*/  FADD R5, R5, 1 ;  /* 0x3f80000005057421 */ /* 0x000fc80000000000 */
[----:B------:R-:W-:Y:S01]  /*1c7e0*/  FADD R0, R4, R5 ;  /* 0x0000000504007221 */ /* 0x000fe20000000000 */
[----:B------:R-:W-:Y:S06]  /*1c7f0*/  BRA `(.L_x_491) ;  /* 0x0000000000947947 */ /* 0x000fec0003800000 */
.L_x_495:
[----:B------:R-:W-:-:S04]  /*1c800*/  MOV R3, 0xfffffff6 ;  /* 0xfffffff600037802 */ /* 0x000fc80000000f00 */
[----:B------:R-:W-:-:S05]  /*1c810*/  VIADDMNMX.U32 R0, R50, R3, 0x2, PT ;  /* 0x0000000232007446 */ /* 0x000fca0003800003 */
[----:B------:R-:W-:-:S04]  /*1c820*/  IMAD.SHL.U32 R0, R0, 0x4, RZ ;  /* 0x0000000400007824 */ /* 0x000fc800078e00ff */
[----:B------:R-:W0:Y:S02]  /*1c830*/  LDC R2, c[0x2][R0+0x514] ;  /* 0x0081450000027b82 */ /* 0x000e240000000800 */
[----:B0-----:R-:W-:-:S04]  /*1c840*/  SHF.R.S32.HI R3, RZ, 0x1f, R2 ;  /* 0x0000001fff037819 */ /* 0x001fc80000011402 */
.L_x_1899:
[----:B------:R-:W-:Y:S05]  /*1c850*/  BRX R2 -0x1c860                                                         (*"BRANCH_TARGETS .L_x_1900,.L_x_1901,.L_x_492"*) ;  /* 0xfffffe3402e87949 */ /* 0x000fea000383ffff */
.L_x_1901:
[----:B------:R-:W-:Y:S01]  /*1c860*/  FADD R0, R5, 1 ;  /* 0x3f80000005007421 */ /* 0x000fe20000000000 */
[----:B------:R-:W-:Y:S06]  /*1c870*/  BRA `(.L_x_491) ;  /* 0x0000000000747947 */ /* 0x000fec0003800000 */
.L_x_1900:
[----:B------:R-:W-:Y:S01]  /*1c880*/  FADD R0, R5, 1 ;  /* 0x3f80000005007421 */ /* 0x000fe20000000000 */
[----:B------:R-:W-:Y:S06]  /*1c890*/  BRA `(.L_x_491) ;  /* 0x00000000006c7947 */ /* 0x000fec0003800000 */
.L_x_494:
[----:B------:R-:W-:-:S13]  /*1c8a0*/  ISETP.GT.AND P0, PT, R50, 0xd, PT ;  /* 0x0000000d3200780c */ /* 0x000fda0003f04270 */
[----:B------:R-:W-:Y:S05]  /*1c8b0*/  @P0 BRA `(.L_x_496) ;  /* 0x00000000002c0947 */ /* 0x000fea0003800000 */
[----:B------:R-:W-:-:S04]  /*1c8c0*/  MOV R3, 0xfffffff4 ;  /* 0xfffffff400037802 */ /* 0x000fc80000000f00 */
[----:B------:R-:W-:-:S05]  /*1c8d0*/  VIADDMNMX.U32 R0, R50, R3, 0x2, PT ;  /* 0x0000000232007446 */ /* 0x000fca0003800003 */
[----:B------:R-:W-:-:S04]  /*1c8e0*/  IMAD.SHL.U32 R0, R0, 0x4, RZ ;  /* 0x0000000400007824 */ /* 0x000fc800078e00ff */
[----:B------:R-:W0:Y:S02]  /*1c8f0*/  LDC R2, c[0x2][R0+0x520] ;  /* 0x0081480000027b82 */ /* 0x000e240000000800 */
[----:B0-----:R-:W-:-:S04]  /*1c900*/  SHF.R.S32.HI R3, RZ, 0x1f, R2 ;  /* 0x0000001fff037819 */ /* 0x001fc80000011402 */
.L_x_1903:
[----:B------:R-:W-:Y:S05]  /*1c910*/  BRX R2 -0x1c920                                                         (*"BRANCH_TARGETS .L_x_1904,.L_x_1905,.L_x_492"*) ;  /* 0xfffffe3402b87949 */ /* 0x000fea000383ffff */
.L_x_1905:
[----:B------:R-:W-:Y:S01]  /*1c920*/  FADD R0, R5, 1 ;  /* 0x3f80000005007421 */ /* 0x000fe20000000000 */
[----:B------:R-:W-:Y:S06]  /*1c930*/  BRA `(.L_x_491) ;  /* 0x0000000000447947 */ /* 0x000fec0003800000 */
.L_x_1904:
[----:B------:R-:W-:-:S04]  /*1c940*/  FADD R5, R5, 1 ;  /* 0x3f80000005057421 */ /* 0x000fc80000000000 */
[----:B------:R-:W-:Y:S01]  /*1c950*/  FADD R0, R4, R5 ;  /* 0x0000000504007221 */ /* 0x000fe20000000000 */
[----:B------:R-:W-:Y:S06]  /*1c960*/  BRA `(.L_x_491) ;  /* 0x0000000000387947 */ /* 0x000fec0003800000 */
.L_x_496:
[----:B------:R-:W-:-:S04]  /*1c970*/  MOV R3, 0xfffffff2 ;  /* 0xfffffff200037802 */ /* 0x000fc80000000f00 */
[----:B------:R-:W-:-:S05]  /*1c980*/  VIADDMNMX.U32 R0, R50, R3, 0x3, PT ;  /* 0x0000000332007446 */ /* 0x000fca0003800003 */
[----:B------:R-:W-:-:S04]  /*1c990*/  IMAD.SHL.U32 R0, R0, 0x4, RZ ;  /* 0x0000000400007824 */ /* 0x000fc800078e00ff */
[----:B------:R-:W0:Y:S02]  /*1c9a0*/  LDC R2, c[0x2][R0+0x52c] ;  /* 0x00814b0000027b82 */ /* 0x000e240000000800 */
[----:B0-----:R-:W-:-:S04]  /*1c9b0*/  SHF.R.S32.HI R3, RZ, 0x1f, R2 ;  /* 0x0000001fff037819 */ /* 0x001fc80000011402 */
.L_x_1907:
[----:B------:R-:W-:Y:S05]  /*1c9c0*/  BRX R2 -0x1c9d0                                                         (*"BRANCH_TARGETS .L_x_1908,.L_x_1909,.L_x_1910,.L_x_492"*) ;  /* 0xfffffe34028c7949 */ /* 0x000fea000383ffff */
.L_x_1910:
[----:B------:R-:W-:-:S04]  /*1c9d0*/  FADD R5, R5, 1 ;  /* 0x3f80000005057421 */ /* 0x000fc80000000000 */
[----:B------:R-:W-:Y:S01]  /*1c9e0*/  FADD R0, R4, R5 ;  /* 0x0000000504007221 */ /* 0x000fe20000000000 */
[----:B------:R-:W-:Y:S06]  /*1c9f0*/  BRA `(.L_x_491) ;  /* 0x0000000000147947 */ /* 0x000fec0003800000 */
.L_x_492:
[----:B------:R-:W-:Y:S01]  /*1ca00*/  MOV R0, 0x7fffffff ;  /* 0x7fffffff00007802 */ /* 0x000fe20000000f00 */
[----:B------:R-:W-:Y:S06]  /*1ca10*/  BRA `(.L_x_491) ;  /* 0x00000000000c7947 */ /* 0x000fec0003800000 */
.L_x_1908:
[----:B------:R-:W-:Y:S01]  /*1ca20*/  FADD R0, R5, 1 ;  /* 0x3f80000005007421 */ /* 0x000fe20000000000 */
[----:B------:R-:W-:Y:S06]  /*1ca30*/  BRA `(.L_x_491) ;  /* 0x0000000000047947 */ /* 0x000fec0003800000 */
.L_x_1909:
[----:B------:R-:W-:-:S07]  /*1ca40*/  FADD R0, R5, 1 ;  /* 0x3f80000005007421 */ /* 0x000fce0000000000 */
.L_x_491:
[----:B------:R-:W-:Y:S05]  /*1ca50*/  BSYNC.RECONVERGENT B0 ;  /* 0x0000000000007941 */ /* 0x000fea0003800200 */
.L_x_488:
        /* <DEDUP_REMOVED lines=13> */
.L_x_498:
[----:B------:R-:W-:-:S13]  /*1cb30*/  ISETP.GE.U32.AND P0, PT, R51, 0x3, PT ;  /* 0x000000033300780c */ /* 0x000fda0003f06070 */
[----:B------:R-:W-:Y:S05]  /*1cb40*/  @!P0 BRA `(.L_x_502) ;  /* 0x0000000000208947 */ /* 0x000fea0003800000 */
[----:B------:R-:W-:-:S13]  /*1cb50*/  ISETP.NE.AND P0, PT, R51, -0x63, PT ;  /* 0xffffff9d3300780c */ /* 0x000fda0003f05270 */
[----:B------:R-:W-:Y:S01]  /*1cb60*/  @P0 IMAD.MOV.U32 R2, RZ, RZ, 0x7fffffff ;  /* 0x7fffffffff020424 */ /* 0x000fe200078e00ff */
[----:B------:R-:W-:Y:S06]  /*1cb70*/  @P0 BRA `(.L_x_502) ;  /* 0x0000000000140947 */ /* 0x000fec0003800000 */
.L_x_500:
[----:B------:R-:W-:Y:S01]  /*1cb80*/  MOV R2, 0x40000000 ;  /* 0x4000000000027802 */ /* 0x000fe20000000f00 */
[----:B------:R-:W-:Y:S06]  /*1cb90*/  BRA `(.L_x_502) ;  /* 0x00000000000c7947 */ /* 0x000fec0003800000 */
.L_x_501:
[----:B------:R-:W-:Y:S01]  /*1cba0*/  IMAD.MOV.U32 R2, RZ, RZ, 0x3f800000 ;  /* 0x3f800000ff027424 */ /* 0x000fe200078e00ff */
[----:B------:R-:W-:Y:S06]  /*1cbb0*/  BRA `(.L_x_502) ;  /* 0x0000000000047947 */ /* 0x000fec0003800000 */
.L_x_499:
[----:B------:R-:W-:-:S07]  /*1cbc0*/  MOV R2, 0x40400000 ;  /* 0x4040000000027802 */ /* 0x000fce0000000f00 */
.L_x_502:
[----:B------:R-:W-:Y:S05]  /*1cbd0*/  BSYNC.RECONVERGENT B0 ;  /* 0x0000000000007941 */ /* 0x000fea0003800200 */
.L_x_497:
        /* <DEDUP_REMOVED lines=13> */
.L_x_504:
[----:B------:R-:W-:-:S13]  /*1ccb0*/  ISETP.GE.U32.AND P0, PT, R52, 0x3, PT ;  /* 0x000000033400780c */ /* 0x000fda0003f06070 */
[----:B------:R-:W-:Y:S05]  /*1ccc0*/  @!P0 BRA `(.L_x_508) ;  /* 0x0000000000208947 */ /* 0x000fea0003800000 */
[----:B------:R-:W-:-:S13]  /*1ccd0*/  ISETP.NE.AND P0, PT, R52, -0x63, PT ;  /* 0xffffff9d3400780c */ /* 0x000fda0003f05270 */
[----:B------:R-:W-:Y:S01]  /*1cce0*/  @P0 IMAD.MOV.U32 R3, RZ, RZ, 0x7fffffff ;  /* 0x7fffffffff030424 */ /* 0x000fe200078e00ff */
[----:B------:R-:W-:Y:S06]  /*1ccf0*/  @P0 BRA `(.L_x_508) ;  /* 0x0000000000140947 */ /* 0x000fec0003800000 */
.L_x_506:
[----:B------:R-:W-:Y:S01]  /*1cd00*/  MOV R3, 0x40000000 ;  /* 0x4000000000037802 */ /* 0x000fe20000000f00 */
[----:B------:R-:W-:Y:S06]  /*1cd10*/  BRA `(.L_x_508) ;  /* 0x00000000000c7947 */ /* 0x000fec0003800000 */
.L_x_507:
[----:B------:R-:W-:Y:S01]  /*1cd20*/  IMAD.MOV.U32 R3, RZ, RZ, 0x3f800000 ;  /* 0x3f800000ff037424 */ /* 0x000fe200078e00ff */
[----:B------:R-:W-:Y:S06]  /*1cd30*/  BRA `(.L_x_508) ;  /* 0x0000000000047947 */ /* 0x000fec0003800000 */
.L_x_505:
[----:B------:R-:W-:-:S07]  /*1cd40*/  MOV R3, 0x40400000 ;  /* 0x4040000000037802 */ /* 0x000fce0000000f00 */
.L_x_508:
[----:B------:R-:W-:Y:S05]  /*1cd50*/  BSYNC.RECONVERGENT B0 ;  /* 0x0000000000007941 */ /* 0x000fea0003800200 */
.L_x_503:
        /* <DEDUP_REMOVED lines=17> */
.L_x_511:
        /* <DEDUP_REMOVED lines=9> */
.L_x_514:
[----:B------:R-:W-:-:S04]  /*1cf00*/  MOV R2, 0xfffffffb ;  /* 0xfffffffb00027802 */ /* 0x000fc80000000f00 */
[----:B------:R-:W-:-:S05]  /*1cf10*/  VIADDMNMX.U32 R2, R53, R2, 0x3, PT ;  /* 0x0000000335027446 */ /* 0x000fca0003800002 */
[----:B------:R-:W-:-:S04]  /*1cf20*/  IMAD.SHL.U32 R6, R2, 0x4, RZ ;  /* 0x0000000402067824 */ /* 0x000fc800078e00ff */
[----:B------:R-:W0:Y:S02]  /*1cf30*/  LDC R2, c[0x2][R6+0x53c] ;  /* 0x00814f0006027b82 */ /* 0x000e240000000800 */
[----:B0-----:R-:W-:-:S04]  /*1cf40*/  SHF.R.S32.HI R3, RZ, 0x1f, R2 ;  /* 0x0000001fff037819 */ /* 0x001fc80000011402 */
.L_x_1912:
[----:B------:R-:W-:Y:S05]  /*1cf50*/  BRX R2 -0x1cf60                                                         (*"BRANCH_TARGETS .L_x_1913,.L_x_1914,.L_x_1915,.L_x_513"*) ;  /* 0xfffffe3002287949 */ /* 0x000fea000383ffff */
.L_x_1915:
[----:B------:R-:W-:-:S04]  /*1cf60*/  FADD R2, R4, 1 ;  /* 0x3f80000004027421 */ /* 0x000fc80000000000 */
[----:B------:R-:W-:Y:S01]  /*1cf70*/  FADD R2, R5, R2 ;  /* 0x0000000205027221 */ /* 0x000fe20000000000 */
[----:B------:R-:W-:Y:S06]  /*1cf80*/  BRA `(.L_x_512) ;  /* 0x0000000000ec7947 */ /* 0x000fec0003800000 */
.L_x_1913:
[----:B------:R-:W-:-:S04]  /*1cf90*/  FADD R5, R5, 1 ;  /* 0x3f80000005057421 */ /* 0x000fc80000000000 */
[----:B------:R-:W-:Y:S01]  /*1cfa0*/  FADD R2, R4, R5 ;  /* 0x0000000504027221 */ /* 0x000fe20000000000 */
[----:B------:R-:W-:Y:S06]  /*1cfb0*/  BRA `(.L_x_512) ;  /* 0x0000000000e07947 */ /* 0x000fec0003800000 */
.L_x_1914:
[----:B------:R-:W-:-:S04]  /*1cfc0*/  FADD R5, R5, 1 ;  /* 0x3f80000005057421 */ /* 0x000fc80000000000 */
[----:B------:R-:W-:Y:S01]  /*1cfd0*/  FADD R2, R4, R5 ;  /* 0x0000000504027221 */ /* 0x000fe20000000000 */
[----:B------:R-:W-:Y:S06]  /*1cfe0*/  BRA `(.L_x_512) ;  /* 0x0000000000d47947 */ /* 0x000fec0003800000 */
.L_x_510:
        /* <DEDUP_REMOVED lines=9> */
.L_x_1917:
[----:B------:R-:W-:Y:S05]  /*1d080*/  BRX R2 -0x1d090                                                         (*"BRANCH_TARGETS .L_x_1918,.L_x_1919,.L_x_513"*) ;  /* 0xfffffe2c02dc7949 */ /* 0x000fea000383ffff */
.L_x_1919:
[----:B------:R-:W-:-:S04]  /*1d090*/  FADD R5, R5, 1 ;  /* 0x3f80000005057421 */ /* 0x000fc80000000000 */
[----:B------:R-:W-:Y:S01]  /*1d0a0*/  FADD R2, R4, R5 ;  /* 0x0000000504027221 */ /* 0x000fe20000000000 */
[----:B------:R-:W-:Y:S06]  /*1d0b0*/  BRA `(.L_x_512) ;  /* 0x0000000000a07947 */ /* 0x000fec0003800000 */
.L_x_1918:
[----:B------:R-:W-:-:S04]  /*1d0c0*/  FADD R5, R5, 1 ;  /* 0x3f80000005057421 */ /* 0x000fc80000000000 */
[----:B------:R-:W-:Y:S01]  /*1d0d0*/  FADD R2, R4, R5 ;  /* 0x0000000504027221 */ /* 0x000fe20000000000 */
[----:B------:R-:W-:Y:S06]  /*1d0e0*/  BRA `(.L_x_512) ;  /* 0x0000000000947947 */ /* 0x000fec0003800000 */
.L_x_516:
[----:B------:R-:W-:-:S04]  /*1d0f0*/  MOV R2, 0xfffffff6 ;  /* 0xfffffff600027802 */ /* 0x000fc80000000f00 */
[----:B------:R-:W-:-:S05]  /*1d100*/  VIADDMNMX.U32 R2, R53, R2, 0x2, PT ;  /* 0x0000000235027446 */ /* 0x000fca0003800002 */
[----:B------:R-:W-:-:S04]  /*1d110*/  IMAD.SHL.U32 R4, R2, 0x4, RZ ;  /* 0x0000000402047824 */ /* 0x000fc800078e00ff */
[----:B------:R-:W0:Y:S02]  /*1d120*/  LDC R2, c[0x2][R4+0x558] ;  /* 0x0081560004027b82 */ /* 0x000e240000000800 */
[----:B0-----:R-:W-:-:S04]  /*1d130*/  SHF.R.S32.HI R3, RZ, 0x1f, R2 ;  /* 0x0000001fff037819 */ /* 0x001fc80000011402 */
.L_x_1921:
[----:B------:R-:W-:Y:S05]  /*1d140*/  BRX R2 -0x1d150                                                         (*"BRANCH_TARGETS .L_x_1922,.L_x_1923,.L_x_513"*) ;  /* 0xfffffe2c02ac7949 */ /* 0x000fea000383ffff */
.L_x_1923:
[----:B------:R-:W-:Y:S01]  /*1d150*/  FADD R2, R5, 1 ;  /* 0x3f80000005027421 */ /* 0x000fe20000000000 */
[----:B------:R-:W-:Y:S06]  /*1d160*/  BRA `(.L_x_512) ;  /* 0x0000000000747947 */ /* 0x000fec0003800000 */
.L_x_1922:
[----:B------:R-:W-:Y:S01]  /*1d170*/  FADD R2, R5, 1 ;  /* 0x3f80000005027421 */ /* 0x000fe20000000000 */
[----:B------:R-:W-:Y:S06]  /*1d180*/  BRA `(.L_x_512) ;  /* 0x00000000006c7947 */ /* 0x000fec0003800000 */
.L_x_515:
[----:B------:R-:W-:-:S13]  /*1d190*/  ISETP.GT.AND P0, PT, R53, 0xd, PT ;  /* 0x0000000d3500780c */ /* 0x000fda0003f04270 */
[----:B------:R-:W-:Y:S05]  /*1d1a0*/  @P0 BRA `(.L_x_517) ;  /* 0x00000000002c0947 */ /* 0x000fea0003800000 */
[----:B------:R-:W-:-:S04]  /*1d1b0*/  MOV R2, 0xfffffff4 ;  /* 0xfffffff400027802 */ /* 0x000fc80000000f00 */
[----:B------:R-:W-:-:S05]  /*1d1c0*/  VIADDMNMX.U32 R2, R53, R2, 0x2, PT ;  /* 0x0000000235027446 */ /* 0x000fca0003800002 */
[----:B------:R-:W-:-:S04]  /*1d1d0*/  IMAD.SHL.U32 R6, R2, 0x4, RZ ;  /* 0x0000000402067824 */ /* 0x000fc800078e00ff */
[----:B------:R-:W0:Y:S02]  /*1d1e0*/  LDC R2, c[0x2][R6+0x564] ;  /* 0x0081590006027b82 */ /* 0x000e240000000800 */
[----:B0-----:R-:W-:-:S04]  /*1d1f0*/  SHF.R.S32.HI R3, RZ, 0x1f, R2 ;  /* 0x0000001fff037819 */ /* 0x001fc80000011402 */
.L_x_1925:
[----:B------:R-:W-:Y:S05]  /*1d200*/  BRX R2 -0x1d210                                                         (*"BRANCH_TARGETS .L_x_1926,.L_x_1927,.L_x_513"*) ;  /* 0xfffffe2c027c7949 */ /* 0x000fea000383ffff */
.L_x_1927:
[----:B------:R-:W-:Y:S01]  /*1d210*/  FADD R2, R5, 1 ;  /* 0x3f80000005027421 */ /* 0x000fe20000000000 */
[----:B------:R-:W-:Y:S06]  /*1d220*/  BRA `(.L_x_512) ;  /* 0x0000000000447947 */ /* 0x000fec0003800000 */
.L_x_1926:
[----:B------:R-:W-:-:S04]  /*1d230*/  FADD R5, R5, 1 ;  /* 0x3f80000005057421 */ /* 0x000fc80000000000 */
[----:B------:R-:W-:Y:S01]  /*1d240*/  FADD R2, R4, R5 ;  /* 0x0000000504027221 */ /* 0x000fe20000000000 */
[----:B------:R-:W-:Y:S06]  /*1d250*/  BRA `(.L_x_512) ;  /* 0x0000000000387947 */ /* 0x000fec0003800000 */
.L_x_517:
[----:B------:R-:W-:-:S04]  /*1d260*/  MOV R2, 0xfffffff2 ;  /* 0xfffffff200027802 */ /* 0x000fc80000000f00 */
[----:B------:R-:W-:-:S05]  /*1d270*/  VIADDMNMX.U32 R2, R53, R2, 0x3, PT ;  /* 0x0000000335027446 */ /* 0x000fca0003800002 */
[----:B------:R-:W-:-:S04]  /*1d280*/  IMAD.SHL.U32 R6, R2, 0x4, RZ ;  /* 0x0000000402067824 */ /* 0x000fc800078e00ff */
[----:B------:R-:W0:Y:S02]  /*1d290*/  LDC R2, c[0x2][R6+0x570] ;  /* 0x00815c0006027b82 */ /* 0x000e240000000800 */
[----:B0-----:R-:W-:-:S04]  /*1d2a0*/  SHF.R.S32.HI R3, RZ, 0x1f, R2 ;  /* 0x0000001fff037819 */ /* 0x001fc80000011402 */
.L_x_1929:
[----:B------:R-:W-:Y:S05]  /*1d2b0*/  BRX R2 -0x1d2c0                                                         (*"BRANCH_TARGETS .L_x_1930,.L_x_1931,.L_x_1932,.L_x_513"*) ;  /* 0xfffffe2c02507949 */ /* 0x000fea000383ffff */
.L_x_1932:
[----:B------:R-:W-:-:S04]  /*1d2c0*/  FADD R5, R5, 1 ;  /* 0x3f80000005057421 */ /* 0x000fc80000000000 */
[----:B------:R-:W-:Y:S01]  /*1d2d0*/  FADD R2, R4, R5 ;  /* 0x0000000504027221 */ /* 0x000fe20000000000 */
[----:B------:R-:W-:Y:S06]  /*1d2e0*/  BRA `(.L_x_512) ;  /* 0x0000000000147947 */ /* 0x000fec0003800000 */
.L_x_513:
[----:B------:R-:W-:Y:S01]  /*1d2f0*/  MOV R2, 0x7fffffff ;  /* 0x7fffffff00027802 */ /* 0x000fe20000000f00 */
[----:B------:R-:W-:Y:S06]  /*1d300*/  BRA `(.L_x_512) ;  /* 0x00000000000c7947 */ /* 0x000fec0003800000 */
.L_x_1930:
[----:B------:R-:W-:Y:S01]  /*1d310*/  FADD R2, R5, 1 ;  /* 0x3f80000005027421 */ /* 0x000fe20000000000 */
[----:B------:R-:W-:Y:S06]  /*1d320*/  BRA `(.L_x_512) ;  /* 0x0000000000047947 */ /* 0x000fec0003800000 */
.L_x_1931:
[----:B------:R-:W-:-:S07]  /*1d330*/  FADD R2, R5, 1 ;  /* 0x3f80000005027421 */ /* 0x000fce0000000000 */
.L_x_512:
[----:B------:R-:W-:Y:S05]  /*1d340*/  BSYNC.RECONVERGENT B0 ;  /* 0x0000000000007941 */ /* 0x000fea0003800200 */
.L_x_509:
        /* <DEDUP_REMOVED lines=17> */
.L_x_520:
        /* <DEDUP_REMOVED lines=9> */
.L_x_523:
[----:B------:R-:W-:-:S04]  /*1d4f0*/  MOV R3, 0xfffffffb ;  /* 0xfffffffb00037802 */ /* 0x000fc80000000f00 */
[----:B------:R-:W-:-:S05]  /*1d500*/  VIADDMNMX.U32 R0, R54, R3, 0x3, PT ;  /* 0x0000000336007446 */ /* 0x000fca0003800003 */
[----:B------:R-:W-:-:S04]  /*1d510*/  IMAD.SHL.U32 R0, R0, 0x4, RZ ;  /* 0x0000000400007824 */ /* 0x000fc800078e00ff */
[----:B------:R-:W0:Y:S02]  /*1d520*/  LDC R2, c[0x2][R0+0x580] ;  /* 0x0081600000027b82 */ /* 0x000e240000000800 */
[----:B0-----:R-:W-:-:S04]  /*1d530*/  SHF.R.S32.HI R3, RZ, 0x1f, R2 ;  /* 0x0000001fff037819 */ /* 0x001fc80000011402 */
.L_x_1934:
[----:B------:R-:W-:Y:S05]  /*1d540*/  BRX R2 -0x1d550                                                         (*"BRANCH_TARGETS .L_x_1935,.L_x_1936,.L_x_1937,.L_x_522"*) ;  /* 0xfffffe2802ac7949 */ /* 0x000fea000383ffff */
.L_x_1937:
[----:B------:R-:W-:-:S04]  /*1d550*/  FADD R0, R4, 1 ;  /* 0x3f80000004007421 */ /* 0x000fc80000000000 */
[----:B------:R-:W-:Y:S01]  /*1d560*/  FADD R0, R5, R0 ;  /* 0x0000000005007221 */ /* 0x000fe20000000000 */
[----:B------:R-:W-:Y:S06]  /*1d570*/  BRA `(.L_x_521) ;  /* 0x0000000000ec7947 */ /* 0x000fec0003800000 */
.L_x_1935:
[----:B------:R-:W-:-:S04]  /*1d580*/  FADD R5, R5, 1 ;  /* 0x3f80000005057421 */ /* 0x000fc80000000000 */
[----:B------:R-:W-:Y:S01]  /*1d590*/  FADD R0, R4, R5 ;  /* 0x0000000504007221 */ /* 0x000fe20000000000 */
[----:B------:R-:W-:Y:S06]  /*1d5a0*/  BRA `(.L_x_521) ;  /* 0x0000000000e07947 */ /* 0x000fec0003800000 */
.L_x_1936:
[----:B------:R-:W-:-:S04]  /*1d5b0*/  FADD R5, R5, 1 ;  /* 0x3f80000005057421 */ /* 0x000fc80000000000 */
[----:B------:R-:W-:Y:S01]  /*1d5c0*/  FADD R0, R4, R5 ;  /* 0x0000000504007221 */ /* 0x000fe20000000000 */
[----:B------:R-:W-:Y:S06]  /*1d5d0*/  BRA `(.L_x_521) ;  /* 0x0000000000d47947 */ /* 0x000fec0003800000 */
.L_x_519:
        /* <DEDUP_REMOVED lines=9> */
.L_x_1939:
[----:B------:R-:W-:Y:S05]  /*1d670*/  BRX R2 -0x1d680                                                         (*"BRANCH_TARGETS .L_x_1940,.L_x_1941,.L_x_522"*) ;  /* 0xfffffe2802607949 */ /* 0x000fea000383ffff */
.L_x_1941:
[----:B------:R-:W-:-:S04]  /*1d680*/  FADD R5, R5, 1 ;  /* 0x3f80000005057421 */ /* 0x000fc80000000000 */
[----:B------:R-:W-:Y:S01]  /*1d690*/  FADD R0, R4, R5 ;  /* 0x0000000504007221 */ /* 0x000fe20000000000 */
[----:B------:R-:W-:Y:S06]  /*1d6a0*/  BRA `(.L_x_521) ;  /* 0x0000000000a07947 */ /* 0x000fec0003800000 */
.L_x_1940:
[----:B------:R-:W-:-:S04]  /*1d6b0*/  FADD R5, R5, 1 ;  /* 0x3f80000005057421 */ /* 0x000fc80000000000 */
[----:B------:R-:W-:Y:S01]  /*1d6c0*/  FADD R0, R4, R5 ;  /* 0x0000000504007221 */ /* 0x000fe20000000000 */
[----:B------:R-:W-:Y:S06]  /*1d6d0*/  BRA `(.L_x_521) ;  /* 0x0000000000947947 */ /* 0x000fec0003800000 */
.L_x_525:
[----:B------:R-:W-:-:S04]  /*1d6e0*/  MOV R3, 0xfffffff6 ;  /* 0xfffffff600037802 */ /* 0x000fc80000000f00 */
[----:B------:R-:W-:-:S05]  /*1d6f0*/  VIADDMNMX.U32 R0, R54, R3, 0x2, PT ;  /* 0x0000000236007446 */ /* 0x000fca0003800003 */
[----:B------:R-:W-:-:S04]  /*1d700*/  IMAD.SHL.U32 R0, R0, 0x4, RZ ;  /* 0x0000000400007824 */ /* 0x000fc800078e00ff */
[----:B------:R-:W0:Y:S02]  /*1d710*/  LDC R2, c[0x2][R0+0x59c] ;  /* 0x0081670000027b82 */ /* 0x000e240000000800 */
[----:B0-----:R-:W-:-:S04]  /*1d720*/  SHF.R.S32.HI R3, RZ, 0x1f, R2 ;  /* 0x0000001fff037819 */ /* 0x001fc80000011402 */
.L_x_1943:
[----:B------:R-:W-:Y:S05]  /*1d730*/  BRX R2 -0x1d740                                                         (*"BRANCH_TARGETS .L_x_1944,.L_x_1945,.L_x_522"*) ;  /* 0xfffffe2802307949 */ /* 0x000fea000383ffff */
.L_x_1945:
[----:B------:R-:W-:Y:S01]  /*1d740*/  FADD R0, R5, 1 ;  /* 0x3f80000005007421 */ /* 0x000fe20000000000 */
[----:B------:R-:W-:Y:S06]  /*1d750*/  BRA `(.L_x_521) ;  /* 0x0000000000747947 */ /* 0x000fec0003800000 */
.L_x_1944:
[----:B------:R-:W-:Y:S01]  /*1d760*/  FADD R0, R5, 1 ;  /* 0x3f80000005007421 */ /* 0x000fe20000000000 */
[----:B------:R-:W-:Y:S06]  /*1d770*/  BRA `(.L_x_521) ;  /* 0x00000000006c7947 */ /* 0x000fec0003800000 */
.L_x_524:
[----:B------:R-:W-:-:S13]  /*1d780*/  ISETP.GT.AND P0, PT, R54, 0xd, PT ;  /* 0x0000000d3600780c */ /* 0x000fda0003f04270 */
[----:B------:R-:W-:Y:S05]  /*1d790*/  @P0 BRA `(.L_x_526) ;  /* 0x00000000002c0947 */ /* 0x000fea0003800000 */
[----:B------:R-:W-:-:S04]  /*1d7a0*/  MOV R3, 0xfffffff4 ;  /* 0xfffffff400037802 */ /* 0x000fc80000000f00 */
[----:B------:R-:W-:-:S05]  /*1d7b0*/  VIADDMNMX.U32 R0, R54, R3, 0x2, PT ;  /* 0x0000000236007446 */ /* 0x000fca0003800003 */
[----:B------:R-:W-:-:S04]  /*1d7c0*/  IMAD.SHL.U32 R0, R0, 0x4, RZ ;  /* 0x0000000400007824 */ /* 0x000fc800078e00ff */
[----:B------:R-:W0:Y:S02]  /*1d7d0*/  LDC R2, c[0x2][R0+0x5a8] ;  /* 0x00816a0000027b82 */ /* 0x000e240000000800 */
[----:B0-----:R-:W-:-:S04]  /*1d7e0*/  SHF.R.S32.HI R3, RZ, 0x1f, R2 ;  /* 0x0000001fff037819 */ /* 0x001fc80000011402 */
.L_x_1947:
[----:B------:R-:W-:Y:S05]  /*1d7f0*/  BRX R2 -0x1d800                                                         (*"BRANCH_TARGETS .L_x_1948,.L_x_1949,.L_x_522"*) ;  /* 0xfffffe2802007949 */ /* 0x000fea000383ffff */
.L_x_1949:
[----:B------:R-:W-:Y:S01]  /*1d800*/  FADD R0, R5, 1 ;  /* 0x3f80000005007421 */ /* 0x000fe20000000000 */
[----:B------:R-:W-:Y:S06]  /*1d810*/  BRA `(.L_x_521) ;  /* 0x0000000000447947 */ /* 0x000fec0003800000 */
.L_x_1948:
[----:B------:R-:W-:-:S04]  /*1d820*/  FADD R5, R5, 1 ;  /* 0x3f80000005057421 */ /* 0x000fc80000000000 */
[----:B------:R-:W-:Y:S01]  /*1d830*/  FADD R0, R4, R5 ;  /* 0x0000000504007221 */ /* 0x000fe20000000000 */
[----:B------:R-:W-:Y:S06]  /*1d840*/  BRA `(.L_x_521) ;  /* 0x0000000000387947 */ /* 0x000fec0003800000 */
.L_x_526:
[----:B------:R-:W-:-:S04]  /*1d850*/  MOV R3, 0xfffffff2 ;  /* 0xfffffff200037802 */ /* 0x000fc80000000f00 */
[----:B------:R-:W-:-:S05]  /*1d860*/  VIADDMNMX.U32 R0, R54, R3, 0x3, PT ;  /* 0x0000000336007446 */ /* 0x000fca0003800003 */
[----:B------:R-:W-:-:S04]  /*1d870*/  IMAD.SHL.U32 R0, R0, 0x4, RZ ;  /* 0x0000000400007824 */ /* 0x000fc800078e00ff */
[----:B------:R-:W0:Y:S02]  /*1d880*/  LDC R2, c[0x2][R0+0x5b4] ;  /* 0x00816d0000027b82 */ /* 0x000e240000000800 */
[----:B0-----:R-:W-:-:S04]  /*1d890*/  SHF.R.S32.HI R3, RZ, 0x1f, R2 ;  /* 0x0000001fff037819 */ /* 0x001fc80000011402 */
.L_x_1951:
[----:B------:R-:W-:Y:S05]  /*1d8a0*/  BRX R2 -0x1d8b0                                                         (*"BRANCH_TARGETS .L_x_1952,.L_x_1953,.L_x_1954,.L_x_522"*) ;  /* 0xfffffe2402d47949 */ /* 0x000fea000383ffff */
.L_x_1954:
[----:B------:R-:W-:-:S04]  /*1d8b0*/  FADD R5, R5, 1 ;  /* 0x3f80000005057421 */ /* 0x000fc80000000000 */
[----:B------:R-:W-:Y:S01]  /*1d8c0*/  FADD R0, R4, R5 ;  /* 0x0000000504007221 */ /* 0x000fe20000000000 */
[----:B------:R-:W-:Y:S06]  /*1d8d0*/  BRA `(.L_x_521) ;  /* 0x0000000000147947 */ /* 0x000fec0003800000 */
.L_x_522:
[----:B------:R-:W-:Y:S01]  /*1d8e0*/  MOV R0, 0x7fffffff ;  /* 0x7fffffff00007802 */ /* 0x000fe20000000f00 */
[----:B------:R-:W-:Y:S06]  /*1d8f0*/  BRA `(.L_x_521) ;  /* 0x00000000000c7947 */ /* 0x000fec0003800000 */
.L_x_1952:
[----:B------:R-:W-:Y:S01]  /*1d900*/  FADD R0, R5, 1 ;  /* 0x3f80000005007421 */ /* 0x000fe20000000000 */
[----:B------:R-:W-:Y:S06]  /*1d910*/  BRA `(.L_x_521) ;  /* 0x0000000000047947 */ /* 0x000fec0003800000 */
.L_x_1953:
[----:B------:R-:W-:-:S07]  /*1d920*/  FADD R0, R5, 1 ;  /* 0x3f80000005007421 */ /* 0x000fce0000000000 */
.L_x_521:
[----:B------:R-:W-:Y:S05]  /*1d930*/  BSYNC.RECONVERGENT B0 ;  /* 0x0000000000007941 */ /* 0x000fea0003800200 */
.L_x_518:
        /* <DEDUP_REMOVED lines=13> */
.L_x_528:
[----:B------:R-:W-:-:S13]  /*1da10*/  ISETP.GE.U32.AND P0, PT, R55, 0x3, PT ;  /* 0x000000033700780c */ /* 0x000fda0003f06070 */
[----:B------:R-:W-:Y:S05]  /*1da20*/  @!P0 BRA `(.L_x_532) ;  /* 0x0000000000208947 */ /* 0x000fea0003800000 */
[----:B------:R-:W-:-:S13]  /*1da30*/  ISETP.NE.AND P0, PT, R55, -0x63, PT ;  /* 0xffffff9d3700780c */ /* 0x000fda0003f05270 */
[----:B------:R-:W-:Y:S01]  /*1da40*/  @P0 IMAD.MOV.U32 R2, RZ, RZ, 0x7fffffff ;  /* 0x7fffffffff020424 */ /* 0x000fe200078e00ff */
[----:B------:R-:W-:Y:S06]  /*1da50*/  @P0 BRA `(.L_x_532) ;  /* 0x0000000000140947 */ /* 0x000fec0003800000 */
.L_x_530:
[----:B------:R-:W-:Y:S01]  /*1da60*/  MOV R2, 0x40000000 ;  /* 0x4000000000027802 */ /* 0x000fe20000000f00 */
[----:B------:R-:W-:Y:S06]  /*1da70*/  BRA `(.L_x_532) ;  /* 0x00000000000c7947 */ /* 0x000fec0003800000 */
.L_x_531:
[----:B------:R-:W-:Y:S01]  /*1da80*/  IMAD.MOV.U32 R2, RZ, RZ, 0x3f800000 ;  /* 0x3f800000ff027424 */ /* 0x000fe200078e00ff */
[----:B------:R-:W-:Y:S06]  /*1da90*/  BRA `(.L_x_532) ;  /* 0x0000000000047947 */ /* 0x000fec0003800000 */
.L_x_529:
[----:B------:R-:W-:-:S07]  /*1daa0*/  MOV R2, 0x40400000 ;  /* 0x4040000000027802 */ /* 0x000fce0000000f00 */
.L_x_532:
[----:B------:R-:W-:Y:S05]  /*1dab0*/  BSYNC.RECONVERGENT B0 ;  /* 0x0000000000007941 */ /* 0x000fea0003800200 */
.L_x_527:
        /* <DEDUP_REMOVED lines=13> */
.L_x_534:
[----:B------:R-:W-:-:S13]  /*1db90*/  ISETP.GE.U32.AND P0, PT, R56, 0x3, PT ;  /* 0x000000033800780c */ /* 0x000fda0003f06070 */
[----:B------:R-:W-:Y:S05]  /*1dba0*/  @!P0 BRA `(.L_x_538) ;  /* 0x0000000000208947 */ /* 0x000fea0003800000 */
[----:B------:R-:W-:-:S13]  /*1dbb0*/  ISETP.NE.AND P0, PT, R56, -0x63, PT ;  /* 0xffffff9d3800780c */ /* 0x000fda0003f05270 */
[----:B------:R-:W-:Y:S01]  /*1dbc0*/  @P0 IMAD.MOV.U32 R3, RZ, RZ, 0x7fffffff ;  /* 0x7fffffffff030424 */ /* 0x000fe200078e00ff */
[----:B------:R-:W-:Y:S06]  /*1dbd0*/  @P0 BRA `(.L_x_538) ;  /* 0x0000000000140947 */ /* 0x000fec0003800000 */
.L_x_536:
[----:B------:R-:W-:Y:S01]  /*1dbe0*/  MOV R3, 0x40000000 ;  /* 0x4000000000037802 */ /* 0x000fe20000000f00 */
[----:B------:R-:W-:Y:S06]  /*1dbf0*/  BRA `(.L_x_538) ;  /* 0x00000000000c7947 */ /* 0x000fec0003800000 */
.L_x_537:
[----:B------:R-:W-:Y:S01]  /*1dc00*/  IMAD.MOV.U32 R3, RZ, RZ, 0x3f800000 ;  /* 0x3f800000ff037424 */ /* 0x000fe200078e00ff */
[----:B------:R-:W-:Y:S06]  /*1dc10*/  BRA `(.L_x_538) ;  /* 0x0000000000047947 */ /* 0x000fec0003800000 */
.L_x_535:
[----:B------:R-:W-:-:S07]  /*1dc20*/  MOV R3, 0x40400000 ;  /* 0x4040000000037802 */ /* 0x000fce0000000f00 */
.L_x_538:
[----:B------:R-:W-:Y:S05]  /*1dc30*/  BSYNC.RECONVERGENT B0 ;  /* 0x0000000000007941 */ /* 0x000fea0003800200 */
.L_x_533:
        /* <DEDUP_REMOVED lines=17> */
.L_x_541:
        /* <DEDUP_REMOVED lines=9> */
.L_x_544:
[----:B------:R-:W-:-:S04]  /*1dde0*/  MOV R2, 0xfffffffb ;  /* 0xfffffffb00027802 */ /* 0x000fc80000000f00 */
[----:B------:R-:W-:-:S05]  /*1ddf0*/  VIADDMNMX.U32 R2, R57, R2, 0x3, PT ;  /* 0x0000000339027446 */ /* 0x000fca0003800002 */
[----:B------:R-:W-:-:S04]  /*1de00*/  IMAD.SHL.U32 R4, R2, 0x4, RZ ;  /* 0x0000000402047824 */ /* 0x000fc800078e00ff */
[----:B------:R-:W0:Y:S02]  /*1de10*/  LDC R2, c[0x2][R4+0x5c4] ;  /* 0x0081710004027b82 */ /* 0x000e240000000800 */
[----:B0-----:R-:W-:-:S04]  /*1de20*/  SHF.R.S32.HI R3, RZ, 0x1f, R2 ;  /* 0x0000001fff037819 */ /* 0x001fc80000011402 */
.L_x_1956:
[----:B------:R-:W-:Y:S05]  /*1de30*/  BRX R2 -0x1de40                                                         (*"BRANCH_TARGETS .L_x_1957,.L_x_1958,.L_x_1959,.L_x_543"*) ;  /* 0xfffffe2002707949 */ /* 0x000fea000383ffff */
.L_x_1959:
[----:B------:R-:W-:-:S04]  /*1de40*/  FADD R4, R6, 1 ;  /* 0x3f80000006047421 */ /* 0x000fc80000000000 */
[----:B------:R-:W-:Y:S01]  /*1de50*/  FADD R4, R5, R4 ;  /* 0x0000000405047221 */ /* 0x000fe20000000000 */
[----:B------:R-:W-:Y:S06]  /*1de60*/  BRA `(.L_x_542) ;  /* 0x0000000000ec7947 */ /* 0x000fec0003800000 */
.L_x_1957:
[----:B------:R-:W-:-:S04]  /*1de70*/  FADD R5, R5, 1 ;  /* 0x3f80000005057421 */ /* 0x000fc80000000000 */
[----:B------:R-:W-:Y:S01]  /*1de80*/  FADD R4, R6, R5 ;  /* 0x0000000506047221 */ /* 0x000fe20000000000 */
[----:B------:R-:W-:Y:S06]  /*1de90*/  BRA `(.L_x_542) ;  /* 0x0000000000e07947 */ /* 0x000fec0003800000 */
.L_x_1958:
[----:B------:R-:W-:-:S04]  /*1dea0*/  FADD R5, R5, 1 ;  /* 0x3f80000005057421 */ /* 0x000fc80000000000 */
[----:B------:R-:W-:Y:S01]  /*1deb0*/  FADD R4, R6, R5 ;  /* 0x0000000506047221 */ /* 0x000fe20000000000 */
[----:B------:R-:W-:Y:S06]  /*1dec0*/  BRA `(.L_x_542) ;  /* 0x0000000000d47947 */ /* 0x000fec0003800000 */
.L_x_540:
        /* <DEDUP_REMOVED lines=9> */
.L_x_1961:
[----:B------:R-:W-:Y:S05]  /*1df60*/  BRX R2 -0x1df70                                                         (*"BRANCH_TARGETS .L_x_1962,.L_x_1963,.L_x_543"*) ;  /* 0xfffffe2002247949 */ /* 0x000fea000383ffff */
.L_x_1963:
[----:B------:R-:W-:-:S04]  /*1df70*/  FADD R5, R5, 1 ;  /* 0x3f80000005057421 */ /* 0x000fc80000000000 */
[----:B------:R-:W-:Y:S01]  /*1df80*/  FADD R4, R6, R5 ;  /* 0x0000000506047221 */ /* 0x000fe20000000000 */
[----:B------:R-:W-:Y:S06]  /*1df90*/  BRA `(.L_x_542) ;  /* 0x0000000000a07947 */ /* 0x000fec0003800000 */
.L_x_1962:
[----:B------:R-:W-:-:S04]  /*1dfa0*/  FADD R5, R5, 1 ;  /* 0x3f80000005057421 */ /* 0x000fc80000000000 */
[----:B------:R-:W-:Y:S01]  /*1dfb0*/  FADD R4, R6, R5 ;  /* 0x0000000506047221 */ /* 0x000fe20000000000 */
[----:B------:R-:W-:Y:S06]  /*1dfc0*/  BRA `(.L_x_542) ;  /* 0x0000000000947947 */ /* 0x000fec0003800000 */
.L_x_546:
[----:B------:R-:W-:-:S04]  /*1dfd0*/  MOV R2, 0xfffffff6 ;  /* 0xfffffff600027802 */ /* 0x000fc80000000f00 */
[----:B------:R-:W-:-:S05]  /*1dfe0*/  VIADDMNMX.U32 R2, R57, R2, 0x2, PT ;  /* 0x0000000239027446 */ /* 0x000fca0003800002 */
[----:B------:R-:W-:-:S04]  /*1dff0*/  IMAD.SHL.U32 R4, R2, 0x4, RZ ;  /* 0x0000000402047824 */ /* 0x000fc800078e00ff */
[----:B------:R-:W0:Y:S02]  /*1e000*/  LDC R2, c[0x2][R4+0x5e0] ;  /* 0x0081780004027b82 */ /* 0x000e240000000800 */
[----:B0-----:R-:W-:-:S04]  /*1e010*/  SHF.R.S32.HI R3, RZ, 0x1f, R2 ;  /* 0x0000001fff037819 */ /* 0x001fc80000011402 */
.L_x_1965:
[----:B------:R-:W-:Y:S05]  /*1e020*/  BRX R2 -0x1e030                                                         (*"BRANCH_TARGETS .L_x_1966,.L_x_1967,.L_x_543"*) ;  /* 0xfffffe1c02f47949 */ /* 0x000fea000383ffff */
.L_x_1967:
[----:B------:R-:W-:Y:S01]  /*1e030*/  FADD R4, R5, 1 ;  /* 0x3f80000005047421 */ /* 0x000fe20000000000 */
[----:B------:R-:W-:Y:S06]  /*1e040*/  BRA `(.L_x_542) ;  /* 0x0000000000747947 */ /* 0x000fec0003800000 */
.L_x_1966:
[----:B------:R-:W-:Y:S01]  /*1e050*/  FADD R4, R5, 1 ;  /* 0x3f80000005047421 */ /* 0x000fe20000000000 */
[----:B------:R-:W-:Y:S06]  /*1e060*/  BRA `(.L_x_542) ;  /* 0x00000000006c7947 */ /* 0x000fec0003800000 */
.L_x_545:
[----:B------:R-:W-:-:S13]  /*1e070*/  ISETP.GT.AND P0, PT, R57, 0xd, PT ;  /* 0x0000000d3900780c */ /* 0x000fda0003f04270 */
[----:B------:R-:W-:Y:S05]  /*1e080*/  @P0 BRA `(.L_x_547) ;  /* 0x00000000002c0947 */ /* 0x000fea0003800000 */
[----:B------:R-:W-:-:S04]  /*1e090*/  MOV R2, 0xfffffff4 ;  /* 0xfffffff400027802 */ /* 0x000fc80000000f00 */
[----:B------:R-:W-:-:S05]  /*1e0a0*/  VIADDMNMX.U32 R2, R57, R2, 0x2, PT ;  /* 0x0000000239027446 */ /* 0x000fca0003800002 */
[----:B------:R-:W-:-:S04]  /*1e0b0*/  IMAD.SHL.U32 R4, R2, 0x4, RZ ;  /* 0x0000000402047824 */ /* 0x000fc800078e00ff */
[----:B------:R-:W0:Y:S02]  /*1e0c0*/  LDC R2, c[0x2][R4+0x5ec] ;  /* 0x00817b0004027b82 */ /* 0x000e240000000800 */
[----:B0-----:R-:W-:-:S04]  /*1e0d0*/  SHF.R.S32.HI R3, RZ, 0x1f, R2 ;  /* 0x0000001fff037819 */ /* 0x001fc80000011402 */
.L_x_1969:
[----:B------:R-:W-:Y:S05]  /*1e0e0*/  BRX R2 -0x1e0f0                                                         (*"BRANCH_TARGETS .L_x_1970,.L_x_1971,.L_x_543"*) ;  /* 0xfffffe1c02c47949 */ /* 0x000fea000383ffff */
.L_x_1971:
[----:B------:R-:W-:Y:S01]  /*1e0f0*/  FADD R4, R5, 1 ;  /* 0x3f80000005047421 */ /* 0x000fe20000000000 */
[----:B------:R-:W-:Y:S06]  /*1e100*/  BRA `(.L_x_542) ;  /* 0x0000000000447947 */ /* 0x000fec0003800000 */
.L_x_1970:
[----:B------:R-:W-:-:S04]  /*1e110*/  FADD R5, R5, 1 ;  /* 0x3f80000005057421 */ /* 0x000fc80000000000 */
[----:B------:R-:W-:Y:S01]  /*1e120*/  FADD R4, R6, R5 ;  /* 0x0000000506047221 */ /* 0x000fe20000000000 */
[----:B------:R-:W-:Y:S06]  /*1e130*/  BRA `(.L_x_542) ;  /* 0x0000000000387947 */ /* 0x000fec0003800000 */
.L_x_547:
[----:B------:R-:W-:-:S04]  /*1e140*/  MOV R2, 0xfffffff2 ;  /* 0xfffffff200027802 */ /* 0x000fc80000000f00 */
[----:B------:R-:W-:-:S05]  /*1e150*/  VIADDMNMX.U32 R2, R57, R2, 0x3, PT ;  /* 0x0000000339027446 */ /* 0x000fca0003800002 */
[----:B------:R-:W-:-:S04]  /*1e160*/  IMAD.SHL.U32 R4, R2, 0x4, RZ ;  /* 0x0000000402047824 */ /* 0x000fc800078e00ff */
[----:B------:R-:W0:Y:S02]  /*1e170*/  LDC R2, c[0x2][R4+0x5f8] ;  /* 0x00817e0004027b82 */ /* 0x000e240000000800 */
[----:B0-----:R-:W-:-:S04]  /*1e180*/  SHF.R.S32.HI R3, RZ, 0x1f, R2 ;  /* 0x0000001fff037819 */ /* 0x001fc80000011402 */
.L_x_1973:
[----:B------:R-:W-:Y:S05]  /*1e190*/  BRX R2 -0x1e1a0                                                         (*"BRANCH_TARGETS .L_x_1974,.L_x_1975,.L_x_1976,.L_x_543"*) ;  /* 0xfffffe1c02987949 */ /* 0x000fea000383ffff */
.L_x_1976:
[----:B------:R-:W-:-:S04]  /*1e1a0*/  FADD R5, R5, 1 ;  /* 0x3f80000005057421 */ /* 0x000fc80000000000 */
[----:B------:R-:W-:Y:S01]  /*1e1b0*/  FADD R4, R6, R5 ;  /* 0x0000000506047221 */ /* 0x000fe20000000000 */
[----:B------:R-:W-:Y:S06]  /*1e1c0*/  BRA `(.L_x_542) ;  /* 0x0000000000147947 */ /* 0x000fec0003800000 */
.L_x_543:
[----:B------:R-:W-:Y:S01]  /*1e1d0*/  MOV R4, 0x7fffffff ;  /* 0x7fffffff00047802 */ /* 0x000fe20000000f00 */
[----:B------:R-:W-:Y:S06]  /*1e1e0*/  BRA `(.L_x_542) ;  /* 0x00000000000c7947 */ /* 0x000fec0003800000 */
.L_x_1974:
[----:B------:R-:W-:Y:S01]  /*1e1f0*/  FADD R4, R5, 1 ;  /* 0x3f80000005047421 */ /* 0x000fe20000000000 */
[----:B------:R-:W-:Y:S06]  /*1e200*/  BRA `(.L_x_542) ;  /* 0x0000000000047947 */ /* 0x000fec0003800000 */
.L_x_1975:
[----:B------:R-:W-:-:S07]  /*1e210*/  FADD R4, R5, 1 ;  /* 0x3f80000005047421 */ /* 0x000fce0000000000 */
.L_x_542:
[----:B------:R-:W-:Y:S05]  /*1e220*/  BSYNC.RECONVERGENT B0 ;  /* 0x0000000000007941 */ /* 0x000fea0003800200 */
.L_x_539:
        /* <DEDUP_REMOVED lines=13> */
.L_x_549:
[----:B------:R-:W-:-:S13]  /*1e300*/  ISETP.GE.U32.AND P0, PT, R58, 0x3, PT ;  /* 0x000000033a00780c */ /* 0x000fda0003f06070 */
[----:B------:R-:W-:Y:S05]  /*1e310*/  @!P0 BRA `(.L_x_553) ;  /* 0x0000000000208947 */ /* 0x000fea0003800000 */
[----:B------:R-:W-:-:S13]  /*1e320*/  ISETP.NE.AND P0, PT, R58, -0x63, PT ;  /* 0xffffff9d3a00780c */ /* 0x000fda0003f05270 */
[----:B------:R-:W-:Y:S01]  /*1e330*/  @P0 IMAD.MOV.U32 R2, RZ, RZ, 0x7fffffff ;  /* 0x7fffffffff020424 */ /* 0x000fe200078e00ff */
[----:B------:R-:W-:Y:S06]  /*1e340*/  @P0 BRA `(.L_x_553) ;  /* 0x0000000000140947 */ /* 0x000fec0003800000 */
.L_x_551:
[----:B------:R-:W-:Y:S01]  /*1e350*/  MOV R2, 0x40000000 ;  /* 0x4000000000027802 */ /* 0x000fe20000000f00 */
[----:B------:R-:W-:Y:S06]  /*1e360*/  BRA `(.L_x_553) ;  /* 0x00000000000c7947 */ /* 0x000fec0003800000 */
.L_x_552:
[----:B------:R-:W-:Y:S01]  /*1e370*/  IMAD.MOV.U32 R2, RZ, RZ, 0x3f800000 ;  /* 0x3f800000ff027424 */ /* 0x000fe200078e00ff */
[----:B------:R-:W-:Y:S06]  /*1e380*/  BRA `(.L_x_553) ;  /* 0x0000000000047947 */ /* 0x000fec0003800000 */
.L_x_550:
[----:B------:R-:W-:-:S07]  /*1e390*/  MOV R2, 0x40400000 ;  /* 0x4040000000027802 */ /* 0x000fce0000000f00 */
.L_x_553:
[----:B------:R-:W-:Y:S05]  /*1e3a0*/  BSYNC.RECONVERGENT B0 ;  /* 0x0000000000007941 */ /* 0x000fea0003800200 */
.L_x_548:
        /* <DEDUP_REMOVED lines=13> */
.L_x_555:
[----:B------:R-:W-:-:S13]  /*1e480*/  ISETP.GE.U32.AND P0, PT, R59, 0x3, PT ;  /* 0x000000033b00780c */ /* 0x000fda0003f06070 */
[----:B------:R-:W-:Y:S05]  /*1e490*/  @!P0 BRA `(.L_x_559) ;  /* 0x0000000000208947 */ /* 0x000fea0003800000 */
[----:B------:R-:W-:-:S13]  /*1e4a0*/  ISETP.NE.AND P0, PT, R59, -0x63, PT ;  /* 0xffffff9d3b00780c */ /* 0x000fda0003f05270 */
[----:B------:R-:W-:Y:S01]  /*1e4b0*/  @P0 IMAD.MOV.U32 R3, RZ, RZ, 0x7fffffff ;  /* 0x7fffffffff030424 */ /* 0x000fe200078e00ff */
[----:B------:R-:W-:Y:S06]  /*1e4c0*/  @P0 BRA `(.L_x_559) ;  /* 0x0000000000140947 */ /* 0x000fec0003800000 */
.L_x_557:
[----:B------:R-:W-:Y:S01]  /*1e4d0*/  MOV R3, 0x40000000 ;  /* 0x4000000000037802 */ /* 0x000fe20000000f00 */
[----:B------:R-:W-:Y:S06]  /*1e4e0*/  BRA `(.L_x_559) ;  /* 0x00000000000c7947 */ /* 0x000fec0003800000 */
.L_x_558:
[----:B------:R-:W-:Y:S01]  /*1e4f0*/  IMAD.MOV.U32 R3, RZ, RZ, 0x3f800000 ;  /* 0x3f800000ff037424 */ /* 0x000fe200078e00ff */
[----:B------:R-:W-:Y:S06]  /*1e500*/  BRA `(.L_x_559) ;  /* 0x0000000000047947 */ /* 0x000fec0003800000 */
.L_x_556:
[----:B------:R-:W-:-:S07]  /*1e510*/  MOV R3, 0x40400000 ;  /* 0x4040000000037802 */ /* 0x000fce0000000f00 */
.L_x_559:
[----:B------:R-:W-:Y:S05]  /*1e520*/  BSYNC.RECONVERGENT B0 ;  /* 0x0000000000007941 */ /* 0x000fea0003800200 */
.L_x_554:
        /* <DEDUP_REMOVED lines=17> */
.L_x_562:
        /* <DEDUP_REMOVED lines=9> */
.L_x_565:
[----:B------:R-:W-:-:S04]  /*1e6d0*/  MOV R3, 0xfffffffb ;  /* 0xfffffffb00037802 */ /* 0x000fc80000000f00 */
[----:B------:R-:W-:-:S05]  /*1e6e0*/  VIADDMNMX.U32 R2, R60, R3, 0x3, PT ;  /* 0x000000033c027446 */ /* 0x000fca0003800003 */
[----:B------:R-:W-:-:S04]  /*1e6f0*/  IMAD.SHL.U32 R7, R2, 0x4, RZ ;  /* 0x0000000402077824 */ /* 0x000fc800078e00ff */
[----:B------:R-:W0:Y:S02]  /*1e700*/  LDC R2, c[0x2][R7+0x608] ;  /* 0x0081820007027b82 */ /* 0x000e240000000800 */
[----:B0-----:R-:W-:-:S04]  /*1e710*/  SHF.R.S32.HI R3, RZ, 0x1f, R2 ;  /* 0x0000001fff037819 */ /* 0x001fc80000011402 */
.L_x_1978:
[----:B------:R-:W-:Y:S05]  /*1e720*/  BRX R2 -0x1e730                                                         (*"BRANCH_TARGETS .L_x_1979,.L_x_1980,.L_x_1981,.L_x_564"*) ;  /* 0xfffffe1802347949 */ /* 0x000fea000383ffff */
.L_x_1981:
[----:B------:R-:W-:-:S04]  /*1e730*/  FADD R2, R6, 1 ;  /* 0x3f80000006027421 */ /* 0x000fc80000000000 */
[----:B------:R-:W-:Y:S01]  /*1e740*/  FADD R2, R5, R2 ;  /* 0x0000000205027221 */ /* 0x000fe20000000000 */
[----:B------:R-:W-:Y:S06]  /*1e750*/  BRA `(.L_x_563) ;  /* 0x0000000000ec7947 */ /* 0x000fec0003800000 */
.L_x_1979:
[----:B------:R-:W-:-:S04]  /*1e760*/  FADD R5, R5, 1 ;  /* 0x3f80000005057421 */ /* 0x000fc80000000000 */
[----:B------:R-:W-:Y:S01]  /*1e770*/  FADD R2, R6, R5 ;  /* 0x0000000506027221 */ /* 0x000fe20000000000 */
[----:B------:R-:W-:Y:S06]  /*1e780*/  BRA `(.L_x_563) ;  /* 0x0000000000e07947 */ /* 0x000fec0003800000 */
.L_x_1980:
[----:B------:R-:W-:-:S04]  /*1e790*/  FADD R5, R5, 1 ;  /* 0x3f80000005057421 */ /* 0x000fc80000000000 */
[----:B------:R-:W-:Y:S01]  /*1e7a0*/  FADD R2, R6, R5 ;  /* 0x0000000506027221 */ /* 0x000fe20000000000 */
[----:B------:R-:W-:Y:S06]  /*1e7b0*/  BRA `(.L_x_563) ;  /* 0x0000000000d47947 */ /* 0x000fec0003800000 */
.L_x_561:
        /* <DEDUP_REMOVED lines=9> */
.L_x_1983:
[----:B------:R-:W-:Y:S05]  /*1e850*/  BRX R2 -0x1e860                                                         (*"BRANCH_TARGETS .L_x_1984,.L_x_1985,.L_x_564"*) ;  /* 0xfffffe1402e87949 */ /* 0x000fea000383ffff */
.L_x_1985:
[----:B------:R-:W-:-:S04]  /*1e860*/  FADD R5, R5, 1 ;  /* 0x3f80000005057421 */ /* 0x000fc80000000000 */
[----:B------:R-:W-:Y:S01]  /*1e870*/  FADD R2, R6, R5 ;  /* 0x0000000506027221 */ /* 0x000fe20000000000 */
[----:B------:R-:W-:Y:S06]  /*1e880*/  BRA `(.L_x_563) ;  /* 0x0000000000a07947 */ /* 0x000fec0003800000 */
.L_x_1984:
[----:B------:R-:W-:-:S04]  /*1e890*/  FADD R5, R5, 1 ;  /* 0x3f80000005057421 */ /* 0x000fc80000000000 */
[----:B------:R-:W-:Y:S01]  /*1e8a0*/  FADD R2, R6, R5 ;  /* 0x0000000506027221 */ /* 0x000fe20000000000 */
[----:B------:R-:W-:Y:S06]  /*1e8b0*/  BRA `(.L_x_563) ;  /* 0x0000000000947947 */ /* 0x000fec0003800000 */
.L_x_567:
[----:B------:R-:W-:-:S04]  /*1e8c0*/  MOV R3, 0xfffffff6 ;  /* 0xfffffff600037802 */ /* 0x000fc80000000f00 */
[----:B------:R-:W-:-:S05]  /*1e8d0*/  VIADDMNMX.U32 R2, R60, R3, 0x2, PT ;  /* 0x000000023c027446 */ /* 0x000fca0003800003 */
[----:B------:R-:W-:-:S04]  /*1e8e0*/  IMAD.SHL.U32 R6, R2, 0x4, RZ ;  /* 0x0000000402067824 */ /* 0x000fc800078e00ff */
[----:B------:R-:W0:Y:S02]  /*1e8f0*/  LDC R2, c[0x2][R6+0x624] ;  /* 0x0081890006027b82 */ /* 0x000e240000000800 */
[----:B0-----:R-:W-:-:S04]  /*1e900*/  SHF.R.S32.HI R3, RZ, 0x1f, R2 ;  /* 0x0000001fff037819 */ /* 0x001fc80000011402 */
.L_x_1987:
[----:B------:R-:W-:Y:S05]  /*1e910*/  BRX R2 -0x1e920                                                         (*"BRANCH_TARGETS .L_x_1988,.L_x_1989,.L_x_564"*) ;  /* 0xfffffe1402b87949 */ /* 0x000fea000383ffff */
.L_x_1989:
[----:B------:R-:W-:Y:S01]  /*1e920*/  FADD R2, R5, 1 ;  /* 0x3f80000005027421 */ /* 0x000fe20000000000 */
[----:B------:R-:W-:Y:S06]  /*1e930*/  BRA `(.L_x_563) ;  /* 0x0000000000747947 */ /* 0x000fec0003800000 */
.L_x_1988:
[----:B------:R-:W-:Y:S01]  /*1e940*/  FADD R2, R5, 1 ;  /* 0x3f80000005027421 */ /* 0x000fe20000000000 */
[----:B------:R-:W-:Y:S06]  /*1e950*/  BRA `(.L_x_563) ;  /* 0x00000000006c7947 */ /* 0x000fec0003800000 */
.L_x_566:
[----:B------:R-:W-:-:S13]  /*1e960*/  ISETP.GT.AND P0, PT, R60, 0xd, PT ;  /* 0x0000000d3c00780c */ /* 0x000fda0003f04270 */
[----:B------:R-:W-:Y:S05]  /*1e970*/  @P0 BRA `(.L_x_568) ;  /* 0x00000000002c0947 */ /* 0x000fea0003800000 */
[----:B------:R-:W-:-:S04]  /*1e980*/  MOV R3, 0xfffffff4 ;  /* 0xfffffff400037802 */ /* 0x000fc80000000f00 */
[----:B------:R-:W-:-:S05]  /*1e990*/  VIADDMNMX.U32 R2, R60, R3, 0x2, PT ;  /* 0x000000023c027446 */ /* 0x000fca0003800003 */
[----:B------:R-:W-:-:S04]  /*1e9a0*/  IMAD.SHL.U32 R7, R2, 0x4, RZ ;  /* 0x0000000402077824 */ /* 0x000fc800078e00ff */
[----:B------:R-:W0:Y:S02]  /*1e9b0*/  LDC R2, c[0x2][R7+0x630] ;  /* 0x00818c0007027b82 */ /* 0x000e240000000800 */
[----:B0-----:R-:W-:-:S04]  /*1e9c0*/  SHF.R.S32.HI R3, RZ, 0x1f, R2 ;  /* 0x0000001fff037819 */ /* 0x001fc80000011402 */
.L_x_1991:
[----:B------:R-:W-:Y:S05]  /*1e9d0*/  BRX R2 -0x1e9e0                                                         (*"BRANCH_TARGETS .L_x_1992,.L_x_1993,.L_x_564"*) ;  /* 0xfffffe1402887949 */ /* 0x000fea000383ffff */
.L_x_1993:
[----:B------:R-:W-:Y:S01]  /*1e9e0*/  FADD R2, R5, 1 ;  /* 0x3f80000005027421 */ /* 0x000fe20000000000 */
[----:B------:R-:W-:Y:S06]  /*1e9f0*/  BRA `(.L_x_563) ;  /* 0x0000000000447947 */ /* 0x000fec0003800000 */
.L_x_1992:
[----:B------:R-:W-:-:S04]  /*1ea00*/  FADD R5, R5, 1 ;  /* 0x3f80000005057421 */ /* 0x000fc80000000000 */
[----:B------:R-:W-:Y:S01]  /*1ea10*/  FADD R2, R6, R5 ;  /* 0x0000000506027221 */ /* 0x000fe20000000000 */
[----:B------:R-:W-:Y:S06]  /*1ea20*/  BRA `(.L_x_563) ;  /* 0x0000000000387947 */ /* 0x000fec0003800000 */
.L_x_568:
[----:B------:R-:W-:-:S04]  /*1ea30*/  MOV R3, 0xfffffff2 ;  /* 0xfffffff200037802 */ /* 0x000fc80000000f00 */
[----:B------:R-:W-:-:S05]  /*1ea40*/  VIADDMNMX.U32 R2, R60, R3, 0x3, PT ;  /* 0x000000033c027446 */ /* 0x000fca0003800003 */
[----:B------:R-:W-:-:S04]  /*1ea50*/  IMAD.SHL.U32 R7, R2, 0x4, RZ ;  /* 0x0000000402077824 */ /* 0x000fc800078e00ff */
[----:B------:R-:W0:Y:S02]  /*1ea60*/  LDC R2, c[0x2][R7+0x63c] ;  /* 0x00818f0007027b82 */ /* 0x000e240000000800 */
[----:B0-----:R-:W-:-:S04]  /*1ea70*/  SHF.R.S32.HI R3, RZ, 0x1f, R2 ;  /* 0x0000001fff037819 */ /* 0x001fc80000011402 */
.L_x_1995:
[----:B------:R-:W-:Y:S05]  /*1ea80*/  BRX R2 -0x1ea90                                                         (*"BRANCH_TARGETS .L_x_1996,.L_x_1997,.L_x_1998,.L_x_564"*) ;  /* 0xfffffe14025c7949 */ /* 0x000fea000383ffff */
.L_x_1998:
[----:B------:R-:W-:-:S04]  /*1ea90*/  FADD R5, R5, 1 ;  /* 0x3f80000005057421 */ /* 0x000fc80000000000 */
[----:B------:R-:W-:Y:S01]  /*1eaa0*/  FADD R2, R6, R5 ;  /* 0x0000000506027221 */ /* 0x000fe20000000000 */
[----:B------:R-:W-:Y:S06]  /*1eab0*/  BRA `(.L_x_563) ;  /* 0x0000000000147947 */ /* 0x000fec0003800000 */
.L_x_564:
[----:B------:R-:W-:Y:S01]  /*1eac0*/  MOV R2, 0x7fffffff ;  /* 0x7fffffff00027802 */ /* 0x000fe20000000f00 */
[----:B------:R-:W-:Y:S06]  /*1ead0*/  BRA `(.L_x_563) ;  /* 0x00000000000c7947 */ /* 0x000fec0003800000 */
.L_x_1996:
[----:B------:R-:W-:Y:S01]  /*1eae0*/  FADD R2, R5, 1 ;  /* 0x3f80000005027421 */ /* 0x000fe20000000000 */
[----:B------:R-:W-:Y:S06]  /*1eaf0*/  BRA `(.L_x_563) ;  /* 0x0000000000047947 */ /* 0x000fec0003800000 */
.L_x_1997:
[----:B------:R-:W-:-:S07]  /*1eb00*/  FADD R2, R5, 1 ;  /* 0x3f80000005027421 */ /* 0x000fce0000000000 */
.L_x_563:
[----:B------:R-:W-:Y:S05]  /*1eb10*/  BSYNC.RECONVERGENT B0 ;  /* 0x0000000000007941 */ /* 0x000fea0003800200 */
.L_x_560:
        /* <DEDUP_REMOVED lines=17> */
.L_x_571:
        /* <DEDUP_REMOVED lines=9> */
.L_x_574:
[----:B------:R-:W-:-:S04]  /*1ecc0*/  MOV R2, 0xfffffffb ;  /* 0xfffffffb00027802 */ /* 0x000fc80000000f00 */
[----:B------:R-:W-:-:S05]  /*1ecd0*/  VIADDMNMX.U32 R2, R61, R2, 0x3, PT ;  /* 0x000000033d027446 */ /* 0x000fca0003800002 */
[----:B------:R-:W-:-:S04]  /*1ece0*/  IMAD.SHL.U32 R4, R2, 0x4, RZ ;  /* 0x0000000402047824 */ /* 0x000fc800078e00ff */
[----:B------:R-:W0:Y:S02]  /*1ecf0*/  LDC R2, c[0x2][R4+0x64c] ;  /* 0x0081930004027b82 */ /* 0x000e240000000800 */
[----:B0-----:R-:W-:-:S04]  /*1ed00*/  SHF.R.S32.HI R3, RZ, 0x1f, R2 ;  /* 0x0000001fff037819 */ /* 0x001fc80000011402 */
.L_x_2000:
[----:B------:R-:W-:Y:S05]  /*1ed10*/  BRX R2 -0x1ed20                                                         (*"BRANCH_TARGETS .L_x_2001,.L_x_2002,.L_x_2003,.L_x_573"*) ;  /* 0xfffffe1002b87949 */ /* 0x000fea000383ffff */
.L_x_2003:
[----:B------:R-:W-:-:S04]  /*1ed20*/  FADD R2, R6, 1 ;  /* 0x3f80000006027421 */ /* 0x000fc80000000000 */
[----:B------:R-:W-:Y:S01]  /*1ed30*/  FADD R2, R5, R2 ;  /* 0x0000000205027221 */ /* 0x000fe20000000000 */
[----:B------:R-:W-:Y:S06]  /*1ed40*/  BRA `(.L_x_572) ;  /* 0x0000000000ec7947 */ /* 0x000fec0003800000 */
.L_x_2001:
[----:B------:R-:W-:-:S04]  /*1ed50*/  FADD R5, R5, 1 ;  /* 0x3f80000005057421 */ /* 0x000fc80000000000 */
[----:B------:R-:W-:Y:S01]  /*1ed60*/  FADD R2, R6, R5 ;  /* 0x0000000506027221 */ /* 0x000fe20000000000 */
[----:B------:R-:W-:Y:S06]  /*1ed70*/  BRA `(.L_x_572) ;  /* 0x0000000000e07947 */ /* 0x000fec0003800000 */
.L_x_2002:
[----:B------:R-:W-:-:S04]  /*1ed80*/  FADD R5, R5, 1 ;  /* 0x3f80000005057421 */ /* 0x000fc80000000000 */
[----:B------:R-:W-:Y:S01]  /*1ed90*/  FADD R2, R6, R5 ;  /* 0x0000000506027221 */ /* 0x000fe20000000000 */
[----:B------:R-:W-:Y:S06]  /*1eda0*/  BRA `(.L_x_572) ;  /* 0x0000000000d47947 */ /* 0x000fec0003800000 */
.L_x_570:
        /* <DEDUP_REMOVED lines=9> */
.L_x_2005:
[----:B------:R-:W-:Y:S05]  /*1ee40*/  BRX R2 -0x1ee50                                                         (*"BRANCH_TARGETS .L_x_2006,.L_x_2007,.L_x_573"*) ;  /* 0xfffffe10026c7949 */ /* 0x000fea000383ffff */
.L_x_2007:
[----:B------:R-:W-:-:S04]  /*1ee50*/  FADD R5, R5, 1 ;  /* 0x3f80000005057421 */ /* 0x000fc80000000000 */
[----:B------:R-:W-:Y:S01]  /*1ee60*/  FADD R2, R6, R5 ;  /* 0x0000000506027221 */ /* 0x000fe20000000000 */
[----:B------:R-:W-:Y:S06]  /*1ee70*/  BRA `(.L_x_572) ;  /* 0x0000000000a07947 */ /* 0x000fec0003800000 */
.L_x_2006:
[----:B------:R-:W-:-:S04]  /*1ee80*/  FADD R5, R5, 1 ;  /* 0x3f80000005057421 */ /* 0x000fc80000000000 */
[----:B------:R-:W-:Y:S01]  /*1ee90*/  FADD R2, R6, R5 ;  /* 0x0000000506027221 */ /* 0x000fe20000000000 */
[----:B------:R-:W-:Y:S06]  /*1eea0*/  BRA `(.L_x_572) ;  /* 0x0000000000947947 */ /* 0x000fec0003800000 */
.L_x_576:
[----:B------:R-:W-:-:S04]  /*1eeb0*/  MOV R2, 0xfffffff6 ;  /* 0xfffffff600027802 */ /* 0x000fc80000000f00 */
[----:B------:R-:W-:-:S05]  /*1eec0*/  VIADDMNMX.U32 R2, R61, R2, 0x2, PT ;  /* 0x000000023d027446 */ /* 0x000fca0003800002 */
[----:B------:R-:W-:-:S04]  /*1eed0*/  IMAD.SHL.U32 R4, R2, 0x4, RZ ;  /* 0x0000000402047824 */ /* 0x000fc800078e00ff */
[----:B------:R-:W0:Y:S02]  /*1eee0*/  LDC R2, c[0x2][R4+0x668] ;  /* 0x00819a0004027b82 */ /* 0x000e240000000800 */
[----:B0-----:R-:W-:-:S04]  /*1eef0*/  SHF.R.S32.HI R3, RZ, 0x1f, R2 ;  /* 0x0000001fff037819 */ /* 0x001fc80000011402 */
.L_x_2009:
[----:B------:R-:W-:Y:S05]  /*1ef00*/  BRX R2 -0x1ef10                                                         (*"BRANCH_TARGETS .L_x_2010,.L_x_2011,.L_x_573"*) ;  /* 0xfffffe10023c7949 */ /* 0x000fea000383ffff */
.L_x_2011:
[----:B------:R-:W-:Y:S01]  /*1ef10*/  FADD R2, R5, 1 ;  /* 0x3f80000005027421 */ /* 0x000fe20000000000 */
[----:B------:R-:W-:Y:S06]  /*1ef20*/  BRA `(.L_x_572) ;  /* 0x0000000000747947 */ /* 0x000fec0003800000 */
.L_x_2010:
[----:B------:R-:W-:Y:S01]  /*1ef30*/  FADD R2, R5, 1 ;  /* 0x3f80000005027421 */ /* 0x000fe20000000000 */
[----:B------:R-:W-:Y:S06]  /*1ef40*/  BRA `(.L_x_572) ;  /* 0x00000000006c7947 */ /* 0x000fec0003800000 */
.L_x_575:
[----:B------:R-:W-:-:S13]  /*1ef50*/  ISETP.GT.AND P0, PT, R61, 0xd, PT ;  /* 0x0000000d3d00780c */ /* 0x000fda0003f04270 */
[----:B------:R-:W-:Y:S05]  /*1ef60*/  @P0 BRA `(.L_x_577) ;  /* 0x00000000002c0947 */ /* 0x000fea0003800000 */
[----:B------:R-:W-:-:S04]  /*1ef70*/  MOV R2, 0xfffffff4 ;  /* 0xfffffff400027802 */ /* 0x000fc80000000f00 */
[----:B------:R-:W-:-:S05]  /*1ef80*/  VIADDMNMX.U32 R2, R61, R2, 0x2, PT ;  /* 0x000000023d027446 */ /* 0x000fca0003800002 */
[----:B------:R-:W-:-:S04]  /*1ef90*/  IMAD.SHL.U32 R4, R2, 0x4, RZ ;  /* 0x0000000402047824 */ /* 0x000fc800078e00ff */
[----:B------:R-:W0:Y:S02]  /*1efa0*/  LDC R2, c[0x2][R4+0x674] ;  /* 0x00819d0004027b82 */ /* 0x000e240000000800 */
[----:B0-----:R-:W-:-:S04]  /*1efb0*/  SHF.R.S32.HI R3, RZ, 0x1f, R2 ;  /* 0x0000001fff037819 */ /* 0x001fc80000011402 */
.L_x_2013:
[----:B------:R-:W-:Y:S05]  /*1efc0*/  BRX R2 -0x1efd0                                                         (*"BRANCH_TARGETS .L_x_2014,.L_x_2015,.L_x_573"*) ;  /* 0xfffffe10020c7949 */ /* 0x000fea000383ffff */
.L_x_2015:
[----:B------:R-:W-:Y:S01]  /*1efd0*/  FADD R2, R5, 1 ;  /* 0x3f80000005027421 */ /* 0x000fe20000000000 */
[----:B------:R-:W-:Y:S06]  /*1efe0*/  BRA `(.L_x_572) ;  /* 0x0000000000447947 */ /* 0x000fec0003800000 */
.L_x_2014:
[----:B------:R-:W-:-:S04]  /*1eff0*/  FADD R5, R5, 1 ;  /* 0x3f80000005057421 */ /* 0x000fc80000000000 */
[----:B------:R-:W-:Y:S01]  /*1f000*/  FADD R2, R6, R5 ;  /* 0x0000000506027221 */ /* 0x000fe20000000000 */
[----:B------:R-:W-:Y:S06]  /*1f010*/  BRA `(.L_x_572) ;  /* 0x0000000000387947 */ /* 0x000fec0003800000 */
.L_x_577:
[----:B------:R-:W-:-:S04]  /*1f020*/  MOV R2, 0xfffffff2 ;  /* 0xfffffff200027802 */ /* 0x000fc80000000f00 */
[----:B------:R-:W-:-:S05]  /*1f030*/  VIADDMNMX.U32 R2, R61, R2, 0x3, PT ;  /* 0x000000033d027446 */ /* 0x000fca0003800002 */
[----:B------:R-:W-:-:S04]  /*1f040*/  IMAD.SHL.U32 R4, R2, 0x4, RZ ;  /* 0x0000000402047824 */ /* 0x000fc800078e00ff */
[----:B------:R-:W0:Y:S02]  /*1f050*/  LDC R2, c[0x2][R4+0x680] ;  /* 0x0081a00004027b82 */ /* 0x000e240000000800 */
[----:B0-----:R-:W-:-:S04]  /*1f060*/  SHF.R.S32.HI R3, RZ, 0x1f, R2 ;  /* 0x0000001fff037819 */ /* 0x001fc80000011402 */
.L_x_2017:
[----:B------:R-:W-:Y:S05]  /*1f070*/  BRX R2 -0x1f080                                                         (*"BRANCH_TARGETS .L_x_2018,.L_x_2019,.L_x_2020,.L_x_573"*) ;  /* 0xfffffe0c02e07949 */ /* 0x000fea000383ffff */
.L_x_2020:
[----:B------:R-:W-:-:S04]  /*1f080*/  FADD R5, R5, 1 ;  /* 0x3f80000005057421 */ /* 0x000fc80000000000 */
[----:B------:R-:W-:Y:S01]  /*1f090*/  FADD R2, R6, R5 ;  /* 0x0000000506027221 */ /* 0x000fe20000000000 */
[----:B------:R-:W-:Y:S06]  /*1f0a0*/  BRA `(.L_x_572) ;  /* 0x0000000000147947 */ /* 0x000fec0003800000 */
.L_x_573:
[----:B------:R-:W-:Y:S01]  /*1f0b0*/  MOV R2, 0x7fffffff ;  /* 0x7fffffff00027802 */ /* 0x000fe20000000f00 */
[----:B------:R-:W-:Y:S06]  /*1f0c0*/  BRA `(.L_x_572) ;  /* 0x00000000000c7947 */ /* 0x000fec0003800000 */
.L_x_2018:
[----:B------:R-:W-:Y:S01]  /*1f0d0*/  FADD R2, R5, 1 ;  /* 0x3f80000005027421 */ /* 0x000fe20000000000 */
[----:B------:R-:W-:Y:S06]  /*1f0e0*/  BRA `(.L_x_572) ;  /* 0x0000000000047947 */ /* 0x000fec0003800000 */
.L_x_2019:
[----:B------:R-:W-:-:S07]  /*1f0f0*/  FADD R2, R5, 1 ;  /* 0x3f80000005027421 */ /* 0x000fce0000000000 */
.L_x_572:
[----:B------:R-:W-:Y:S05]  /*1f100*/  BSYNC.RECONVERGENT B0 ;  /* 0x0000000000007941 */ /* 0x000fea0003800200 */
.L_x_569:
        /* <DEDUP_REMOVED lines=17> */
.L_x_580:
        /* <DEDUP_REMOVED lines=9> */
.L_x_583:
[----:B------:R-:W-:-:S04]  /*1f2b0*/  MOV R3, 0xfffffffb ;  /* 0xfffffffb00037802 */ /* 0x000fc80000000f00 */
[----:B------:R-:W-:-:S05]  /*1f2c0*/  VIADDMNMX.U32 R0, R62, R3, 0x3, PT ;  /* 0x000000033e007446 */ /* 0x000fca0003800003 */
[----:B------:R-:W-:-:S04]  /*1f2d0*/  IMAD.SHL.U32 R0, R0, 0x4, RZ ;  /* 0x0000000400007824 */ /* 0x000fc800078e00ff */
[----:B------:R-:W0:Y:S02]  /*1f2e0*/  LDC R2, c[0x2][R0+0x690] ;  /* 0x0081a40000027b82 */ /* 0x000e240000000800 */
[----:B0-----:R-:W-:-:S04]  /*1f2f0*/  SHF.R.S32.HI R3, RZ, 0x1f, R2 ;  /* 0x0000001fff037819 */ /* 0x001fc80000011402 */
.L_x_2022:
[----:B------:R-:W-:Y:S05]  /*1f300*/  BRX R2 -0x1f310                                                         (*"BRANCH_TARGETS .L_x_2023,.L_x_2024,.L_x_2025,.L_x_582"*) ;  /* 0xfffffe0c023c7949 */ /* 0x000fea000383ffff */
.L_x_2025:
[----:B------:R-:W-:-:S04]  /*1f310*/  FADD R0, R4, 1 ;  /* 0x3f80000004007421 */ /* 0x000fc80000000000 */
[----:B------:R-:W-:Y:S01]  /*1f320*/  FADD R0, R5, R0 ;  /* 0x0000000005007221 */ /* 0x000fe20000000000 */
[----:B------:R-:W-:Y:S06]  /*1f330*/  BRA `(.L_x_581) ;  /* 0x0000000000ec7947 */ /* 0x000fec0003800000 */
.L_x_2023:
[----:B------:R-:W-:-:S04]  /*1f340*/  FADD R5, R5, 1 ;  /* 0x3f80000005057421 */ /* 0x000fc80000000000 */
[----:B------:R-:W-:Y:S01]  /*1f350*/  FADD R0, R4, R5 ;  /* 0x0000000504007221 */ /* 0x000fe20000000000 */
[----:B------:R-:W-:Y:S06]  /*1f360*/  BRA `(.L_x_581) ;  /* 0x0000000000e07947 */ /* 0x000fec0003800000 */
.L_x_2024:
[----:B------:R-:W-:-:S04]  /*1f370*/  FADD R5, R5, 1 ;  /* 0x3f80000005057421 */ /* 0x000fc80000000000 */
[----:B------:R-:W-:Y:S01]  /*1f380*/  FADD R0, R4, R5 ;  /* 0x0000000504007221 */ /* 0x000fe20000000000 */
[----:B------:R-:W-:Y:S06]  /*1f390*/  BRA `(.L_x_581) ;  /* 0x0000000000d47947 */ /* 0x000fec0003800000 */
.L_x_579:
        /* <DEDUP_REMOVED lines=9> */
.L_x_2027:
[----:B------:R-:W-:Y:S05]  /*1f430*/  BRX R2 -0x1f440                                                         (*"BRANCH_TARGETS .L_x_2028,.L_x_2029,.L_x_582"*) ;  /* 0xfffffe0802f07949 */ /* 0x000fea000383ffff */
.L_x_2029:
[----:B------:R-:W-:-:S04]  /*1f440*/  FADD R5, R5, 1 ;  /* 0x3f80000005057421 */ /* 0x000fc80000000000 */
[----:B------:R-:W-:Y:S01]  /*1f450*/  FADD R0, R4, R5 ;  /* 0x0000000504007221 */ /* 0x000fe20000000000 */
[----:B------:R-:W-:Y:S06]  /*1f460*/  BRA `(.L_x_581) ;  /* 0x0000000000a07947 */ /* 0x000fec0003800000 */
.L_x_2028:
[----:B------:R-:W-:-:S04]  /*1f470*/  FADD R5, R5, 1 ;  /* 0x3f80000005057421 */ /* 0x000fc80000000000 */
[----:B------:R-:W-:Y:S01]  /*1f480*/  FADD R0, R4, R5 ;  /* 0x0000000504007221 */ /* 0x000fe20000000000 */
[----:B------:R-:W-:Y:S06]  /*1f490*/  BRA `(.L_x_581) ;  /* 0x0000000000947947 */ /* 0x000fec0003800000 */
.L_x_585:
[----:B------:R-:W-:-:S04]  /*1f4a0*/  MOV R3, 0xfffffff6 ;  /* 0xfffffff600037802 */ /* 0x000fc80000000f00 */
[----:B------:R-:W-:-:S05]  /*1f4b0*/  VIADDMNMX.U32 R0, R62, R3, 0x2, PT ;  /* 0x000000023e007446 */ /* 0x000fca0003800003 */
[----:B------:R-:W-:-:S04]  /*1f4c0*/  IMAD.SHL.U32 R0, R0, 0x4, RZ ;  /* 0x0000000400007824 */ /* 0x000fc800078e00ff */
[----:B------:R-:W0:Y:S02]  /*1f4d0*/  LDC R2, c[0x2][R0+0x6ac] ;  /* 0x0081ab0000027b82 */ /* 0x000e240000000800 */
[----:B0-----:R-:W-:-:S04]  /*1f4e0*/  SHF.R.S32.HI R3, RZ, 0x1f, R2 ;  /* 0x0000001fff037819 */ /* 0x001fc80000011402 */
.L_x_2031:
[----:B------:R-:W-:Y:S05]  /*1f4f0*/  BRX R2 -0x1f500                                                         (*"BRANCH_TARGETS .L_x_2032,.L_x_2033,.L_x_582"*) ;  /* 0xfffffe0802c07949 */ /* 0x000fea000383ffff */
.L_x_2033:
[----:B------:R-:W-:Y:S01]  /*1f500*/  FADD R0, R5, 1 ;  /* 0x3f80000005007421 */ /* 0x000fe20000000000 */
[----:B------:R-:W-:Y:S06]  /*1f510*/  BRA `(.L_x_581) ;  /* 0x0000000000747947 */ /* 0x000fec0003800000 */
.L_x_2032:
[----:B------:R-:W-:Y:S01]  /*1f520*/  FADD R0, R5, 1 ;  /* 0x3f80000005007421 */ /* 0x000fe20000000000 */
[----:B------:R-:W-:Y:S06]  /*1f530*/  BRA `(.L_x_581) ;  /* 0x00000000006c7947 */ /* 0x000fec0003800000 */
.L_x_584:
[----:B------:R-:W-:-:S13]  /*1f540*/  ISETP.GT.AND P0, PT, R62, 0xd, PT ;  /* 0x0000000d3e00780c */ /* 0x000fda0003f04270 */
[----:B------:R-:W-:Y:S05]  /*1f550*/  @P0 BRA `(.L_x_586) ;  /* 0x00000000002c0947 */ /* 0x000fea0003800000 */
[----:B------:R-:W-:-:S04]  /*1f560*/  MOV R3, 0xfffffff4 ;  /* 0xfffffff400037802 */ /* 0x000fc80000000f00 */
[----:B------:R-:W-:-:S05]  /*1f570*/  VIADDMNMX.U32 R0, R62, R3, 0x2, PT ;  /* 0x000000023e007446 */ /* 0x000fca0003800003 */
[----:B------:R-:W-:-:S04]  /*1f580*/  IMAD.SHL.U32 R0, R0, 0x4, RZ ;  /* 0x0000000400007824 */ /* 0x000fc800078e00ff */
[----:B------:R-:W0:Y:S02]  /*1f590*/  LDC R2, c[0x2][R0+0x6b8] ;  /* 0x0081ae0000027b82 */ /* 0x000e240000000800 */
[----:B0-----:R-:W-:-:S04]  /*1f5a0*/  SHF.R.S32.HI R3, RZ, 0x1f, R2 ;  /* 0x0000001fff037819 */ /* 0x001fc80000011402 */
.L_x_2035:
[----:B------:R-:W-:Y:S05]  /*1f5b0*/  BRX R2 -0x1f5c0                                                         (*"BRANCH_TARGETS .L_x_2036,.L_x_2037,.L_x_582"*) ;  /* 0xfffffe0802907949 */ /* 0x000fea000383ffff */
.L_x_2037:
[----:B------:R-:W-:Y:S01]  /*1f5c0*/  FADD R0, R5, 1 ;  /* 0x3f80000005007421 */ /* 0x000fe20000000000 */
[----:B------:R-:W-:Y:S06]  /*1f5d0*/  BRA `(.L_x_581) ;  /* 0x0000000000447947 */ /* 0x000fec0003800000 */
.L_x_2036:
[----:B------:R-:W-:-:S04]  /*1f5e0*/  FADD R5, R5, 1 ;  /* 0x3f80000005057421 */ /* 0x000fc80000000000 */
[----:B------:R-:W-:Y:S01]  /*1f5f0*/  FADD R0, R4, R5 ;  /* 0x0000000504007221 */ /* 0x000fe20000000000 */
[----:B------:R-:W-:Y:S06]  /*1f600*/  BRA `(.L_x_581) ;  /* 0x0000000000387947 */ /* 0x000fec0003800000 */
.L_x_586:
[----:B------:R-:W-:-:S04]  /*1f610*/  MOV R3, 0xfffffff2 ;  /* 0xfffffff200037802 */ /* 0x000fc80000000f00 */
[----:B------:R-:W-:-:S05]  /*1f620*/  VIADDMNMX.U32 R0, R62, R3, 0x3, PT ;  /* 0x000000033e007446 */ /* 0x000fca0003800003 */
[----:B------:R-:W-:-:S04]  /*1f630*/  IMAD.SHL.U32 R0, R0, 0x4, RZ ;  /* 0x0000000400007824 */ /* 0x000fc800078e00ff */
[----:B------:R-:W0:Y:S02]  /*1f640*/  LDC R2, c[0x2][R0+0x6c4] ;  /* 0x0081b10000027b82 */ /* 0x000e240000000800 */
[----:B0-----:R-:W-:-:S04]  /*1f650*/  SHF.R.S32.HI R3, RZ, 0x1f, R2 ;  /* 0x0000001fff037819 */ /* 0x001fc80000011402 */
.L_x_2039:
[----:B------:R-:W-:Y:S05]  /*1f660*/  BRX R2 -0x1f670                                                         (*"BRANCH_TARGETS .L_x_2040,.L_x_2041,.L_x_2042,.L_x_582"*) ;  /* 0xfffffe0802647949 */ /* 0x000fea000383ffff */
.L_x_2042:
[----:B------:R-:W-:-:S04]  /*1f670*/  FADD R5, R5, 1 ;  /* 0x3f80000005057421 */ /* 0x000fc80000000000 */
[----:B------:R-:W-:Y:S01]  /*1f680*/  FADD R0, R4, R5 ;  /* 0x0000000504007221 */ /* 0x000fe20000000000 */
[----:B------:R-:W-:Y:S06]  /*1f690*/  BRA `(.L_x_581) ;  /* 0x0000000000147947 */ /* 0x000fec0003800000 */
.L_x_582:
[----:B------:R-:W-:Y:S01]  /*1f6a0*/  MOV R0, 0x7fffffff ;  /* 0x7fffffff00007802 */ /* 0x000fe20000000f00 */
[----:B------:R-:W-:Y:S06]  /*1f6b0*/  BRA `(.L_x_581) ;  /* 0x00000000000c7947 */ /* 0x000fec0003800000 */
.L_x_2040:
[----:B------:R-:W-:Y:S01]  /*1f6c0*/  FADD R0, R5, 1 ;  /* 0x3f80000005007421 */ /* 0x000fe20000000000 */
[----:B------:R-:W-:Y:S06]  /*1f6d0*/  BRA `(.L_x_581) ;  /* 0x0000000000047947 */ /* 0x000fec0003800000 */
.L_x_2041:
[----:B------:R-:W-:-:S07]  /*1f6e0*/  FADD R0, R5, 1 ;  /* 0x3f80000005007421 */ /* 0x000fce0000000000 */
.L_x_581:
[----:B------:R-:W-:Y:S05]  /*1f6f0*/  BSYNC.RECONVERGENT B0 ;  /* 0x0000000000007941 */ /* 0x000fea0003800200 */
.L_x_578:
[----:B------:R-:W0:Y:S01]  /*1f700*/  F2I.TRUNC.NTZ R0, R0 ;  /* 0x0000000000007305 */ /* 0x000e22000020f100 */
[----:B------:R-:W-:Y:S01]  /*1f710*/  IMAD.MOV.U32 R7, RZ, RZ, RZ ;  /* 0x000000ffff077224 */ /* 0x000fe200078e00ff */
[----:B------:R-:W-:Y:S01]  /*1f720*/  UMOV UR5, URZ ;  /* 0x000000ff00057c82 */ /* 0x000fe20008000000 */
[----:B0-----:R-:W-:-:S05]  /*1f730*/  I2FP.F32.S32 R40, R0 ;  /* 0x0000000000287245 */ /* 0x001fca0000201400 */
[----:B------:R-:W-:-:S07]  /*1f740*/  FMUL R40, R40, -10 ;  /* 0xc120000028287820 */ /* 0x000fce0000400000 */
.L_x_595:
[----:B------:R-:W-:-:S05]  /*1f750*/  IMAD.WIDE R4, R7, 0x4, R8 ;  /* 0x0000000407047825 */ /* 0x000fca00078e0208 */
[----:B------:R-:W2:Y:S01]  /*1f760*/  LDG.E R0, desc[UR6][R4.64] ;  /* 0x0000000604007981 */ /* 0x000ea2000c1e1900 */
[----:B------:R-:W-:Y:S02]  /*1f770*/  HFMA2 R2, -RZ, RZ, 1.44921875, -19.203125 ;  /* 0x3dcccccdff027431 */ /* 0x000fe400000001ff */
[----:B------:R-:W-:Y:S01]  /*1f780*/  IMAD.MOV.U32 R3, RZ, RZ, 0x41200000 ;  /* 0x41200000ff037424 */ /* 0x000fe200078e00ff */
[----:B------:R-:W-:Y:S03]  /*1f790*/  BSSY.RECONVERGENT B3, `(.L_x_587) ;  /* 0x000000d000037945 */ /* 0x000fe60003800200 */
[----:B------:R-:W-:Y:S01]  /*1f7a0*/  FFMA R3, R2, -R3, 1 ;  /* 0x3f80000002037423 */ /* 0x000fe20000000803 */
[----:B--2---:R-:W-:-:S03]  /*1f7b0*/  FMUL R6, R0, R0 ;  /* 0x0000000000067220 */ /* 0x004fc60000400000 */
[----:B------:R-:W-:Y:S01]  /*1f7c0*/  FFMA R0, R3, R2, 0.10000000149011611938 ;  /* 0x3dcccccd03007423 */ /* 0x000fe20000000002 */
[----:B------:R-:W0:Y:S03]  /*1f7d0*/  FCHK P0, R6, 10 ;  /* 0x4120000006007902 */ /* 0x000e260000000000 */
[----:B------:R-:W-:-:S04]  /*1f7e0*/  FFMA R3, R0, R6, RZ ;  /* 0x0000000600037223 */ /* 0x000fc800000000ff */
[----:B------:R-:W-:-:S04]  /*1f7f0*/  FFMA R2, R3, -10, R6 ;  /* 0xc120000003027823 */ /* 0x000fc80000000006 */
[----:B------:R-:W-:Y:S01]  /*1f800*/  FFMA R0, R0, R2, R3 ;  /* 0x0000000200007223 */ /* 0x000fe20000000003 */
[----:B0-----:R-:W-:Y:S06]  /*1f810*/  @!P0 BRA `(.L_x_588) ;  /* 0x0000000000108947 */ /* 0x001fec0003800000 */
[----:B------:R-:W-:Y:S01]  /*1f820*/  MOV R3, R6 ;  /* 0x0000000600037202 */ /* 0x000fe20000000f00 */
[----:B------:R-:W-:Y:S01]  /*1f830*/  IMAD.MOV.U32 R0, RZ, RZ, 0x41200000 ;  /* 0x41200000ff007424 */ /* 0x000fe200078e00ff */
[----:B------:R-:W-:-:S07]  /*1f840*/  MOV R20, 0x1f860 ;  /* 0x0001f86000147802 */ /* 0x000fce0000000f00 */
[----:B-----5:R-:W-:Y:S05]  /*1f850*/  CALL.REL.NOINC `($__internal_2_$__cuda_sm3x_div_rn_noftz_f32_slowpath) ;  /* 0x0000036800747944 */ /* 0x020fea0003c00000 */
.L_x_588:
[----:B------:R-:W-:Y:S05]  /*1f860*/  BSYNC.RECONVERGENT B3 ;  /* 0x0000000000037941 */ /* 0x000fea0003800200 */
.L_x_587:
[----:B------:R-:W0:Y:S02]  /*1f870*/  LDC R3, c[0x0][0x380] ;  /* 0x0000e000ff037b82 */ /* 0x000e240000000800 */
[----:B0-----:R-:W-:-:S05]  /*1f880*/  IMAD.WIDE R4, R3, 0x4, R4 ;  /* 0x0000000403047825 */ /* 0x001fca00078e0204 */
[----:B------:R-:W2:Y:S01]  /*1f890*/  LDG.E R10, desc[UR6][R4.64] ;  /* 0x00000006040a7981 */ /* 0x000ea2000c1e1900 */
[----:B------:R-:W-:Y:S01]  /*1f8a0*/  FADD R2, R0, 1 ;  /* 0x3f80000000027421 */ /* 0x000fe20000000000 */
[----:B------:R-:W-:Y:S01]  /*1f8b0*/  MOV R11, 0x3e055027 ;  /* 0x3e055027000b7802 */ /* 0x000fe20000000f00 */
[----:B------:R-:W-:Y:S02]  /*1f8c0*/  HFMA2 R13, -RZ, RZ, 2.5625, 0 ;  /* 0x41200000ff0d7431 */ /* 0x000fe400000001ff */
[----:B------:R-:W-:Y:S01]  /*1f8d0*/  IMAD.MOV.U32 R12, RZ, RZ, 0x3dcccccd ;  /* 0x3dcccccdff0c7424 */ /* 0x000fe200078e00ff */
[----:B------:R-:W-:Y:S01]  /*1f8e0*/  BSSY.RECONVERGENT B3, `(.L_x_589) ;  /* 0x0000028000037945 */ /* 0x000fe20003800200 */
[----:B------:R-:W-:Y:S02]  /*1f8f0*/  FSETP.GEU.AND P0, PT, R2, 1.175494350822287508e-38, PT ;  /* 0x008000000200780b */ /* 0x000fe40003f0e000 */
[----:B------:R-:W-:-:S11]  /*1f900*/  FFMA R13, R12, -R13, 1 ;  /* 0x3f8000000c0d7423 */ /* 0x000fd6000000080d */
[----:B------:R-:W-:-:S05]  /*1f910*/  @!P0 FMUL R2, R2, 8388608 ;  /* 0x4b00000002028820 */ /* 0x000fca0000400000 */
[C---:B------:R-:W-:Y:S02]  /*1f920*/  IADD3 R0, PT, PT, R2.reuse, -0x3f2aaaab, RZ ;  /* 0xc0d5555502007810 */ /* 0x040fe40007ffe0ff */
[----:B------:R-:W-:Y:S02]  /*1f930*/  FSETP.NEU.AND P1, PT, R2, RZ, PT ;  /* 0x000000ff0200720b */ /* 0x000fe40003f2d000 */
[----:B------:R-:W-:-:S05]  /*1f940*/  LOP3.LUT R3, R0, 0xff800000, RZ, 0xc0, !PT ;  /* 0xff80000000037812 */ /* 0x000fca00078ec0ff */
[----:B------:R-:W-:Y:S01]  /*1f950*/  IMAD.IADD R0, R2, 0x1, -R3 ;  /* 0x0000000102007824 */ /* 0x000fe200078e0a03 */
[----:B------:R-:W-:-:S03]  /*1f960*/  I2FP.F32.S32 R3, R3 ;  /* 0x0000000300037245 */ /* 0x000fc60000201400 */
[----:B------:R-:W-:Y:S01]  /*1f970*/  FADD R6, R0, -1 ;  /* 0xbf80000000067421 */ /* 0x000fe20000000000 */
[----:B------:R-:W-:Y:S02]  /*1f980*/  FSEL R0, RZ, -23, P0 ;  /* 0xc1b80000ff007808 */ /* 0x000fe40000000000 */
[----:B------:R-:W-:Y:S01]  /*1f990*/  ISETP.GT.U32.AND P0, PT, R2, 0x7f7fffff, PT ;  /* 0x7f7fffff0200780c */ /* 0x000fe20003f04070 */
[C---:B------:R-:W-:Y:S02]  /*1f9a0*/  FFMA R11, R6.reuse, -R11, 0.14084610342979431152 ;  /* 0x3e1039f6060b7423 */ /* 0x040fe4000000080b */
[----:B------:R-:W-:Y:S01]  /*1f9b0*/  FFMA R0, R3, 1.1920928955078125e-07, R0 ;  /* 0x3400000003007823 */ /* 0x000fe20000000000 */
[----:B------:R-:W-:Y:S02]  /*1f9c0*/  IMAD.MOV.U32 R3, RZ, RZ, 0x7f800000 ;  /* 0x7f800000ff037424 */ /* 0x000fe400078e00ff */
[----:B------:R-:W-:-:S04]  /*1f9d0*/  FFMA R11, R6, R11, -0.12148627638816833496 ;  /* 0xbdf8cdcc060b7423 */ /* 0x000fc8000000000b */
        /* <DEDUP_REMOVED lines=9> */
[----:B------:R-:W-:Y:S01]  /*1fa70*/  @P0 FFMA R11, R2, R3, +INF ;  /* 0x7f800000020b0423 */ /* 0x000fe20000000003 */
[----:B------:R-:W-:-:S03]  /*1fa80*/  FFMA R0, R13, R12, 0.10000000149011611938 ;  /* 0x3dcccccd0d007423 */ /* 0x000fc6000000000c */
        /* <DEDUP_REMOVED lines=13> */
.L_x_590:
[----:B------:R-:W-:Y:S05]  /*1fb60*/  BSYNC.RECONVERGENT B3 ;  /* 0x0000000000037941 */ /* 0x000fea0003800200 */
.L_x_589:
        /* <DEDUP_REMOVED lines=47> */
.L_x_592:
[----:B------:R-:W-:Y:S05]  /*1fe60*/  BSYNC.RECONVERGENT B3 ;  /* 0x0000000000037941 */ /* 0x000fea0003800200 */
.L_x_591:
[----:B------:R-:W0:Y:S02]  /*1fe70*/  LDC R3, c[0x0][0x380] ;  /* 0x0000e000ff037b82 */ /* 0x000e240000000800 */
[----:B0-----:R-:W-:-:S06]  /*1fe80*/  IMAD.WIDE R2, R3, 0x4, R4 ;  /* 0x0000000403027825 */ /* 0x001fcc00078e0204 */
[----:B------:R0:W2:Y:S01]  /*1fe90*/  LDG.E R2, desc[UR6][R2.64] ;  /* 0x0000000602027981 */ /* 0x0000a2000c1e1900 */
[----:B------:R-:W-:Y:S01]  /*1fea0*/  FADD R4, R0, 1 ;  /* 0x3f80000000047421 */ /* 0x000fe20000000000 */
[----:B------:R-:W-:Y:S01]  /*1feb0*/  MOV R11, 0x3e055027 ;  /* 0x3e055027000b7802 */ /* 0x000fe20000000f00 */
[----:B------:R-:W-:Y:S01]  /*1fec0*/  IMAD.MOV.U32 R10, RZ, RZ, 0x3dcccccd ;  /* 0x3dcccccdff0a7424 */ /* 0x000fe200078e00ff */
[----:B------:R-:W-:Y:S02]  /*1fed0*/  BSSY.RECONVERGENT B3, `(.L_x_593) ;  /* 0x0000029000037945 */ /* 0x000fe40003800200 */
[----:B------:R-:W-:Y:S01]  /*1fee0*/  FSETP.GEU.AND P0, PT, R4, 1.175494350822287508e-38, PT ;  /* 0x008000000400780b */ /* 0x000fe20003f0e000 */
[----:B0-----:R-:W-:-:S12]  /*1fef0*/  HFMA2 R3, -RZ, RZ, 2.5625, 0 ;  /* 0x41200000ff037431 */ /* 0x001fd800000001ff */
        /* <DEDUP_REMOVED lines=9> */
[----:B------:R-:W-:Y:S02]  /*1ff90*/  FFMA R11, R6, -R11, 0.14084610342979431152 ;  /* 0x3e1039f6060b7423 */ /* 0x000fe4000000080b */
[----:B------:R-:W-:Y:S01]  /*1ffa0*/  FFMA R0, R5, 1.1920928955078125e-07, R0 ;  /* 0x3400000005007823 */ /* 0x000fe20000000000 */
[----:B------:R-:W-:Y:S01]  /*1ffb0*/  FFMA R5, R10, -R3, 1 ;  /* 0x3f8000000a057423 */ /* 0x000fe20000000803 */
[----:B------:R-:W-:Y:S01]  /*1ffc0*/  FFMA R11, R6, R11, -0.12148627638816833496 ;  /* 0xbdf8cdcc060b7423 */ /* 0x000fe2000000000b */
[----:B------:R-:W-:-:S03]  /*1ffd0*/  IMAD.MOV.U32 R3, RZ, RZ, 0x7f800000 ;  /* 0x7f800000ff037424 */ /* 0x000fc600078e00ff */
        /* <DEDUP_REMOVED lines=24> */
.L_x_594:
[----:B------:R-:W-:Y:S05]  /*20160*/  BSYNC.RECONVERGENT B3 ;  /* 0x0000000000037941 */ /* 0x000fea0003800200 */
.L_x_593:
[----:B------:R-:W-:Y:S01]  /*20170*/  FADD R0, R0, 1 ;  /* 0x3f80000000007421 */ /* 0x000fe20000000000 */
[----:B------:R-:W-:Y:S01]  /*20180*/  MOV R5, 0x3e055027 ;  /* 0x3e05502700057802 */ /* 0x000fe20000000f00 */
[----:B------:R-:W0:Y:S01]  /*20190*/  LDC R6, c[0x0][0x380] ;  /* 0x0000e000ff067b82 */ /* 0x000e220000000800 */
[----:B------:R-:W-:Y:S02]  /*201a0*/  UIADD3 UR5, UPT, UPT, UR5, 0x4, URZ ;  /* 0x0000000405057890 */ /* 0x000fe4000fffe0ff */
[----:B------:R-:W-:Y:S02]  /*201b0*/  FSETP.GEU.AND P0, PT, R0, 1.175494350822287508e-38, PT ;  /* 0x008000000000780b */ /* 0x000fe40003f0e000 */
[----:B------:R-:W-:-:S11]  /*201c0*/  UISETP.NE.AND UP0, UPT, UR5, 0x10, UPT ;  /* 0x000000100500788c */ /* 0x000fd6000bf05270 */
[----:B------:R-:W-:-:S05]  /*201d0*/  @!P0 FMUL R0, R0, 8388608 ;  /* 0x4b00000000008820 */ /* 0x000fca0000400000 */
[----:B------:R-:W-:Y:S02]  /*201e0*/  IADD3 R2, PT, PT, R0, -0x3f2aaaab, RZ ;  /* 0xc0d5555500027810 */ /* 0x000fe40007ffe0ff */
[----:B0-----:R-:W-:Y:S02]  /*201f0*/  LEA R7, R6, R7, 0x2 ;  /* 0x0000000706077211 */ /* 0x001fe400078e10ff */
        /* <DEDUP_REMOVED lines=19> */
[C---:B------:R-:W-:Y:S01]  /*20330*/  @P0 FFMA R2, R0.reuse, R3, +INF ;  /* 0x7f80000000020423 */ /* 0x040fe20000000003 */
[----:B------:R-:W-:-:S03]  /*20340*/  FSETP.NEU.AND P0, PT, R0, RZ, PT ;  /* 0x000000ff0000720b */ /* 0x000fc60003f0d000 */
[----:B------:R-:W-:-:S05]  /*20350*/  FADD R2, -R2, -3.4473149776458740234 ;  /* 0xc05ca0cf02027421 */ /* 0x000fca0000000100 */
[----:B------:R-:W-:-:S05]  /*20360*/  FSEL R2, R2, +INF , P0 ;  /* 0x7f80000002027808 */ /* 0x000fca0000000000 */
[----:B------:R-:W-:Y:S01]  /*20370*/  FADD R40, R11, R2 ;  /* 0x000000020b287221 */ /* 0x000fe20000000000 */
[----:B------:R-:W-:Y:S06]  /*20380*/  BRA.U UP0, `(.L_x_595) ;  /* 0xfffffff100f07547 */ /* 0x000fec000b83ffff */
[----:B------:R-:W0:Y:S01]  /*20390*/  LDCU UR5, c[0x0][0x3a0] ;  /* 0x00007400ff0577ac */ /* 0x000e220008000800 */
[----:B------:R-:W-:Y:S01]  /*203a0*/  IMAD.MOV.U32 R23, RZ, RZ, RZ ;  /* 0x000000ffff177224 */ /* 0x000fe200078e00ff */
[----:B0-----:R-:W-:-:S09]  /*203b0*/  UISETP.GE.AND UP0, UPT, UR5, 0x1, UPT ;  /* 0x000000010500788c */ /* 0x001fd2000bf06270 */
[----:B------:R-:W-:Y:S05]  /*203c0*/  BRA.U !UP0, `(.L_x_596) ;  /* 0x0000017908987547 */ /* 0x000fea000b800000 */
[----:B------:R-:W0:Y:S01]  /*203d0*/  S2R R0, SR_TID.X ;  /* 0x0000000000007919 */ /* 0x000e220000002100 */
[----:B------:R-:W0:Y:S08]  /*203e0*/  S2UR UR5, SR_CTAID.X ;  /* 0x00000000000579c3 */ /* 0x000e300000002500 */
[----:B------:R-:W0:Y:S08]  /*203f0*/  LDC R3, c[0x0][0x360] ;  /* 0x0000d800ff037b82 */ /* 0x000e300000000800 */
[----:B------:R-:W1:Y:S01]  /*20400*/  LDC.64 R4, c[0x0][0x390] ;  /* 0x0000e400ff047b82 */ /* 0x000e620000000a00 */
[----:B0-----:R-:W-:-:S04]  /*20410*/  IMAD R3, R3, UR5, R0 ;  /* 0x0000000503037c24 */ /* 0x001fc8000f8e0200 */
[----:B-1----:R-:W-:-:S04]  /*20420*/  IMAD.WIDE R4, R3, 0x4, R4 ;  /* 0x0000000403047825 */ /* 0x002fc800078e0204 */
        /* <DEDUP_REMOVED lines=15> */
[----:B-----5:R-:W-:Y:S05]  /*20520*/  CALL.REL.NOINC `($__internal_2_$__cuda_sm3x_div_rn_noftz_f32_slowpath) ;  /* 0x0000035c00407944 */ /* 0x020fea0003c00000 */
[----:B------:R-:W-:-:S07]  /*20530*/  MOV R63, R0 ;  /* 0x00000000003f7202 */ /* 0x000fce0000000f00 */
.L_x_598:
[----:B------:R-:W-:Y:S05]  /*20540*/  BSYNC.RECONVERGENT B3 ;  /* 0x0000000000037941 */ /* 0x000fea0003800200 */
.L_x_597:
[C---:B------:R-:W-:Y:S01]  /*20550*/  FMUL R0, |R5|.reuse, 16777216 ;  /* 0x4b80000005007820 */ /* 0x040fe20000400200 */
[C---:B------:R-:W-:Y:S01]  /*20560*/  FSETP.GEU.AND P0, PT, |R5|.reuse, 1.175494350822287508e-38, PT ;  /* 0x008000000500780b */ /* 0x040fe20003f0e200 */
[----:B------:R-:W-:Y:S01]  /*20570*/  IMAD.MOV.U32 R14, RZ, RZ, 0x3a2c32e4 ;  /* 0x3a2c32e4ff0e7424 */ /* 0x000fe200078e00ff */
[----:B------:R-:W0:Y:S01]  /*20580*/  MUFU.RCP R16, R5 ;  /* 0x0000000500107308 */ /* 0x000e220000001000 */
[C---:B------:R-:W-:Y:S01]  /*20590*/  FSETP.GEU.AND P3, PT, R5.reuse, 1.175494350822287508e-38, PT ;  /* 0x008000000500780b */ /* 0x040fe20003f6e000 */
[----:B------:R-:W-:Y:S01]  /*205a0*/  HFMA2 R68, -RZ, RZ, 1.75, 0 ;  /* 0x3f000000ff447431 */ /* 0x000fe200000001ff */
[----:B------:R-:W-:Y:S01]  /*205b0*/  FSEL R0, R0, |R5|, !P0 ;  /* 0x4000000500007208 */ /* 0x000fe20004000000 */
[----:B------:R-:W-:Y:S01]  /*205c0*/  FMUL R124, R5, 0.63661974668502807617 ;  /* 0x3f22f983057c7820 */ /* 0x000fe20000400000 */
[----:B------:R-:W-:Y:S01]  /*205d0*/  FSETP.GT.AND P2, PT, |R63|, 1, PT ;  /* 0x3f8000003f00780b */ /* 0x000fe20003f44200 */
[----:B------:R-:W-:Y:S01]  /*205e0*/  IMAD.MOV.U32 R145, RZ, RZ, 0x437c0000 ;  /* 0x437c0000ff917424 */ /* 0x000fe200078e00ff */
[----:B------:R-:W-:Y:S01]  /*205f0*/  MOV R21, 0x391fcb8e ;  /* 0x391fcb8e00157802 */ /* 0x000fe20000000f00 */
[----:B------:R-:W-:Y:S01]  /*20600*/  VIADD R3, R0, 0xc0cafb0d ;  /* 0xc0cafb0d00037836 */ /* 0x000fe20000000000 */
[----:B------:R-:W1:Y:S01]  /*20610*/  FRND.FLOOR R13, R2 ;  /* 0x00000002000d7307 */ /* 0x000e620000205000 */
[----:B------:R-:W-:Y:S01]  /*20620*/  LOP3.LUT R38, R38, 0xffff7fff, RZ, 0xc0, !PT ;  /* 0xffff7fff26267812 */ /* 0x000fe200078ec0ff */
[--C-:B------:R-:W-:Y:S01]  /*20630*/  FADD R116, R5, R5.reuse ;  /* 0x0000000505747221 */ /* 0x100fe20000000000 */
[----:B------:R-:W-:Y:S01]  /*20640*/  SHF.R.U32.HI R69, RZ, 0x17, R5 ;  /* 0x00000017ff457819 */ /* 0x000fe20000011605 */
[----:B------:R-:W-:Y:S01]  /*20650*/  BSSY.RECONVERGENT B3, `(.L_x_599) ;  /* 0x000009c000037945 */ /* 0x000fe20003800200 */
[----:B------:R-:W-:Y:S01]  /*20660*/  LOP3.LUT R9, R3, 0xff800000, RZ, 0xc0, !PT ;  /* 0xff80000003097812 */ /* 0x000fe200078ec0ff */
[----:B------:R-:W-:Y:S01]  /*20670*/  HFMA2 R67, -RZ, RZ, 0, 0 ;  /* 0x00000000ff437431 */ /* 0x000fe200000001ff */
[----:B------:R-:W-:Y:S01]  /*20680*/  FSEL R3, RZ, -24, P0 ;  /* 0xc1c00000ff037808 */ /* 0x000fe20000000000 */
[----:B0-----:R-:W-:Y:S01]  /*20690*/  FFMA R15, -R5, R16, 1 ;  /* 0x3f800000050f7423 */ /* 0x001fe20000000110 */
[-C--:B------:R-:W-:Y:S01]  /*206a0*/  IADD3 R0, PT, PT, R0, -R9.reuse, RZ ;  /* 0x8000000900007210 */ /* 0x080fe20007ffe0ff */
[----:B------:R-:W-:Y:S01]  /*206b0*/  F2I.NTZ R124, R124 ;  /* 0x0000007c007c7305 */ /* 0x000fe20000203100 */
[----:B------:R-:W-:Y:S01]  /*206c0*/  I2FP.F32.S32 R4, R9 ;  /* 0x0000000900047245 */ /* 0x000fe20000201400 */
[----:B------:R-:W-:Y:S01]  /*206d0*/  FMUL R32, RZ, R5 ;  /* 0x00000005ff207220 */ /* 0x000fe20000400000 */
[----:B------:R-:W-:Y:S01]  /*206e0*/  LOP3.LUT R39, R39, 0xdfffffff, RZ, 0xc0, !PT ;  /* 0xdfffffff27277812 */ /* 0x000fe200078ec0ff */
[C---:B------:R-:W-:Y:S01]  /*206f0*/  FADD R10, R0.reuse, 1 ;  /* 0x3f800000000a7421 */ /* 0x040fe20000000000 */
[----:B------:R-:W-:Y:S01]  /*20700*/  FADD R8, R0, -1 ;  /* 0xbf80000000087421 */ /* 0x000fe20000000000 */
[----:B------:R-:W-:Y:S01]  /*20710*/  FMUL R0, R2, 0.5 ;  /* 0x3f00000002007820 */ /* 0x000fe20000400000 */
[----:B------:R-:W-:Y:S01]  /*20720*/  FFMA R3, R4, 1.1920928955078125e-07, R3 ;  /* 0x3400000004037823 */ /* 0x000fe20000000003 */
[----:B-1----:R-:W-:Y:S01]  /*20730*/  FSETP.NEU.AND P0, PT, R2, R13, PT ;  /* 0x0000000d0200720b */ /* 0x002fe20003f0d000 */
[----:B------:R-:W-:Y:S01]  /*20740*/  FADD R11, R8, R8 ;  /* 0x00000008080b7221 */ /* 0x000fe20000000000 */
[----:B------:R-:W0:Y:S08]  /*20750*/  MUFU.RCP R10, R10 ;  /* 0x0000000a000a7308 */ /* 0x000e300000001000 */
[----:B------:R-:W1:Y:S01]  /*20760*/  FRND.TRUNC R0, R0 ;  /* 0x0000000000007307 */ /* 0x000e62000020d000 */
[----:B0-----:R-:W-:-:S04]  /*20770*/  FMUL R12, R10, R11 ;  /* 0x0000000b0a0c7220 */ /* 0x001fc80000400000 */
[----:B------:R-:W-:Y:S01]  /*20780*/  FMUL R9, R12, R12 ;  /* 0x0000000c0c097220 */ /* 0x000fe20000400000 */
[----:B------:R-:W-:-:S03]  /*20790*/  FADD R11, R8, -R12 ;  /* 0x8000000c080b7221 */ /* 0x000fc60000000000 */
[----:B------:R-:W-:Y:S01]  /*207a0*/  FFMA R4, R9, R14, 0.0032181653659790754318 ;  /* 0x3b52e7db09047423 */ /* 0x000fe2000000000e */
[----:B------:R-:W-:Y:S01]  /*207b0*/  FADD R11, R11, R11 ;  /* 0x0000000b0b0b7221 */ /* 0x000fe20000000000 */
[----:B------:R-:W-:Y:S02]  /*207c0*/  FFMA R14, R12, 1.4426950216293334961, R3 ;  /* 0x3fb8aa3b0c0e7823 */ /* 0x000fe40000000003 */
[----:B------:R-:W-:Y:S01]  /*207d0*/  FFMA R4, R9, R4, 0.018033718690276145935 ;  /* 0x3c93bb7309047423 */ /* 0x000fe20000000004 */
[----:B------:R-:W-:Y:S01]  /*207e0*/  FFMA R11, R8, -R12, R11 ;  /* 0x8000000c080b7223 */ /* 0x000fe2000000000b */
[----:B------:R-:W-:Y:S02]  /*207f0*/  FADD R3, R3, -R14 ;  /* 0x8000000e03037221 */ /* 0x000fe40000000000 */
[C---:B------:R-:W-:Y:S01]  /*20800*/  FFMA R4, R9.reuse, R4, 0.12022458761930465698 ;  /* 0x3df6384f09047423 */ /* 0x040fe20000000004 */
[----:B------:R-:W-:Y:S01]  /*20810*/  FMUL R11, R10, R11 ;  /* 0x0000000b0a0b7220 */ /* 0x000fe20000400000 */
[----:B------:R-:W-:Y:S01]  /*20820*/  FFMA R8, R12, 1.4426950216293334961, R3 ;  /* 0x3fb8aa3b0c087823 */ /* 0x000fe20000000003 */
[----:B-1----:R-:W-:Y:S01]  /*20830*/  FADD R3, R0, R0 ;  /* 0x0000000000037221 */ /* 0x002fe20000000000 */
[----:B------:R-:W-:Y:S01]  /*20840*/  FMUL R9, R9, R4 ;  /* 0x0000000409097220 */ /* 0x000fe20000400000 */
[----:B------:R-:W0:Y:S01]  /*20850*/  MUFU.RCP R0, |R63| ;  /* 0x4000003f00007308 */ /* 0x000e220000001000 */
[----:B------:R-:W-:Y:S01]  /*20860*/  FFMA R13, R11, 1.4426950216293334961, R8 ;  /* 0x3fb8aa3b0b0d7823 */ /* 0x000fe20000000008 */
[----:B------:R-:W-:Y:S01]  /*20870*/  FADD R3, R2, -R3 ;  /* 0x8000000302037221 */ /* 0x000fe20000000000 */
[----:B------:R-:W-:Y:S01]  /*20880*/  FMUL R8, R9, 3 ;  /* 0x4040000009087820 */ /* 0x000fe20000400000 */
[----:B------:R-:W-:Y:S01]  /*20890*/  FFMA.SAT R10, R5, 0.0057249800302088260651, R68 ;  /* 0x3bbb989d050a7823 */ /* 0x000fe20000002044 */
[----:B------:R-:W-:Y:S01]  /*208a0*/  FFMA R4, R12, 1.9251366722983220825e-08, R13 ;  /* 0x32a55e340c047823 */ /* 0x000fe2000000000d */
[----:B------:R-:W-:Y:S01]  /*208b0*/  FFMA R13, R16, R15, R16 ;  /* 0x0000000f100d7223 */ /* 0x000fe20000000010 */
[----:B------:R-:W-:Y:S01]  /*208c0*/  FSETP.NEU.AND P1, PT, |R3|, 1, PT ;  /* 0x3f8000000300780b */ /* 0x000fe20003f2d200 */
[----:B------:R-:W-:Y:S01]  /*208d0*/  FFMA.RM R145, R10, R145, 12582913 ;  /* 0x4b4000010a917423 */ /* 0x000fe20000004091 */
[----:B------:R-:W-:Y:S01]  /*208e0*/  FFMA R11, R11, R8, R4 ;  /* 0x000000080b0b7223 */ /* 0x000fe20000000004 */
[C---:B------:R-:W-:Y:S01]  /*208f0*/  FMUL R4, R5.reuse, 8388608 ;  /* 0x4b00000005047820 */ /* 0x040fe20000400000 */
[----:B------:R-:W-:Y:S01]  /*20900*/  FFMA R64, R2, R13, RZ ;  /* 0x0000000d02407223 */ /* 0x000fe200000000ff */
[----:B------:R-:W-:Y:S01]  /*20910*/  FSEL R8, RZ, -23, P3 ;  /* 0xc1b80000ff087808 */ /* 0x000fe20001800000 */
[----:B------:R-:W-:Y:S01]  /*20920*/  FFMA R11, R12, R9, R11 ;  /* 0x000000090c0b7223 */ /* 0x000fe2000000000b */
[C---:B------:R-:W-:Y:S01]  /*20930*/  FFMA R68, |R5|.reuse, -R68, 0.5 ;  /* 0x3f00000005447423 */ /* 0x040fe20000000a44 */
[----:B------:R-:W-:Y:S01]  /*20940*/  FFMA R3, -R5, R64, R2 ;  /* 0x0000004005037223 */ /* 0x000fe20000000102 */
[----:B------:R-:W-:Y:S01]  /*20950*/  FSEL R15, R4, R5, !P3 ;  /* 0x00000005040f7208 */ /* 0x000fe20005800000 */
[----:B------:R-:W-:Y:S01]  /*20960*/  FADD R9, R14, R11 ;  /* 0x0000000b0e097221 */ /* 0x000fe20000000000 */
[----:B0-----:R-:W-:Y:S01]  /*20970*/  FSEL R0, R0, |R63|, P2 ;  /* 0x4000003f00007208 */ /* 0x001fe20001000000 */
[----:B------:R-:W-:Y:S01]  /*20980*/  FFMA R64, R13, R3, R64 ;  /* 0x000000030d407223 */ /* 0x000fe20000000040 */
[----:B------:R-:W-:Y:S01]  /*20990*/  IADD3 R3, PT, PT, R15, -0x3f2aaaab, RZ ;  /* 0xc0d555550f037810 */ /* 0x000fe20007ffe0ff */
[----:B------:R-:W-:-:S02]  /*209a0*/  IMAD.MOV.U32 R4, RZ, RZ, 0x3b2090aa ;  /* 0x3b2090aaff047424 */ /* 0x000fc400078e00ff */
[-C--:B------:R-:W-:Y:S01]  /*209b0*/  FMUL R13, R2, R9.reuse ;  /* 0x00000009020d7220 */ /* 0x080fe20000400000 */
[----:B------:R-:W-:Y:S01]  /*209c0*/  FADD R14, -R14, R9 ;  /* 0x000000090e0e7221 */ /* 0x000fe20000000100 */
[----:B------:R-:W-:Y:S01]  /*209d0*/  LOP3.LUT R12, R3, 0xff800000, RZ, 0xc0, !PT ;  /* 0xff800000030c7812 */ /* 0x000fe200078ec0ff */
[----:B------:R-:W-:Y:S01]  /*209e0*/  FMUL R3, R0, R0 ;  /* 0x0000000000037220 */ /* 0x000fe20000400000 */
[----:B------:R-:W0:Y:S01]  /*209f0*/  FRND R10, R13 ;  /* 0x0000000d000a7307 */ /* 0x000e220000201000 */
[----:B------:R-:W-:Y:S01]  /*20a00*/  FADD R11, R11, -R14 ;  /* 0x8000000e0b0b7221 */ /* 0x000fe20000000000 */
[----:B------:R-:W-:Y:S01]  /*20a10*/  I2FP.F32.S32 R17, R12 ;  /* 0x0000000c00117245 */ /* 0x000fe20000201400 */
[----:B------:R-:W-:Y:S01]  /*20a20*/  FFMA R4, R3, R4, -0.014396979473531246185 ;  /* 0xbc6be14f03047423 */ /* 0x000fe20000000004 */
[C---:B------:R-:W-:Y:S01]  /*20a30*/  FFMA R9, R2.reuse, R9, -R13 ;  /* 0x0000000902097223 */ /* 0x040fe2000000080d */
[----:B------:R-:W-:Y:S02]  /*20a40*/  IADD3 R12, PT, PT, R15, -R12, RZ ;  /* 0x8000000c0f0c7210 */ /* 0x000fe40007ffe0ff */
[----:B------:R-:W-:Y:S01]  /*20a50*/  FFMA R4, R3, R4, 0.039849750697612762451 ;  /* 0x3d23397e03047423 */ /* 0x000fe20000000004 */
[----:B------:R-:W-:Y:S01]  /*20a60*/  FFMA R9, R2, R11, R9 ;  /* 0x0000000b02097223 */ /* 0x000fe20000000009 */
[----:B------:R-:W-:Y:S01]  /*20a70*/  FFMA R17, R17, 1.1920928955078125e-07, R8 ;  /* 0x3400000011117823 */ /* 0x000fe20000000008 */
[----:B------:R-:W-:-:S02]  /*20a80*/  IMAD.MOV.U32 R11, RZ, RZ, 0x3e055027 ;  /* 0x3e055027ff0b7424 */ /* 0x000fc400078e00ff */
[C---:B------:R-:W-:Y:S01]  /*20a90*/  FFMA R4, R3.reuse, R4, -0.072529748082160949707 ;  /* 0xbd948a7a03047423 */ /* 0x040fe20000000004 */
[----:B------:R-:W-:Y:S01]  /*20aa0*/  FADD R14, R12, -1 ;  /* 0xbf8000000c0e7421 */ /* 0x000fe20000000000 */
[----:B------:R-:W-:Y:S02]  /*20ab0*/  I2FP.F32.S32 R8, R124 ;  /* 0x0000007c00087245 */ /* 0x000fe40000201400 */
[----:B------:R-:W-:Y:S01]  /*20ac0*/  FFMA R4, R3, R4, 0.10518480092287063599 ;  /* 0x3dd76b2103047423 */ /* 0x000fe20000000004 */
[C---:B0-----:R-:W-:Y:S01]  /*20ad0*/  FADD R12, R13.reuse, -R10 ;  /* 0x8000000a0d0c7221 */ /* 0x041fe20000000000 */
[----:B------:R-:W-:Y:S01]  /*20ae0*/  FFMA R11, R14, -R11, 0.14084610342979431152 ;  /* 0x3e1039f60e0b7423 */ /* 0x000fe2000000080b */
[----:B------:R-:W-:Y:S01]  /*20af0*/  FSETP.GT.AND P4, PT, |R13|, 152, PT ;  /* 0x431800000d00780b */ /* 0x000fe20003f84200 */
[----:B------:R-:W-:Y:S01]  /*20b00*/  FFMA R4, R3, R4, -0.14171802997589111328 ;  /* 0xbe111e8803047423 */ /* 0x000fe20000000004 */
[----:B------:R-:W-:Y:S01]  /*20b10*/  FADD R12, R9, R12 ;  /* 0x0000000c090c7221 */ /* 0x000fe20000000000 */
[----:B------:R-:W-:Y:S01]  /*20b20*/  FFMA R9, R8, -1.5707962512969970703, R5 ;  /* 0xbfc90fda08097823 */ /* 0x000fe20000000005 */
[----:B------:R-:W-:Y:S01]  /*20b30*/  FFMA R19, R14, R11, -0.12148627638816833496 ;  /* 0xbdf8cdcc0e137423 */ /* 0x000fe2000000000b */
[C---:B------:R-:W-:Y:S01]  /*20b40*/  FFMA R4, R3.reuse, R4, 0.19988775253295898438 ;  /* 0x3e4caf6003047423 */ /* 0x040fe20000000004 */
[----:B------:R-:W-:Y:S01]  /*20b50*/  FFMA R11, R12, R21, 0.0013391353422775864601 ;  /* 0x3aaf85ed0c0b7423 */ /* 0x000fe20000000015 */
[----:B------:R-:W-:Y:S01]  /*20b60*/  FFMA R9, R8, -7.5497894158615963534e-08, R9 ;  /* 0xb3a2216808097823 */ /* 0x000fe20000000009 */
[----:B------:R-:W-:Y:S01]  /*20b70*/  FFMA R19, R14, R19, 0.13980610668659210205 ;  /* 0x3e0f29550e137423 */ /* 0x000fe20000000013 */
[----:B------:R-:W-:Y:S01]  /*20b80*/  FFMA R4, R3, R4, -0.33332940936088562012 ;  /* 0xbeaaaa2703047423 */ /* 0x000fe20000000004 */
[----:B------:R-:W-:Y:S01]  /*20b90*/  FFMA R11, R12, R11, 0.0096188392490148544312 ;  /* 0x3c1d98560c0b7423 */ /* 0x000fe2000000000b */
[----:B------:R-:W-:Y:S01]  /*20ba0*/  FFMA R123, R8, -5.3903029534742383927e-15, R9 ;  /* 0xa7c234c5087b7823 */ /* 0x000fe20000000009 */
[----:B------:R-:W-:-:S02]  /*20bb0*/  IMAD.MOV.U32 R9, RZ, RZ, 0x3f6ee581 ;  /* 0x3f6ee581ff097424 */ /* 0x000fc400078e00ff */
[----:B------:R-:W-:Y:S01]  /*20bc0*/  FMUL R3, R3, R4 ;  /* 0x0000000403037220 */ /* 0x000fe20000400000 */
[----:B------:R-:W-:Y:S01]  /*20bd0*/  FFMA R11, R12, R11, 0.055503588169813156128 ;  /* 0x3d6357bb0c0b7423 */ /* 0x000fe2000000000b */
[----:B------:R-:W-:Y:S01]  /*20be0*/  FFMA R19, R14, R19, -0.16684235632419586182 ;  /* 0xbe2ad8b90e137423 */ /* 0x000fe20000000013 */
[----:B------:R-:W-:Y:S01]  /*20bf0*/  FSETP.GEU.AND P5, PT, R13, RZ, PT ;  /* 0x000000ff0d00720b */ /* 0x000fe20003fae000 */
[----:B------:R-:W-:Y:S01]  /*20c00*/  FFMA R0, R0, R3, R0 ;  /* 0x0000000300007223 */ /* 0x000fe20000000000 */
[----:B------:R-:W-:Y:S01]  /*20c10*/  FFMA R11, R12, R11, 0.24022644758224487305 ;  /* 0x3e75fdec0c0b7423 */ /* 0x000fe2000000000b */
[----:B------:R-:W0:Y:S01]  /*20c20*/  F2I.NTZ R3, R13 ;  /* 0x0000000d00037305 */ /* 0x000e220000203100 */
[----:B------:R-:W-:Y:S01]  /*20c30*/  FFMA R19, R14, R19, 0.20012299716472625732 ;  /* 0x3e4ced0b0e137423 */ /* 0x000fe20000000013 */
[----:B------:R-:W-:Y:S01]  /*20c40*/  @P2 FFMA R0, R9, 1.6832555532455444336, -R0 ;  /* 0x3fd774eb09002823 */ /* 0x000fe20000000800 */
[----:B------:R-:W-:Y:S01]  /*20c50*/  FSETP.GT.AND P2, PT, R10, RZ, PT ;  /* 0x000000ff0a00720b */ /* 0x000fe20003f44000 */
[----:B------:R-:W-:Y:S01]  /*20c60*/  FFMA R11, R12, R11, 0.69314718246459960938 ;  /* 0x3f3172180c0b7423 */ /* 0x000fe2000000000b */
[----:B------:R-:W-:Y:S01]  /*20c70*/  FFMA R19, R14, R19, -0.24999669194221496582 ;  /* 0xbe7fff220e137423 */ /* 0x000fe20000000013 */
[----:B------:R-:W-:-:S02]  /*20c80*/  ISETP.GT.U32.AND P6, PT, R15, 0x7f7fffff, PT ;  /* 0x7f7fffff0f00780c */ /* 0x000fc40003fc4070 */
[----:B------:R-:W-:Y:S01]  /*20c90*/  SEL R4, RZ, 0x83000000, P2 ;  /* 0x83000000ff047807 */ /* 0x000fe20001000000 */
[----:B------:R-:W-:Y:S01]  /*20ca0*/  FFMA R11, R12, R11, 1 ;  /* 0x3f8000000c0b7423 */ /* 0x000fe2000000000b */
[----:B------:R-:W-:Y:S01]  /*20cb0*/  FFMA R19, R14, R19, 0.33333182334899902344 ;  /* 0x3eaaaa780e137423 */ /* 0x000fe20000000013 */
[----:B------:R-:W-:Y:S02]  /*20cc0*/  FSETP.NAN.AND P3, PT, |R63|, |R63|, PT ;  /* 0x4000003f3f00720b */ /* 0x000fe40003f68200 */
[----:B------:R-:W-:Y:S01]  /*20cd0*/  IADD3 R8, PT, PT, R4, 0x7f000000, RZ ;  /* 0x7f00000004087810 */ /* 0x000fe20007ffe0ff */
[----:B------:R-:W-:Y:S01]  /*20ce0*/  FFMA R19, R14, R19, -0.5 ;  /* 0xbf0000000e137423 */ /* 0x000fe20000000013 */
[----:B0-----:R-:W-:Y:S01]  /*20cf0*/  IMAD R3, R3, 0x800000, -R4 ;  /* 0x0080000003037824 */ /* 0x001fe200078e0a04 */
[----:B------:R-:W-:Y:S01]  /*20d00*/  LOP3.LUT R65, R0, 0x80000000, R63, 0xb8, !PT ;  /* 0x8000000000417812 */ /* 0x000fe200078eb83f */
[----:B------:R-:W-:Y:S01]  /*20d10*/  FADD R4, R145, -12583039 ;  /* 0xcb40007f91047421 */ /* 0x000fe20000000000 */
[----:B------:R-:W-:Y:S01]  /*20d20*/  FMUL R8, R11, R8 ;  /* 0x000000080b087220 */ /* 0x000fe20000400000 */
[----:B------:R-:W-:Y:S01]  /*20d30*/  FMUL R19, R14, R19 ;  /* 0x000000130e137220 */ /* 0x000fe20000400000 */
[----:B------:R-:W-:Y:S01]  /*20d40*/  FSEL R65, R65, R0, !P3 ;  /* 0x0000000041417208 */ /* 0x000fe20005800000 */
[C---:B------:R-:W-:Y:S01]  /*20d50*/  FFMA R4, R5.reuse, 1.4426950216293334961, -R4 ;  /* 0x3fb8aa3b05047823 */ /* 0x040fe20000000804 */
[----:B------:R-:W-:Y:S01]  /*20d60*/  FMUL R33, R8, R3 ;  /* 0x0000000308217220 */ /* 0x000fe20000400000 */
[----:B------:R-:W-:Y:S01]  /*20d70*/  @P4 FSEL R33, RZ, +INF , !P5 ;  /* 0x7f800000ff214808 */ /* 0x000fe20006800000 */
[----:B------:R-:W-:Y:S01]  /*20d80*/  FFMA R14, R14, R19, R14 ;  /* 0x000000130e0e7223 */ /* 0x000fe2000000000e */
[----:B------:R-:W-:Y:S01]  /*20d90*/  FSETP.NEU.AND P5, PT, |R5|, +INF , PT ;  /* 0x7f8000000500780b */ /* 0x000fe20003fad200 */
[----:B------:R-:W-:Y:S01]  /*20da0*/  IMAD.SHL.U32 R145, R145, 0x800000, RZ ;  /* 0x0080000091917824 */ /* 0x000fe200078e00ff */
[----:B------:R-:W-:Y:S01]  /*20db0*/  MOV R0, 0x7f800000 ;  /* 0x7f80000000007802 */ /* 0x000fe20000000f00 */
[----:B------:R-:W-:Y:S01]  /*20dc0*/  FFMA R66, R17, 0.69314718246459960938, R14 ;  /* 0x3f31721811427823 */ /* 0x000fe2000000000e */
[C---:B------:R-:W-:Y:S01]  /*20dd0*/  FSETP.NEU.AND P4, PT, R5.reuse, RZ, PT ;  /* 0x000000ff0500720b */ /* 0x040fe20003f8d000 */
[----:B------:R-:W-:Y:S01]  /*20de0*/  FFMA R23, R5, 1.925963033500011079e-08, R4 ;  /* 0x32a5706005177823 */ /* 0x000fe20000000004 */
[----:B------:R-:W-:Y:S01]  /*20df0*/  FSETP.GEU.AND P2, PT, R2, RZ, PT ;  /* 0x000000ff0200720b */ /* 0x000fe20003f4e000 */
[C---:B------:R-:W-:Y:S01]  /*20e00*/  @P6 FFMA R66, R15.reuse, R0, +INF ;  /* 0x7f8000000f426423 */ /* 0x040fe20000000000 */
[----:B------:R-:W-:-:S02]  /*20e10*/  FSETP.NEU.AND P3, PT, R15, RZ, PT ;  /* 0x000000ff0f00720b */ /* 0x000fc40003f6d000 */
[----:B------:R-:W-:Y:S02]  /*20e20*/  FSEL R42, R33, -R33, P1 ;  /* 0x80000021212a7208 */ /* 0x000fe40000800000 */
[----:B------:R-:W-:Y:S02]  /*20e30*/  FSEL R66, R66, -INF , P3 ;  /* 0xff80000042427808 */ /* 0x000fe40001800000 */
[----:B------:R-:W-:Y:S02]  /*20e40*/  @P5 LOP3.LUT R38, R38, 0x8000, RZ, 0xfc, !PT ;  /* 0x0000800026265812 */ /* 0x000fe400078efcff */
[----:B------:R-:W-:Y:S02]  /*20e50*/  FSETP.NEU.AND P3, PT, R5, -1, PT ;  /* 0xbf8000000500780b */ /* 0x000fe40003f6d000 */
[----:B------:R-:W-:Y:S02]  /*20e60*/  LOP3.LUT R38, R38, 0xffffbfff, RZ, 0xc0, !PT ;  /* 0xffffbfff26267812 */ /* 0x000fe400078ec0ff */
[----:B------:R-:W-:-:S02]  /*20e70*/  @!P2 LOP3.LUT R116, R116, 0x7f800000, RZ, 0x3c, !PT ;  /* 0x7f8000007474a812 */ /* 0x000fc400078e3cff */
[----:B------:R-:W-:Y:S02]  /*20e80*/  @P4 LOP3.LUT R38, R38, 0x4000, RZ, 0xfc, !PT ;  /* 0x0000400026264812 */ /* 0x000fe400078efcff */
[----:B------:R-:W-:Y:S02]  /*20e90*/  FSETP.NEU.AND P2, PT, |R2|, +INF , PT ;  /* 0x7f8000000200780b */ /* 0x000fe40003f4d200 */
[----:B------:R-:W-:Y:S02]  /*20ea0*/  LOP3.LUT R38, R38, 0xffffdfff, RZ, 0xc0, !PT ;  /* 0xffffdfff26267812 */ /* 0x000fe400078ec0ff */
[----:B------:R-:W-:Y:S01]  /*20eb0*/  FSEL R42, R42, +QNAN , !P0 ;  /* 0x7fffffff2a2a7808 */ /* 0x000fe20004000000 */
[----:B------:R-:W0:Y:S01]  /*20ec0*/  FCHK P0, R2, R5 ;  /* 0x0000000502007302 */ /* 0x000e220000000000 */
[----:B------:R-:W-:Y:S02]  /*20ed0*/  @P3 LOP3.LUT R38, R38, 0x2000, RZ, 0xfc, !PT ;  /* 0x0000200026263812 */ /* 0x000fe400078efcff */
[----:B------:R-:W-:-:S02]  /*20ee0*/  LOP3.LUT R0, R69, 0xe0, RZ, 0xc0, !PT ;  /* 0x000000e045007812 */ /* 0x000fc400078ec0ff */
[----:B------:R-:W-:Y:S02]  /*20ef0*/  @P1 LOP3.LUT R116, R116, 0x7fffffff, RZ, 0xc0, !PT ;  /* 0x7fffffff74741812 */ /* 0x000fe400078ec0ff */
[C---:B------:R-:W-:Y:S01]  /*20f00*/  FSETP.GE.AND P6, PT, |R5|.reuse, 105615, PT ;  /* 0x47ce47800500780b */ /* 0x040fe20003fc6200 */
[----:B------:R-:W-:Y:S01]  /*20f10*/  VIADD R0, R0, 0xffffff80 ;  /* 0xffffff8000007836 */ /* 0x000fe20000000000 */
[----:B------:R-:W-:Y:S02]  /*20f20*/  FSETP.GEU.AND P1, PT, R5, RZ, PT ;  /* 0x000000ff0500720b */ /* 0x000fe40003f2e000 */
[----:B------:R-:W-:Y:S02]  /*20f30*/  LOP3.LUT R38, R38, 0xffffefff, RZ, 0xc0, !PT ;  /* 0xffffefff26267812 */ /* 0x000fe400078ec0ff */
[----:B------:R-:W-:Y:S02]  /*20f40*/  SHF.R.U32.HI R70, RZ, 0x5, R0 ;  /* 0x00000005ff467819 */ /* 0x000fe40000011600 */
[----:B------:R-:W-:-:S02]  /*20f50*/  @P2 LOP3.LUT R38, R38, 0x1000, RZ, 0xfc, !PT ;  /* 0x0000100026262812 */ /* 0x000fc400078efcff */
[----:B------:R-:W-:Y:S01]  /*20f60*/  LOP3.LUT R69, R69, 0x1f, RZ, 0xc0, !PT ;  /* 0x0000001f45457812 */ /* 0x000fe200078ec0ff */
[----:B------:R-:W-:Y:S01]  /*20f70*/  IMAD R70, R70, -0x4, R1 ;  /* 0xfffffffc46467824 */ /* 0x000fe200078e0201 */
[----:B------:R-:W-:Y:S02]  /*20f80*/  LOP3.LUT R38, R38, 0xfffdffff, RZ, 0xc0, !PT ;  /* 0xfffdffff26267812 */ /* 0x000fe400078ec0ff */
[----:B------:R-:W-:Y:S02]  /*20f90*/  @P6 LOP3.LUT R39, R39, 0x20000000, RZ, 0xfc, !PT ;  /* 0x2000000027276812 */ /* 0x000fe400078efcff */
[----:B------:R-:W-:Y:S01]  /*20fa0*/  @P1 LOP3.LUT R38, R38, 0x20000, RZ, 0xfc, !PT ;  /* 0x0002000026261812 */ /* 0x000fe200078efcff */
[----:B0-----:R-:W-:Y:S06]  /*20fb0*/  @!P0 BRA `(.L_x_600) ;  /* 0x0000000000148947 */ /* 0x001fec0003800000 */
[----:B------:R-:W-:Y:S01]  /*20fc0*/  MOV R3, R2 ;  /* 0x0000000200037202 */ /* 0x000fe20000000f00 */
[----:B------:R-:W-:Y:S01]  /*20fd0*/  IMAD.MOV.U32 R0, RZ, RZ, R5 ;  /* 0x000000ffff007224 */ /* 0x000fe200078e0005 */
[----:B------:R-:W-:-:S07]  /*20fe0*/  MOV R20, 0x21000 ;  /* 0x0002100000147802 */ /* 0x000fce0000000f00 */
[----:B-----5:R-:W-:Y:S05]  /*20ff0*/  CALL.REL.NOINC `($__internal_2_$__cuda_sm3x_div_rn_noftz_f32_slowpath) ;  /* 0x00000350008c7944 */ /* 0x020fea0003c00000 */
[----:B------:R-:W-:-:S07]  /*21000*/  MOV R64, R0 ;  /* 0x0000000000407202 */ /* 0x000fce0000000f00 */
.L_x_600:
[----:B------:R-:W-:Y:S05]  /*21010*/  BSYNC.RECONVERGENT B3 ;  /* 0x0000000000037941 */ /* 0x000fea0003800200 */
.L_x_599:
        /* <DEDUP_REMOVED lines=17> */
[----:B-----5:R-:W-:Y:S05]  /*21130*/  CALL.REL.NOINC `($__internal_2_$__cuda_sm3x_div_rn_noftz_f32_slowpath) ;  /* 0x00000350003c7944 */ /* 0x020fea0003c00000 */
[----:B------:R-:W-:-:S07]  /*21140*/  IMAD.MOV.U32 R71, RZ, RZ, R0 ;  /* 0x000000ffff477224 */ /* 0x000fce00078e0000 */
.L_x_602:
[----:B------:R-:W-:Y:S05]  /*21150*/  BSYNC.RECONVERGENT B3 ;  /* 0x0000000000037941 */ /* 0x000fea0003800200 */
.L_x_601:
[C---:B------:R-:W-:Y:S01]  /*21160*/  FMUL R0, |R7|.reuse, 16777216 ;  /* 0x4b80000007007820 */ /* 0x040fe20000400200 */
[C---:B------:R-:W-:Y:S01]  /*21170*/  FSETP.GEU.AND P0, PT, |R7|.reuse, 1.175494350822287508e-38, PT ;  /* 0x008000000700780b */ /* 0x040fe20003f0e200 */
[----:B------:R-:W-:Y:S02]  /*21180*/  HFMA2 R14, -RZ, RZ, 0.771484375, 0.21533203125 ;  /* 0x3a2c32e4ff0e7431 */ /* 0x000fe400000001ff */
[C---:B------:R-:W-:Y:S01]  /*21190*/  FADD R117, R7.reuse, R7 ;  /* 0x0000000707757221 */ /* 0x040fe20000000000 */
[C---:B------:R-:W-:Y:S01]  /*211a0*/  FSETP.NEU.AND P2, PT, |R7|.reuse, +INF , PT ;  /* 0x7f8000000700780b */ /* 0x040fe20003f4d200 */
[----:B------:R-:W-:Y:S01]  /*211b0*/  FMUL R126, R7, 0.63661974668502807617 ;  /* 0x3f22f983077e7820 */ /* 0x000fe20000400000 */
[-C--:B------:R-:W-:Y:S01]  /*211c0*/  FSEL R0, R0, |R7|.reuse, !P0 ;  /* 0x4000000700007208 */ /* 0x080fe20004000000 */
[----:B------:R-:W-:Y:S01]  /*211d0*/  BSSY.RECONVERGENT B3, `(.L_x_603) ;  /* 0x00000ab000037945 */ /* 0x000fe20003800200 */
[----:B------:R-:W-:Y:S01]  /*211e0*/  LOP3.LUT R39, R39, 0xefffffff, RZ, 0xc0, !PT ;  /* 0xefffffff27277812 */ /* 0x000fe200078ec0ff */
[----:B------:R-:W-:Y:S01]  /*211f0*/  FMUL R125, RZ, R7 ;  /* 0x00000007ff7d7220 */ /* 0x000fe20000400000 */
[----:B------:R-:W-:Y:S01]  /*21200*/  IADD3 R3, PT, PT, R0, -0x3f3504f3, RZ ;  /* 0xc0cafb0d00037810 */ /* 0x000fe20007ffe0ff */
[----:B------:R-:W0:Y:S01]  /*21210*/  F2I.NTZ R126, R126 ;  /* 0x0000007e007e7305 */ /* 0x000e220000203100 */
[----:B------:R-:W-:-:S02]  /*21220*/  FSETP.NEU.AND P3, PT, R7, RZ, PT ;  /* 0x000000ff0700720b */ /* 0x000fc40003f6d000 */
[----:B------:R-:W-:Y:S02]  /*21230*/  LOP3.LUT R3, R3, 0xff800000, RZ, 0xc0, !PT ;  /* 0xff80000003037812 */ /* 0x000fe400078ec0ff */
[----:B------:R-:W-:Y:S02]  /*21240*/  LOP3.LUT R38, R38, 0xfffff7ff, RZ, 0xc0, !PT ;  /* 0xfffff7ff26267812 */ /* 0x000fe400078ec0ff */
[----:B------:R-:W-:Y:S01]  /*21250*/  SHF.R.U32.HI R76, RZ, 0x17, R7 ;  /* 0x00000017ff4c7819 */ /* 0x000fe20000011607 */
[----:B------:R-:W-:Y:S01]  /*21260*/  IMAD.IADD R0, R0, 0x1, -R3 ;  /* 0x0000000100007824 */ /* 0x000fe200078e0a03 */
[----:B------:R-:W-:Y:S02]  /*21270*/  I2FP.F32.S32 R3, R3 ;  /* 0x0000000300037245 */ /* 0x000fe40000201400 */
[----:B------:R-:W-:Y:S01]  /*21280*/  @P2 LOP3.LUT R38, R38, 0x800, RZ, 0xfc, !PT ;  /* 0x0000080026262812 */ /* 0x000fe200078efcff */
[C---:B------:R-:W-:Y:S01]  /*21290*/  FADD R10, R0.reuse, 1 ;  /* 0x3f800000000a7421 */ /* 0x040fe20000000000 */
[----:B------:R-:W-:Y:S01]  /*212a0*/  FADD R6, R0, -1 ;  /* 0xbf80000000067421 */ /* 0x000fe20000000000 */
[----:B------:R-:W-:-:S02]  /*212b0*/  FSEL R0, RZ, -24, P0 ;  /* 0xc1c00000ff007808 */ /* 0x000fc40000000000 */
[----:B------:R-:W-:Y:S01]  /*212c0*/  FSETP.NEU.AND P2, PT, R7, -1, PT ;  /* 0xbf8000000700780b */ /* 0x000fe20003f4d000 */
[----:B------:R-:W-:Y:S01]  /*212d0*/  FADD R11, R6, R6 ;  /* 0x00000006060b7221 */ /* 0x000fe20000000000 */
[----:B------:R-:W1:Y:S01]  /*212e0*/  MUFU.RCP R10, R10 ;  /* 0x0000000a000a7308 */ /* 0x000e620000001000 */
[----:B------:R-:W-:Y:S01]  /*212f0*/  FFMA R0, R3, 1.1920928955078125e-07, R0 ;  /* 0x3400000003007823 */ /* 0x000fe20000000000 */
[----:B------:R-:W-:Y:S02]  /*21300*/  LOP3.LUT R38, R38, 0xfffffbff, RZ, 0xc0, !PT ;  /* 0xfffffbff26267812 */ /* 0x000fe400078ec0ff */
[----:B0-----:R-:W-:Y:S02]  /*21310*/  I2FP.F32.S32 R44, R126 ;  /* 0x0000007e002c7245 */ /* 0x001fe40000201400 */
[----:B------:R-:W-:-:S04]  /*21320*/  @P3 LOP3.LUT R38, R38, 0x400, RZ, 0xfc, !PT ;  /* 0x0000040026263812 */ /* 0x000fc800078efcff */
[----:B------:R-:W-:-:S04]  /*21330*/  LOP3.LUT R38, R38, 0xfffffdff, RZ, 0xc0, !PT ;  /* 0xfffffdff26267812 */ /* 0x000fc800078ec0ff */
[----:B------:R-:W-:Y:S02]  /*21340*/  @P2 LOP3.LUT R38, R38, 0x200, RZ, 0xfc, !PT ;  /* 0x0000020026262812 */ /* 0x000fe400078efcff */
[----:B------:R-:W-:Y:S01]  /*21350*/  FSETP.GEU.AND P2, PT, R7, RZ, PT ;  /* 0x000000ff0700720b */ /* 0x000fe20003f4e000 */
[----:B-1----:R-:W-:Y:S01]  /*21360*/  FMUL R11, R10, R11 ;  /* 0x0000000b0a0b7220 */ /* 0x002fe20000400000 */
[----:B------:R-:W-:-:S03]  /*21370*/  LOP3.LUT R38, R38, 0xfffffeff, RZ, 0xc0, !PT ;  /* 0xfffffeff26267812 */ /* 0x000fc600078ec0ff */
        /* <DEDUP_REMOVED lines=16> */
[----:B------:R-:W-:-:S03]  /*21480*/  IMAD.MOV.U32 R13, RZ, RZ, 0x391fcb8e ;  /* 0x391fcb8eff0d7424 */ /* 0x000fc600078e00ff */
[----:B------:R-:W-:-:S04]  /*21490*/  FFMA R12, R11, R12, R3 ;  /* 0x0000000c0b0c7223 */ /* 0x000fc80000000003 */
[----:B------:R-:W-:-:S04]  /*214a0*/  FADD R3, R15, R12 ;  /* 0x0000000c0f037221 */ /* 0x000fc80000000000 */
[----:B------:R-:W-:Y:S01]  /*214b0*/  FMUL R11, R4, R3 ;  /* 0x00000003040b7220 */ /* 0x000fe20000400000 */
[----:B------:R-:W-:-:S03]  /*214c0*/  FADD R15, -R15, R3 ;  /* 0x000000030f0f7221 */ /* 0x000fc60000000100 */
[----:B------:R-:W0:Y:S01]  /*214d0*/  FRND R6, R11 ;  /* 0x0000000b00067307 */ /* 0x000e220000201000 */
[----:B------:R-:W-:Y:S01]  /*214e0*/  FADD R15, R12, -R15 ;  /* 0x8000000f0c0f7221 */ /* 0x000fe20000000000 */
[C---:B------:R-:W-:Y:S01]  /*214f0*/  FFMA R0, R4.reuse, R3, -R11 ;  /* 0x0000000304007223 */ /* 0x040fe2000000080b */
[----:B------:R-:W-:Y:S02]  /*21500*/  FSETP.GEU.AND P1, PT, R11, RZ, PT ;  /* 0x000000ff0b00720b */ /* 0x000fe40003f2e000 */
[----:B------:R-:W-:Y:S01]  /*21510*/  MOV R12, 0x3f000000 ;  /* 0x3f000000000c7802 */ /* 0x000fe20000000f00 */
[----:B------:R-:W-:Y:S02]  /*21520*/  FFMA R0, R4, R15, R0 ;  /* 0x0000000f04007223 */ /* 0x000fe40000000000 */
[----:B------:R-:W1:Y:S02]  /*21530*/  F2I.NTZ R10, R11 ;  /* 0x0000000b000a7305 */ /* 0x000e640000203100 */
[----:B------:R-:W-:Y:S01]  /*21540*/  FFMA R75, |R7|, -R12, 0.5 ;  /* 0x3f000000074b7423 */ /* 0x000fe20000000a0c */
        /* <DEDUP_REMOVED lines=19> */
[----:B------:R-:W-:Y:S02]  /*21680*/  FSETP.NEU.AND P1, PT, R4, RZ, PT ;  /* 0x000000ff0400720b */ /* 0x000fe40003f2d000 */
[----:B------:R-:W-:Y:S02]  /*21690*/  FSEL R3, R0, R7, !P0 ;  /* 0x0000000700037208 */ /* 0x000fe40004000000 */
[----:B------:R-:W-:Y:S02]  /*216a0*/  FSETP.EQ.OR P6, PT, R7, 1, !P1 ;  /* 0x3f8000000700780b */ /* 0x000fe40004fc2400 */
[----:B------:R-:W-:-:S04]  /*216b0*/  IADD3 R0, PT, PT, R3, -0x3f2aaaab, RZ ;  /* 0xc0d5555503007810 */ /* 0x000fc80007ffe0ff */
        /* <DEDUP_REMOVED lines=14> */
[----:B------:R-:W-:Y:S02]  /*217a0*/  IMAD.MOV.U32 R6, RZ, RZ, 0x7f800000 ;  /* 0x7f800000ff067424 */ /* 0x000fe400078e00ff */
[C---:B------:R-:W-:Y:S02]  /*217b0*/  FMUL R13, R10.reuse, R13 ;  /* 0x0000000d0a0d7220 */ /* 0x040fe40000400000 */
[----:B------:R-:W-:Y:S02]  /*217c0*/  FFMA R11, R11, 1.1920928955078125e-07, R0 ;  /* 0x340000000b0b7823 */ /* 0x000fe40000000000 */
[----:B------:R-:W0:Y:S01]  /*217d0*/  MUFU.RCP R0, |R71| ;  /* 0x4000004700007308 */ /* 0x000e220000001000 */
[----:B------:R-:W-:Y:S01]  /*217e0*/  FFMA R10, R10, R13, R10 ;  /* 0x0000000d0a0a7223 */ /* 0x000fe2000000000a */
[----:B------:R-:W-:-:S03]  /*217f0*/  IMAD.MOV.U32 R13, RZ, RZ, 0x437c0000 ;  /* 0x437c0000ff0d7424 */ /* 0x000fc600078e00ff */
[----:B------:R-:W-:Y:S01]  /*21800*/  FFMA R72, R11, 0.69314718246459960938, R10 ;  /* 0x3f3172180b487823 */ /* 0x000fe2000000000a */
[C---:B------:R-:W-:Y:S01]  /*21810*/  @P0 FFMA R72, R3.reuse, R6, +INF ;  /* 0x7f80000003480423 */ /* 0x040fe20000000006 */
[----:B------:R-:W-:Y:S01]  /*21820*/  FSETP.NEU.AND P0, PT, R3, RZ, PT ;  /* 0x000000ff0300720b */ /* 0x000fe20003f0d000 */
[----:B------:R-:W-:Y:S02]  /*21830*/  HFMA2 R6, -RZ, RZ, 0.890625, -0.00056934356689453125 ;  /* 0x3b2090aaff067431 */ /* 0x000fe400000001ff */
[----:B------:R-:W-:Y:S01]  /*21840*/  IMAD.MOV.U32 R11, RZ, RZ, 0x3f6ee581 ;  /* 0x3f6ee581ff0b7424 */ /* 0x000fe200078e00ff */
[----:B------:R-:W-:Y:S02]  /*21850*/  FSEL R72, R72, -INF , P0 ;  /* 0xff80000048487808 */ /* 0x000fe40000000000 */
[----:B------:R-:W-:-:S04]  /*21860*/  FSETP.GT.AND P0, PT, |R71|, 1, PT ;  /* 0x3f8000004700780b */ /* 0x000fc80003f04200 */
        /* <DEDUP_REMOVED lines=9> */
[----:B------:R-:W-:Y:S02]  /*21900*/  FMUL R3, R3, R6 ;  /* 0x0000000603037220 */ /* 0x000fe40000400000 */
[----:B------:R-:W-:Y:S02]  /*21910*/  MUFU.RCP R6, R7 ;  /* 0x0000000700067308 */ /* 0x000fe40000001000 */
[----:B------:R-:W-:Y:S01]  /*21920*/  FFMA R0, R0, R3, R0 ;  /* 0x0000000300007223 */ /* 0x000fe20000000000 */
[----:B------:R-:W-:-:S03]  /*21930*/  FMUL R3, R4, 0.5 ;  /* 0x3f00000004037820 */ /* 0x000fc60000400000 */
[----:B------:R-:W-:Y:S01]  /*21940*/  @P0 FFMA R0, R11, 1.6832555532455444336, -R0 ;  /* 0x3fd774eb0b000823 */ /* 0x000fe20000000800 */
[----:B------:R-:W-:Y:S02]  /*21950*/  FSETP.NAN.AND P0, PT, |R71|, |R71|, PT ;  /* 0x400000474700720b */ /* 0x000fe40003f08200 */
[----:B------:R-:W0:Y:S02]  /*21960*/  FRND.TRUNC R3, R3 ;  /* 0x0000000300037307 */ /* 0x000e24000020d000 */
[----:B------:R-:W-:-:S04]  /*21970*/  LOP3.LUT R73, R0, 0x80000000, R71, 0xb8, !PT ;  /* 0x8000000000497812 */ /* 0x000fc800078eb847 */
[----:B------:R-:W-:Y:S02]  /*21980*/  FSEL R73, R73, R0, !P0 ;  /* 0x0000000049497208 */ /* 0x000fe40004000000 */
[----:B------:R-:W-:Y:S02]  /*21990*/  FSETP.GEU.AND P0, PT, R4, RZ, PT ;  /* 0x000000ff0400720b */ /* 0x000fe40003f0e000 */
[C---:B------:R-:W-:Y:S02]  /*219a0*/  LOP3.LUT R0, R76.reuse, 0xe0, RZ, 0xc0, !PT ;  /* 0x000000e04c007812 */ /* 0x040fe400078ec0ff */
[----:B------:R-:W-:Y:S02]  /*219b0*/  LOP3.LUT R76, R76, 0x1f, RZ, 0xc0, !PT ;  /* 0x0000001f4c4c7812 */ /* 0x000fe400078ec0ff */
[----:B------:R-:W-:Y:S01]  /*219c0*/  IADD3 R0, PT, PT, R0, -0x80, RZ ;  /* 0xffffff8000007810 */ /* 0x000fe20007ffe0ff */
[----:B0-----:R-:W-:Y:S02]  /*219d0*/  FADD R11, R3, R3 ;  /* 0x00000003030b7221 */ /* 0x001fe40000000000 */
[----:B------:R-:W0:Y:S01]  /*219e0*/  FRND.FLOOR R3, R4 ;  /* 0x0000000400037307 */ /* 0x000e220000205000 */
[----:B------:R-:W-:Y:S01]  /*219f0*/  SHF.R.U32.HI R0, RZ, 0x5, R0 ;  /* 0x00000005ff007819 */ /* 0x000fe20000011600 */
[----:B------:R-:W-:-:S02]  /*21a00*/  FADD R11, R4, -R11 ;  /* 0x8000000b040b7221 */ /* 0x000fc40000000000 */
[----:B------:R-:W-:Y:S02]  /*21a10*/  @!P0 LOP3.LUT R117, R117, 0x7f800000, RZ, 0x3c, !PT ;  /* 0x7f80000075758812 */ /* 0x000fe400078e3cff */
[----:B------:R-:W-:Y:S01]  /*21a20*/  IMAD R77, R0, -0x4, R1 ;  /* 0xfffffffc004d7824 */ /* 0x000fe200078e0201 */
[----:B------:R-:W-:Y:S01]  /*21a30*/  FSETP.NEU.AND P0, PT, |R11|, 1, PT ;  /* 0x3f8000000b00780b */ /* 0x000fe20003f0d200 */
[----:B------:R-:W-:-:S03]  /*21a40*/  FFMA R11, -R7, R6, 1 ;  /* 0x3f800000070b7423 */ /* 0x000fc60000000106 */
[----:B------:R-:W-:Y:S01]  /*21a50*/  FSEL R118, R41, -R41, P0 ;  /* 0x8000002929767208 */ /* 0x000fe20000000000 */
[----:B------:R-:W-:Y:S01]  /*21a60*/  FFMA R11, R6, R11, R6 ;  /* 0x0000000b060b7223 */ /* 0x000fe20000000006 */
[----:B------:R-:W-:-:S03]  /*21a70*/  FFMA.SAT R6, R7, 0.0057249800302088260651, R12 ;  /* 0x3bbb989d07067823 */ /* 0x000fc6000000200c */
[----:B------:R-:W-:Y:S01]  /*21a80*/  FFMA R74, R4, R11, RZ ;  /* 0x0000000b044a7223 */ /* 0x000fe200000000ff */
[----:B------:R-:W-:-:S03]  /*21a90*/  FFMA.RM R6, R6, R13, 12582913 ;  /* 0x4b40000106067423 */ /* 0x000fc6000000400d */
[----:B------:R-:W-:Y:S01]  /*21aa0*/  @P0 LOP3.LUT R117, R117, 0x7fffffff, RZ, 0xc0, !PT ;  /* 0x7fffffff75750812 */ /* 0x000fe200078ec0ff */
[----:B------:R-:W-:Y:S01]  /*21ab0*/  FFMA R10, -R7, R74, R4 ;  /* 0x0000004a070a7223 */ /* 0x000fe20000000104 */
[----:B0-----:R-:W-:Y:S01]  /*21ac0*/  FSETP.NEU.AND P0, PT, R4, R3, PT ;  /* 0x000000030400720b */ /* 0x001fe20003f0d000 */
[----:B------:R-:W-:Y:S01]  /*21ad0*/  FFMA R3, R44, -1.5707962512969970703, R7 ;  /* 0xbfc90fda2c037823 */ /* 0x000fe20000000007 */
[----:B------:R-:W-:Y:S02]  /*21ae0*/  IMAD.SHL.U32 R144, R6, 0x800000, RZ ;  /* 0x0080000006907824 */ /* 0x000fe400078e00ff */
[----:B------:R-:W-:Y:S01]  /*21af0*/  FFMA R74, R11, R10, R74 ;  /* 0x0000000a0b4a7223 */ /* 0x000fe2000000004a */
[----:B------:R-:W-:Y:S01]  /*21b00*/  FSEL R118, R118, +QNAN , !P0 ;  /* 0x7fffffff76767808 */ /* 0x000fe20004000000 */
[----:B------:R-:W-:Y:S01]  /*21b10*/  FADD R10, R6, -12583039 ;  /* 0xcb40007f060a7421 */ /* 0x000fe20000000000 */
[----:B------:R-:W-:Y:S01]  /*21b20*/  FSETP.GE.AND P0, PT, |R7|, 105615, PT ;  /* 0x47ce47800700780b */ /* 0x000fe20003f06200 */
[----:B------:R-:W-:-:S02]  /*21b30*/  FFMA R3, R44, -7.5497894158615963534e-08, R3 ;  /* 0xb3a221682c037823 */ /* 0x000fc40000000003 */
[C---:B------:R-:W-:Y:S02]  /*21b40*/  FFMA R10, R7.reuse, 1.4426950216293334961, -R10 ;  /* 0x3fb8aa3b070a7823 */ /* 0x040fe4000000080a */
[----:B------:R-:W-:Y:S02]  /*21b50*/  FFMA R44, R44, -5.3903029534742383927e-15, R3 ;  /* 0xa7c234c52c2c7823 */ /* 0x000fe40000000003 */
[----:B-----5:R-:W-:-:S06]  /*21b60*/  FFMA R27, R7, 1.925963033500011079e-08, R10 ;  /* 0x32a57060071b7823 */ /* 0x020fcc000000000a */
[----:B------:R-:W-:Y:S02]  /*21b70*/  @P0 LOP3.LUT R39, R39, 0x10000000, RZ, 0xfc, !PT ;  /* 0x1000000027270812 */ /* 0x000fe400078efcff */
[----:B------:R-:W-:Y:S02]  /*21b80*/  FSETP.NEU.AND P0, PT, R7, 1, PT ;  /* 0x3f8000000700780b */ /* 0x000fe40003f0d000 */
[----:B------:R-:W-:-:S11]  /*21b90*/  LOP3.LUT R39, R39, 0xfffffffd, RZ, 0xc0, !PT ;  /* 0xfffffffd27277812 */ /* 0x000fd600078ec0ff */
        /* <DEDUP_REMOVED lines=9> */
[----:B------:R-:W-:Y:S01]  /*21c30*/  MOV R3, R4 ;  /* 0x0000000400037202 */ /* 0x000fe20000000f00 */
[----:B------:R-:W-:Y:S01]  /*21c40*/  IMAD.MOV.U32 R0, RZ, RZ, R7 ;  /* 0x000000ffff007224 */ /* 0x000fe200078e0007 */
[----:B------:R-:W-:-:S07]  /*21c50*/  MOV R20, 0x21c70 ;  /* 0x00021c7000147802 */ /* 0x000fce0000000f00 */
[----:B------:R-:W-:Y:S05]  /*21c60*/  CALL.REL.NOINC `($__internal_2_$__cuda_sm3x_div_rn_noftz_f32_slowpath) ;  /* 0x0000034400707944 */ /* 0x000fea0003c00000 */
[----:B------:R-:W-:-:S07]  /*21c70*/  MOV R74, R0 ;  /* 0x00000000004a7202 */ /* 0x000fce0000000f00 */
.L_x_604:
[----:B------:R-:W-:Y:S05]  /*21c80*/  BSYNC.RECONVERGENT B3 ;  /* 0x0000000000037941 */ /* 0x000fea0003800200 */
.L_x_603:
        /* <DEDUP_REMOVED lines=19> */
.L_x_606:
[----:B------:R-:W-:Y:S05]  /*21dc0*/  BSYNC.RECONVERGENT B3 ;  /* 0x0000000000037941 */ /* 0x000fea0003800200 */
.L_x_605:
[C---:B------:R-:W-:Y:S01]  /*21dd0*/  FMUL R0, |R9|.reuse, 16777216 ;  /* 0x4b80000009007820 */ /* 0x040fe20000400200 */
[C---:B------:R-:W-:Y:S01]  /*21de0*/  FSETP.GEU.AND P0, PT, |R9|.reuse, 1.175494350822287508e-38, PT ;  /* 0x008000000900780b */ /* 0x040fe20003f0e200 */
[----:B------:R-:W-:Y:S02]  /*21df0*/  HFMA2 R14, -RZ, RZ, 0.771484375, 0.21533203125 ;  /* 0x3a2c32e4ff0e7431 */ /* 0x000fe400000001ff */
[C---:B------:R-:W-:Y:S01]  /*21e00*/  FADD R45, R9.reuse, R9 ;  /* 0x00000009092d7221 */ /* 0x040fe20000000000 */
[C---:B------:R-:W-:Y:S01]  /*21e10*/  FSETP.NEU.AND P2, PT, R9.reuse, RZ, PT ;  /* 0x000000ff0900720b */ /* 0x040fe20003f4d000 */
[----:B------:R-:W-:Y:S01]  /*21e20*/  FMUL R128, R9, 0.63661974668502807617 ;  /* 0x3f22f98309807820 */ /* 0x000fe20000400000 */
[-C--:B------:R-:W-:Y:S01]  /*21e30*/  FSEL R0, R0, |R9|.reuse, !P0 ;  /* 0x4000000900007208 */ /* 0x080fe20004000000 */
[----:B------:R-:W-:Y:S01]  /*21e40*/  IMAD.MOV.U32 R143, RZ, RZ, 0x437c0000 ;  /* 0x437c0000ff8f7424 */ /* 0x000fe200078e00ff */
[----:B------:R-:W-:Y:S01]  /*21e50*/  FSEL R3, RZ, -24, P0 ;  /* 0xc1c00000ff037808 */ /* 0x000fe20000000000 */
[----:B------:R-:W-:Y:S01]  /*21e60*/  BSSY.RECONVERGENT B3, `(.L_x_607) ;  /* 0x00000a4000037945 */ /* 0x000fe20003800200 */
[----:B------:R-:W-:Y:S01]  /*21e70*/  IADD3 R8, PT, PT, R0, -0x3f3504f3, RZ ;  /* 0xc0cafb0d00087810 */ /* 0x000fe20007ffe0ff */
[----:B------:R-:W0:Y:S01]  /*21e80*/  F2I.NTZ R128, R128 ;  /* 0x0000008000807305 */ /* 0x000e220000203100 */
[----:B------:R-:W-:Y:S01]  /*21e90*/  LOP3.LUT R38, R38, 0xffffffbf, RZ, 0xc0, !PT ;  /* 0xffffffbf26267812 */ /* 0x000fe200078ec0ff */
[----:B------:R-:W-:Y:S01]  /*21ea0*/  FMUL R127, RZ, R9 ;  /* 0x00000009ff7f7220 */ /* 0x000fe20000400000 */
[----:B------:R-:W-:-:S02]  /*21eb0*/  LOP3.LUT R13, R8, 0xff800000, RZ, 0xc0, !PT ;  /* 0xff800000080d7812 */ /* 0x000fc400078ec0ff */
[----:B------:R-:W-:Y:S02]  /*21ec0*/  LOP3.LUT R39, R39, 0xffbfffff, RZ, 0xc0, !PT ;  /* 0xffbfffff27277812 */ /* 0x000fe400078ec0ff */
[----:B------:R-:W-:Y:S01]  /*21ed0*/  MOV R82, 0x3f000000 ;  /* 0x3f00000000527802 */ /* 0x000fe20000000f00 */
[----:B------:R-:W-:Y:S01]  /*21ee0*/  IMAD.IADD R0, R0, 0x1, -R13 ;  /* 0x0000000100007824 */ /* 0x000fe200078e0a0d */
[----:B------:R-:W-:Y:S02]  /*21ef0*/  SHF.R.U32.HI R83, RZ, 0x17, R9 ;  /* 0x00000017ff537819 */ /* 0x000fe40000011609 */
[----:B------:R-:W-:Y:S01]  /*21f00*/  FSETP.NEU.AND P5, PT, R6, RZ, PT ;  /* 0x000000ff0600720b */ /* 0x000fe20003fad000 */
[C---:B------:R-:W-:Y:S01]  /*21f10*/  FADD R12, R0.reuse, 1 ;  /* 0x3f800000000c7421 */ /* 0x040fe20000000000 */
[----:B------:R-:W-:Y:S01]  /*21f20*/  FADD R8, R0, -1 ;  /* 0xbf80000000087421 */ /* 0x000fe20000000000 */
[----:B------:R-:W-:Y:S02]  /*21f30*/  I2FP.F32.S32 R0, R13 ;  /* 0x0000000d00007245 */ /* 0x000fe40000201400 */
[----:B0-----:R-:W-:Y:S01]  /*21f40*/  I2FP.F32.S32 R130, R128 ;  /* 0x0000008000827245 */ /* 0x001fe20000201400 */
[----:B------:R-:W-:Y:S01]  /*21f50*/  FADD R15, R8, R8 ;  /* 0x00000008080f7221 */ /* 0x000fe20000000000 */
[----:B------:R-:W0:Y:S01]  /*21f60*/  MUFU.RCP R12, R12 ;  /* 0x0000000c000c7308 */ /* 0x000e220000001000 */
[----:B------:R-:W-:Y:S01]  /*21f70*/  FFMA R0, R0, 1.1920928955078125e-07, R3 ;  /* 0x3400000000007823 */ /* 0x000fe20000000003 */
[----:B------:R-:W-:Y:S01]  /*21f80*/  FSETP.EQ.OR P5, PT, R9, 1, !P5 ;  /* 0x3f8000000900780b */ /* 0x000fe20006fa2400 */
        /* <DEDUP_REMOVED lines=26> */
[----:B------:R-:W-:Y:S02]  /*22130*/  IMAD.MOV.U32 R17, RZ, RZ, 0x391fcb8e ;  /* 0x391fcb8eff117424 */ /* 0x000fe400078e00ff */
[C---:B0-----:R-:W-:Y:S01]  /*22140*/  FADD R3, R13.reuse, -R8 ;  /* 0x800000080d037221 */ /* 0x041fe20000000000 */
[----:B------:R-:W-:Y:S02]  /*22150*/  FSETP.GT.AND P0, PT, R8, RZ, PT ;  /* 0x000000ff0800720b */ /* 0x000fe40003f04000 */
[----:B------:R0:W1:Y:S01]  /*22160*/  F2I.NTZ R8, R13 ;  /* 0x0000000d00087305 */ /* 0x0000620000203100 */
[----:B------:R-:W-:Y:S01]  /*22170*/  FADD R0, R0, R3 ;  /* 0x0000000300007221 */ /* 0x000fe20000000000 */
[----:B------:R-:W-:Y:S02]  /*22180*/  SEL R15, RZ, 0x83000000, P0 ;  /* 0x83000000ff0f7807 */ /* 0x000fe40000000000 */
[----:B------:R-:W-:Y:S01]  /*22190*/  FSETP.GT.AND P0, PT, |R13|, 152, PT ;  /* 0x431800000d00780b */ /* 0x000fe20003f04200 */
[----:B------:R-:W-:Y:S01]  /*221a0*/  FFMA R3, R0, R17, 0.0013391353422775864601 ;  /* 0x3aaf85ed00037423 */ /* 0x000fe20000000011 */
[----:B------:R-:W-:-:S03]  /*221b0*/  IADD3 R12, PT, PT, R15, 0x7f000000, RZ ;  /* 0x7f0000000f0c7810 */ /* 0x000fc60007ffe0ff */
[----:B------:R-:W-:Y:S01]  /*221c0*/  FFMA R3, R0, R3, 0.0096188392490148544312 ;  /* 0x3c1d985600037423 */ /* 0x000fe20000000003 */
[----:B0-----:R-:W-:-:S03]  /*221d0*/  MOV R13, 0x3b2090aa ;  /* 0x3b2090aa000d7802 */ /* 0x001fc60000000f00 */
[----:B------:R-:W-:Y:S01]  /*221e0*/  FFMA R3, R0, R3, 0.055503588169813156128 ;  /* 0x3d6357bb00037423 */ /* 0x000fe20000000003 */
[----:B-1----:R-:W-:Y:S02]  /*221f0*/  IMAD R8, R8, 0x800000, -R15 ;  /* 0x0080000008087824 */ /* 0x002fe400078e0a0f */
[----:B------:R-:W-:Y:S02]  /*22200*/  HFMA2 R15, -RZ, RZ, 1.5048828125, 33.21875 ;  /* 0x3e055027ff0f7431 */ /* 0x000fe400000001ff */
[----:B------:R-:W-:-:S04]  /*22210*/  FFMA R3, R0, R3, 0.24022644758224487305 ;  /* 0x3e75fdec00037423 */ /* 0x000fc80000000003 */
[----:B------:R-:W-:-:S04]  /*22220*/  FFMA R3, R0, R3, 0.69314718246459960938 ;  /* 0x3f31721800037423 */ /* 0x000fc80000000003 */
[----:B------:R-:W-:-:S04]  /*22230*/  FFMA R3, R0, R3, 1 ;  /* 0x3f80000000037423 */ /* 0x000fc80000000003 */
[----:B------:R-:W-:-:S04]  /*22240*/  FMUL R3, R3, R12 ;  /* 0x0000000c03037220 */ /* 0x000fc80000400000 */
[----:B------:R-:W-:Y:S01]  /*22250*/  FMUL R43, R3, R8 ;  /* 0x00000008032b7220 */ /* 0x000fe20000400000 */
[----:B------:R-:W-:Y:S01]  /*22260*/  @P0 FSEL R43, RZ, +INF , !P1 ;  /* 0x7f800000ff2b0808 */ /* 0x000fe20004800000 */
[----:B------:R-:W0:Y:S01]  /*22270*/  MUFU.RCP R3, |R78| ;  /* 0x4000004e00037308 */ /* 0x000e220000001000 */
[----:B------:R-:W-:Y:S01]  /*22280*/  FSETP.GT.AND P0, PT, |R78|, 1, PT ;  /* 0x3f8000004e00780b */ /* 0x000fe20003f04200 */
[----:B------:R-:W-:Y:S01]  /*22290*/  IMAD.MOV.U32 R8, RZ, RZ, 0x3f6ee581 ;  /* 0x3f6ee581ff087424 */ /* 0x000fe200078e00ff */
[----:B------:R-:W-:-:S13]  /*222a0*/  FSETP.GE.AND P1, PT, |R9|, 105615, PT ;  /* 0x47ce47800900780b */ /* 0x000fda0003f26200 */
[----:B------:R-:W-:Y:S02]  /*222b0*/  @P1 LOP3.LUT R39, R39, 0x400000, RZ, 0xfc, !PT ;  /* 0x0040000027271812 */ /* 0x000fe400078efcff */
[----:B0-----:R-:W-:Y:S02]  /*222c0*/  FSEL R3, R3, |R78|, P0 ;  /* 0x4000004e03037208 */ /* 0x001fe40000000000 */
[----:B------:R-:W-:-:S03]  /*222d0*/  FSETP.NEU.AND P1, PT, R9, -1, PT ;  /* 0xbf8000000900780b */ /* 0x000fc60003f2d000 */
        /* <DEDUP_REMOVED lines=18> */
[C---:B------:R-:W-:Y:S02]  /*22400*/  IADD3 R8, PT, PT, R0.reuse, -0x3f2aaaab, RZ ;  /* 0xc0d5555500087810 */ /* 0x040fe40007ffe0ff */
[----:B------:R-:W-:Y:S02]  /*22410*/  ISETP.GT.U32.AND P0, PT, R0, 0x7f7fffff, PT ;  /* 0x7f7fffff0000780c */ /* 0x000fe40003f04070 */
[----:B------:R-:W-:-:S05]  /*22420*/  LOP3.LUT R13, R8, 0xff800000, RZ, 0xc0, !PT ;  /* 0xff800000080d7812 */ /* 0x000fca00078ec0ff */
[----:B------:R-:W-:-:S04]  /*22430*/  IMAD.IADD R8, R0, 0x1, -R13 ;  /* 0x0000000100087824 */ /* 0x000fc800078e0a0d */
        /* <DEDUP_REMOVED lines=15> */
[----:B------:R-:W-:-:S04]  /*22530*/  IMAD.MOV.U32 R3, RZ, RZ, 0x7f800000 ;  /* 0x7f800000ff037424 */ /* 0x000fc800078e00ff */
[----:B------:R-:W-:Y:S01]  /*22540*/  @P0 FFMA R80, R0, R3, +INF ;  /* 0x7f80000000500423 */ /* 0x000fe20000000003 */
[----:B------:R-:W-:-:S13]  /*22550*/  FSETP.GEU.AND P0, PT, R6, RZ, PT ;  /* 0x000000ff0600720b */ /* 0x000fda0003f0e000 */
[----:B------:R-:W-:Y:S02]  /*22560*/  @!P0 LOP3.LUT R45, R45, 0x7f800000, RZ, 0x3c, !PT ;  /* 0x7f8000002d2d8812 */ /* 0x000fe400078e3cff */
[----:B------:R-:W-:Y:S01]  /*22570*/  FSETP.NEU.AND P0, PT, R0, RZ, PT ;  /* 0x000000ff0000720b */ /* 0x000fe20003f0d000 */
[----:B------:R-:W-:-:S03]  /*22580*/  FMUL R0, R6, 0.5 ;  /* 0x3f00000006007820 */ /* 0x000fc60000400000 */
[----:B------:R-:W-:-:S03]  /*22590*/  FSEL R80, R80, -INF , P0 ;  /* 0xff80000050507808 */ /* 0x000fc60000000000 */
[----:B------:R-:W0:Y:S02]  /*225a0*/  FRND.TRUNC R0, R0 ;  /* 0x0000000000007307 */ /* 0x000e24000020d000 */
[----:B0-----:R-:W-:Y:S01]  /*225b0*/  FADD R3, R0, R0 ;  /* 0x0000000000037221 */ /* 0x001fe20000000000 */
[C---:B------:R-:W-:Y:S01]  /*225c0*/  FFMA.SAT R0, R9.reuse, 0.0057249800302088260651, R82 ;  /* 0x3bbb989d09007823 */ /* 0x040fe20000002052 */
[----:B------:R-:W-:Y:S02]  /*225d0*/  FFMA R82, |R9|, -R82, 0.5 ;  /* 0x3f00000009527423 */ /* 0x000fe40000000a52 */
[----:B------:R-:W-:Y:S01]  /*225e0*/  FADD R3, R6, -R3 ;  /* 0x8000000306037221 */ /* 0x000fe20000000000 */
[----:B------:R-:W-:Y:S01]  /*225f0*/  FFMA.RM R143, R0, R143, 12582913 ;  /* 0x4b400001008f7423 */ /* 0x000fe2000000408f */
[C---:B------:R-:W-:Y:S02]  /*22600*/  LOP3.LUT R0, R83.reuse, 0xe0, RZ, 0xc0, !PT ;  /* 0x000000e053007812 */ /* 0x040fe400078ec0ff */
[----:B------:R-:W-:-:S02]  /*22610*/  LOP3.LUT R83, R83, 0x1f, RZ, 0xc0, !PT ;  /* 0x0000001f53537812 */ /* 0x000fc400078ec0ff */
[----:B------:R-:W-:Y:S02]  /*22620*/  FSETP.NEU.AND P0, PT, |R3|, 1, PT ;  /* 0x3f8000000300780b */ /* 0x000fe40003f0d200 */
[----:B------:R-:W0:Y:S01]  /*22630*/  FRND.FLOOR R3, R6 ;  /* 0x0000000600037307 */ /* 0x000e220000205000 */
[----:B------:R-:W-:Y:S02]  /*22640*/  IADD3 R0, PT, PT, R0, -0x80, RZ ;  /* 0xffffff8000007810 */ /* 0x000fe40007ffe0ff */
[----:B------:R-:W-:Y:S02]  /*22650*/  FSEL R120, R43, -R43, P0 ;  /* 0x8000002b2b787208 */ /* 0x000fe40000000000 */
[----:B------:R-:W-:-:S05]  /*22660*/  SHF.R.U32.HI R84, RZ, 0x5, R0 ;  /* 0x00000005ff547819 */ /* 0x000fca0000011600 */
[----:B------:R-:W-:Y:S01]  /*22670*/  IMAD R84, R84, -0x4, R1 ;  /* 0xfffffffc54547824 */ /* 0x000fe200078e0201 */
[----:B------:R-:W-:Y:S02]  /*22680*/  @P0 LOP3.LUT R45, R45, 0x7fffffff, RZ, 0xc0, !PT ;  /* 0x7fffffff2d2d0812 */ /* 0x000fe400078ec0ff */
[----:B0-----:R-:W-:Y:S01]  /*22690*/  FSETP.NEU.AND P0, PT, R6, R3, PT ;  /* 0x000000030600720b */ /* 0x001fe20003f0d000 */
[----:B------:R-:W-:-:S03]  /*226a0*/  FFMA R3, -R9, R8, 1 ;  /* 0x3f80000009037423 */ /* 0x000fc60000000108 */
[----:B------:R-:W-:Y:S01]  /*226b0*/  FSEL R120, R120, +QNAN , !P0 ;  /* 0x7fffffff78787808 */ /* 0x000fe20004000000 */
[----:B------:R-:W-:Y:S01]  /*226c0*/  FFMA R81, R8, R3, R8 ;  /* 0x0000000308517223 */ /* 0x000fe20000000008 */
[C---:B------:R-:W-:Y:S01]  /*226d0*/  FSETP.NEU.AND P0, PT, |R9|.reuse, +INF , PT ;  /* 0x7f8000000900780b */ /* 0x040fe20003f0d200 */
[----:B------:R-:W-:Y:S02]  /*226e0*/  FFMA R3, R130, -1.5707962512969970703, R9 ;  /* 0xbfc90fda82037823 */ /* 0x000fe40000000009 */
[----:B------:R-:W-:Y:S02]  /*226f0*/  FFMA R8, R6, R81, RZ ;  /* 0x0000005106087223 */ /* 0x000fe400000000ff */
[C---:B------:R-:W-:Y:S02]  /*22700*/  FFMA R3, R130.reuse, -7.5497894158615963534e-08, R3 ;  /* 0xb3a2216882037823 */ /* 0x040fe40000000003 */
[----:B------:R-:W-:Y:S02]  /*22710*/  FFMA R12, -R9, R8, R6 ;  /* 0x00000008090c7223 */ /* 0x000fe40000000106 */
[----:B------:R-:W-:-:S02]  /*22720*/  FFMA R130, R130, -5.3903029534742383927e-15, R3 ;  /* 0xa7c234c582827823 */ /* 0x000fc40000000003 */
[----:B------:R-:W-:Y:S01]  /*22730*/  FFMA R81, R81, R12, R8 ;  /* 0x0000000c51517223 */ /* 0x000fe20000000008 */
[C---:B------:R-:W-:Y:S01]  /*22740*/  FADD R8, R143.reuse, -12583039 ;  /* 0xcb40007f8f087421 */ /* 0x040fe20000000000 */
[----:B------:R-:W-:Y:S01]  /*22750*/  @P0 LOP3.LUT R38, R38, 0x40, RZ, 0xfc, !PT ;  /* 0x0000004026260812 */ /* 0x000fe200078efcff */
[----:B------:R-:W0:Y:S01]  /*22760*/  FCHK P0, R6, R9 ;  /* 0x0000000906007302 */ /* 0x000e220000000000 */
[----:B------:R-:W-:Y:S02]  /*22770*/  IMAD.SHL.U32 R143, R143, 0x800000, RZ ;  /* 0x008000008f8f7824 */ /* 0x000fe400078e00ff */
[----:B------:R-:W-:Y:S01]  /*22780*/  FFMA R8, R9, 1.4426950216293334961, -R8 ;  /* 0x3fb8aa3b09087823 */ /* 0x000fe20000000808 */
[----:B------:R-:W-:-:S03]  /*22790*/  LOP3.LUT R38, R38, 0xffffffdf, RZ, 0xc0, !PT ;  /* 0xffffffdf26267812 */ /* 0x000fc600078ec0ff */
[----:B------:R-:W-:Y:S01]  /*227a0*/  FFMA R30, R9, 1.925963033500011079e-08, R8 ;  /* 0x32a57060091e7823 */ /* 0x000fe20000000008 */
        /* <DEDUP_REMOVED lines=10> */
[----:B------:R-:W-:Y:S01]  /*22850*/  MOV R3, R6 ;  /* 0x0000000600037202 */ /* 0x000fe20000000f00 */
[----:B------:R-:W-:Y:S01]  /*22860*/  IMAD.MOV.U32 R0, RZ, RZ, R9 ;  /* 0x000000ffff007224 */ /* 0x000fe200078e0009 */
[----:B------:R-:W-:-:S07]  /*22870*/  MOV R20, 0x22890 ;  /* 0x0002289000147802 */ /* 0x000fce0000000f00 */
[----:B------:R-:W-:Y:S05]  /*22880*/  CALL.REL.NOINC `($__internal_2_$__cuda_sm3x_div_rn_noftz_f32_slowpath) ;  /* 0x0000033800687944 */ /* 0x000fea0003c00000 */
[----:B------:R-:W-:-:S07]  /*22890*/  MOV R81, R0 ;  /* 0x0000000000517202 */ /* 0x000fce0000000f00 */
.L_x_608:
[----:B------:R-:W-:Y:S05]  /*228a0*/  BSYNC.RECONVERGENT B3 ;  /* 0x0000000000037941 */ /* 0x000fea0003800200 */
.L_x_607:
        /* <DEDUP_REMOVED lines=19> */
.L_x_610:
[----:B------:R-:W-:Y:S05]  /*229e0*/  BSYNC.RECONVERGENT B3 ;  /* 0x0000000000037941 */ /* 0x000fea0003800200 */
.L_x_609:
[C---:B------:R-:W-:Y:S01]  /*229f0*/  FMUL R0, |R11|.reuse, 16777216 ;  /* 0x4b8000000b007820 */ /* 0x040fe20000400200 */
[C---:B------:R-:W-:Y:S01]  /*22a00*/  FSETP.GEU.AND P0, PT, |R11|.reuse, 1.175494350822287508e-38, PT ;  /* 0x008000000b00780b */ /* 0x040fe20003f0e200 */
[----:B------:R-:W-:Y:S02]  /*22a10*/  HFMA2 R16, -RZ, RZ, 0.771484375, 0.21533203125 ;  /* 0x3a2c32e4ff107431 */ /* 0x000fe400000001ff */
[C---:B------:R-:W-:Y:S01]  /*22a20*/  FADD R121, R11.reuse, R11 ;  /* 0x0000000b0b797221 */ /* 0x040fe20000000000 */
[----:B------:R-:W-:Y:S01]  /*22a30*/  FMUL R131, R11, 0.63661974668502807617 ;  /* 0x3f22f9830b837820 */ /* 0x000fe20000400000 */
[-C--:B------:R-:W-:Y:S01]  /*22a40*/  FSEL R0, R0, |R11|.reuse, !P0 ;  /* 0x4000000b00007208 */ /* 0x080fe20004000000 */
[----:B------:R-:W-:Y:S01]  /*22a50*/  BSSY.RECONVERGENT B3, `(.L_x_611) ;  /* 0x00000a4000037945 */ /* 0x000fe20003800200 */
[----:B------:R-:W-:Y:S01]  /*22a60*/  FSEL R3, RZ, -24, P0 ;  /* 0xc1c00000ff037808 */ /* 0x000fe20000000000 */
[----:B------:R-:W-:Y:S01]  /*22a70*/  FMUL R132, RZ, R11 ;  /* 0x0000000bff847220 */ /* 0x000fe20000400000 */
[----:B------:R-:W-:Y:S01]  /*22a80*/  IADD3 R10, PT, PT, R0, -0x3f3504f3, RZ ;  /* 0xc0cafb0d000a7810 */ /* 0x000fe20007ffe0ff */
[----:B------:R-:W-:Y:S01]  /*22a90*/  F2I.NTZ R131, R131 ;  /* 0x0000008300837305 */ /* 0x000fe20000203100 */
[----:B------:R-:W-:-:S02]  /*22aa0*/  LOP3.LUT R39, R39, 0xfffeffff, RZ, 0xc0, !PT ;  /* 0xfffeffff27277812 */ /* 0x000fc400078ec0ff */
[----:B------:R-:W-:Y:S02]  /*22ab0*/  LOP3.LUT R15, R10, 0xff800000, RZ, 0xc0, !PT ;  /* 0xff8000000a0f7812 */ /* 0x000fe400078ec0ff */
[----:B------:R-:W-:Y:S02]  /*22ac0*/  FSETP.NEU.AND P2, PT, R11, RZ, PT ;  /* 0x000000ff0b00720b */ /* 0x000fe40003f4d000 */
[----:B------:R-:W-:Y:S01]  /*22ad0*/  LOP3.LUT R38, R38, 0xfffffffd, RZ, 0xc0, !PT ;  /* 0xfffffffd26267812 */ /* 0x000fe200078ec0ff */
[----:B------:R-:W-:Y:S01]  /*22ae0*/  IMAD.IADD R0, R0, 0x1, -R15 ;  /* 0x0000000100007824 */ /* 0x000fe200078e0a0f */
[----:B------:R-:W-:-:S03]  /*22af0*/  MOV R20, 0x3f000000 ;  /* 0x3f00000000147802 */ /* 0x000fc60000000f00 */
[C---:B------:R-:W-:Y:S01]  /*22b00*/  FADD R14, R0.reuse, 1 ;  /* 0x3f800000000e7421 */ /* 0x040fe20000000000 */
[----:B------:R-:W-:Y:S01]  /*22b10*/  FADD R10, R0, -1 ;  /* 0xbf800000000a7421 */ /* 0x000fe20000000000 */
[----:B------:R-:W-:Y:S01]  /*22b20*/  I2FP.F32.S32 R0, R15 ;  /* 0x0000000f00007245 */ /* 0x000fe20000201400 */
[----:B------:R-:W-:Y:S02]  /*22b30*/  FFMA R89, |R11|, -R20, 0.5 ;  /* 0x3f0000000b597423 */ /* 0x000fe40000000a14 */
        /* <DEDUP_REMOVED lines=39> */
[----:B0-----:R-:W-:-:S03]  /*22db0*/  IMAD.MOV.U32 R15, RZ, RZ, 0x3f6ee581 ;  /* 0x3f6ee581ff0f7424 */ /* 0x001fc600078e00ff */
[----:B------:R-:W-:Y:S01]  /*22dc0*/  FFMA R3, R0, R3, 0.055503588169813156128 ;  /* 0x3d6357bb00037423 */ /* 0x000fe20000000003 */
[----:B-1----:R-:W-:Y:S02]  /*22dd0*/  IMAD R10, R10, 0x800000, -R17 ;  /* 0x008000000a0a7824 */ /* 0x002fe400078e0a11 */
[----:B------:R-:W-:Y:S02]  /*22de0*/  HFMA2 R17, -RZ, RZ, 1.5048828125, 33.21875 ;  /* 0x3e055027ff117431 */ /* 0x000fe400000001ff */
[----:B------:R-:W-:-:S04]  /*22df0*/  FFMA R3, R0, R3, 0.24022644758224487305 ;  /* 0x3e75fdec00037423 */ /* 0x000fc80000000003 */
[----:B------:R-:W-:-:S04]  /*22e00*/  FFMA R3, R0, R3, 0.69314718246459960938 ;  /* 0x3f31721800037423 */ /* 0x000fc80000000003 */
[----:B------:R-:W-:Y:S02]  /*22e10*/  FFMA R3, R0, R3, 1 ;  /* 0x3f80000000037423 */ /* 0x000fe40000000003 */
[----:B------:R-:W0:Y:S02]  /*22e20*/  MUFU.RCP R0, |R85| ;  /* 0x4000005500007308 */ /* 0x000e240000001000 */
[----:B------:R-:W-:-:S04]  /*22e30*/  FMUL R3, R3, R14 ;  /* 0x0000000e03037220 */ /* 0x000fc80000400000 */
[----:B------:R-:W-:Y:S01]  /*22e40*/  FMUL R119, R3, R10 ;  /* 0x0000000a03777220 */ /* 0x000fe20000400000 */
[----:B------:R-:W-:Y:S02]  /*22e50*/  @P0 FSEL R119, RZ, +INF , !P1 ;  /* 0x7f800000ff770808 */ /* 0x000fe40004800000 */
[----:B------:R-:W-:Y:S02]  /*22e60*/  FSETP.GT.AND P0, PT, |R85|, 1, PT ;  /* 0x3f8000005500780b */ /* 0x000fe40003f04200 */
[----:B------:R-:W-:Y:S02]  /*22e70*/  MOV R10, 0x3b2090aa ;  /* 0x3b2090aa000a7802 */ /* 0x000fe40000000f00 */
[----:B------:R-:W-:Y:S02]  /*22e80*/  FSETP.GE.AND P1, PT, |R11|, 105615, PT ;  /* 0x47ce47800b00780b */ /* 0x000fe40003f26200 */
[----:B0-----:R-:W-:-:S05]  /*22e90*/  FSEL R0, R0, |R85|, P0 ;  /* 0x4000005500007208 */ /* 0x001fca0000000000 */
[----:B------:R-:W-:-:S04]  /*22ea0*/  FMUL R3, R0, R0 ;  /* 0x0000000000037220 */ /* 0x000fc80000400000 */
[----:B------:R-:W-:Y:S02]  /*22eb0*/  FFMA R10, R3, R10, -0.014396979473531246185 ;  /* 0xbc6be14f030a7423 */ /* 0x000fe4000000000a */
[----:B------:R-:W-:Y:S02]  /*22ec0*/  @P1 LOP3.LUT R39, R39, 0x10000, RZ, 0xfc, !PT ;  /* 0x0001000027271812 */ /* 0x000fe400078efcff */
[----:B------:R-:W-:Y:S01]  /*22ed0*/  FSETP.NEU.AND P1, PT, R11, -1, PT ;  /* 0xbf8000000b00780b */ /* 0x000fe20003f2d000 */
[----:B------:R-:W-:Y:S01]  /*22ee0*/  FFMA R10, R3, R10, 0.039849750697612762451 ;  /* 0x3d23397e030a7423 */ /* 0x000fe2000000000a */
[----:B------:R-:W-:-:S03]  /*22ef0*/  LOP3.LUT R39, R39, 0x7fffffff, RZ, 0xc0, !PT ;  /* 0x7fffffff27277812 */ /* 0x000fc600078ec0ff */
[----:B------:R-:W-:-:S04]  /*22f00*/  FFMA R10, R3, R10, -0.072529748082160949707 ;  /* 0xbd948a7a030a7423 */ /* 0x000fc8000000000a */
[----:B------:R-:W-:-:S04]  /*22f10*/  FFMA R10, R3, R10, 0.10518480092287063599 ;  /* 0x3dd76b21030a7423 */ /* 0x000fc8000000000a */
[----:B------:R-:W-:Y:S01]  /*22f20*/  FFMA R10, R3, R10, -0.14171802997589111328 ;  /* 0xbe111e88030a7423 */ /* 0x000fe2000000000a */
[----:B------:R-:W-:Y:S02]  /*22f30*/  @P1 LOP3.LUT R39, R39, 0x80000000, RZ, 0xfc, !PT ;  /* 0x8000000027271812 */ /* 0x000fe400078efcff */
[----:B------:R-:W-:Y:S01]  /*22f40*/  FSETP.GEU.AND P1, PT, R11, RZ, PT ;  /* 0x000000ff0b00720b */ /* 0x000fe20003f2e000 */
[----:B------:R-:W-:Y:S01]  /*22f50*/  FFMA R10, R3, R10, 0.19988775253295898438 ;  /* 0x3e4caf60030a7423 */ /* 0x000fe2000000000a */
[----:B------:R-:W-:-:S03]  /*22f60*/  LOP3.LUT R39, R39, 0xbfffffff, RZ, 0xc0, !PT ;  /* 0xbfffffff27277812 */ /* 0x000fc600078ec0ff */
        /* <DEDUP_REMOVED lines=29> */
[----:B------:R-:W-:-:S03]  /*23140*/  IMAD.MOV.U32 R17, RZ, RZ, 0x437c0000 ;  /* 0x437c0000ff117424 */ /* 0x000fc600078e00ff */
[----:B------:R-:W-:Y:S01]  /*23150*/  FFMA R87, R3, 0.69314718246459960938, R14 ;  /* 0x3f31721803577823 */ /* 0x000fe2000000000e */
[----:B------:R-:W-:Y:S02]  /*23160*/  IMAD.MOV.U32 R3, RZ, RZ, 0x7f800000 ;  /* 0x7f800000ff037424 */ /* 0x000fe400078e00ff */
[----:B------:R-:W-:Y:S02]  /*23170*/  FFMA.SAT R14, R11, 0.0057249800302088260651, R20 ;  /* 0x3bbb989d0b0e7823 */ /* 0x000fe40000002014 */
[----:B------:R-:W-:Y:S01]  /*23180*/  @P0 FFMA R87, R0, R3, +INF ;  /* 0x7f80000000570423 */ /* 0x000fe20000000003 */
[----:B------:R-:W-:Y:S01]  /*23190*/  FSETP.GEU.AND P0, PT, R8, RZ, PT ;  /* 0x000000ff0800720b */ /* 0x000fe20003f0e000 */
[----:B------:R-:W-:-:S04]  /*231a0*/  FFMA.RM R14, R14, R17, 12582913 ;  /* 0x4b4000010e0e7423 */ /* 0x000fc80000004011 */
[----:B------:R-:W-:-:S08]  /*231b0*/  IMAD.SHL.U32 R142, R14, 0x800000, RZ ;  /* 0x008000000e8e7824 */ /* 0x000fd000078e00ff */
[----:B------:R-:W-:Y:S02]  /*231c0*/  @!P0 LOP3.LUT R121, R121, 0x7f800000, RZ, 0x3c, !PT ;  /* 0x7f80000079798812 */ /* 0x000fe400078e3cff */
[----:B------:R-:W-:Y:S01]  /*231d0*/  FSETP.NEU.AND P0, PT, R0, RZ, PT ;  /* 0x000000ff0000720b */ /* 0x000fe20003f0d000 */
[----:B------:R-:W-:-:S03]  /*231e0*/  FMUL R0, R8, 0.5 ;  /* 0x3f00000008007820 */ /* 0x000fc60000400000 */
[----:B------:R-:W-:-:S03]  /*231f0*/  FSEL R87, R87, -INF , P0 ;  /* 0xff80000057577808 */ /* 0x000fc60000000000 */
[----:B------:R-:W0:Y:S02]  /*23200*/  FRND.TRUNC R0, R0 ;  /* 0x0000000000007307 */ /* 0x000e24000020d000 */
[----:B0-----:R-:W-:Y:S01]  /*23210*/  FADD R3, R0, R0 ;  /* 0x0000000000037221 */ /* 0x001fe20000000000 */
[----:B------:R-:W-:-:S03]  /*23220*/  I2FP.F32.S32 R0, R131 ;  /* 0x0000008300007245 */ /* 0x000fc60000201400 */
        /* <DEDUP_REMOVED lines=9> */
[C---:B------:R-:W-:Y:S01]  /*232c0*/  FSETP.NEU.AND P0, PT, |R11|.reuse, +INF , PT ;  /* 0x7f8000000b00780b */ /* 0x040fe20003f0d200 */
[--C-:B------:R-:W-:Y:S01]  /*232d0*/  FFMA R3, R0, -1.5707962512969970703, R11.reuse ;  /* 0xbfc90fda00037823 */ /* 0x100fe2000000000b */
[----:B------:R-:W-:Y:S01]  /*232e0*/  SHF.R.U32.HI R10, RZ, 0x17, R11 ;  /* 0x00000017ff0a7819 */ /* 0x000fe2000001160b */
[----:B------:R-:W-:Y:S02]  /*232f0*/  FFMA R88, R8, R15, RZ ;  /* 0x0000000f08587223 */ /* 0x000fe400000000ff */
[----:B------:R-:W-:Y:S01]  /*23300*/  FFMA R3, R0, -7.5497894158615963534e-08, R3 ;  /* 0xb3a2216800037823 */ /* 0x000fe20000000003 */
[----:B------:R-:W-:Y:S01]  /*23310*/  LOP3.LUT R10, R10, 0xe0, RZ, 0xc0, !PT ;  /* 0x000000e00a0a7812 */ /* 0x000fe200078ec0ff */
[----:B------:R-:W-:Y:S02]  /*23320*/  FFMA R16, -R11, R88, R8 ;  /* 0x000000580b107223 */ /* 0x000fe40000000108 */
[----:B------:R-:W-:Y:S01]  /*23330*/  FFMA R129, R0, -5.3903029534742383927e-15, R3 ;  /* 0xa7c234c500817823 */ /* 0x000fe20000000003 */
[----:B------:R-:W-:Y:S01]  /*23340*/  IADD3 R10, PT, PT, R10, -0x80, RZ ;  /* 0xffffff800a0a7810 */ /* 0x000fe20007ffe0ff */
[----:B------:R-:W-:Y:S01]  /*23350*/  FFMA R88, R15, R16, R88 ;  /* 0x000000100f587223 */ /* 0x000fe20000000058 */
[----:B------:R-:W-:Y:S01]  /*23360*/  FADD R16, R14, -12583039 ;  /* 0xcb40007f0e107421 */ /* 0x000fe20000000000 */
[----:B------:R-:W-:Y:S01]  /*23370*/  @P0 LOP3.LUT R38, R38, 0x2, RZ, 0xfc, !PT ;  /* 0x0000000226260812 */ /* 0x000fe200078efcff */
[----:B------:R-:W0:Y:S01]  /*23380*/  FCHK P0, R8, R11 ;  /* 0x0000000b08007302 */ /* 0x000e220000000000 */
[----:B------:R-:W-:Y:S01]  /*23390*/  SHF.R.U32.HI R90, RZ, 0x5, R10 ;  /* 0x00000005ff5a7819 */ /* 0x000fe2000001160a */
[----:B------:R-:W-:Y:S01]  /*233a0*/  FFMA R16, R11, 1.4426950216293334961, -R16 ;  /* 0x3fb8aa3b0b107823 */ /* 0x000fe20000000810 */
[----:B------:R-:W-:-:S03]  /*233b0*/  LOP3.LUT R38, R38, 0xfffffffe, RZ, 0xc0, !PT ;  /* 0xfffffffe26267812 */ /* 0x000fc600078ec0ff */
[----:B------:R-:W-:Y:S01]  /*233c0*/  IMAD R90, R90, -0x4, R1 ;  /* 0xfffffffc5a5a7824 */ /* 0x000fe200078e0201 */
[----:B------:R-:W-:Y:S01]  /*233d0*/  @P2 LOP3.LUT R38, R38, 0x1, RZ, 0xfc, !PT ;  /* 0x0000000126262812 */ /* 0x000fe200078efcff */
[----:B------:R-:W-:Y:S01]  /*233e0*/  FFMA R31, R11, 1.925963033500011079e-08, R16 ;  /* 0x32a570600b1f7823 */ /* 0x000fe20000000010 */
[----:B------:R-:W-:Y:S02]  /*233f0*/  FSETP.NEU.AND P2, PT, |R8|, +INF , PT ;  /* 0x7f8000000800780b */ /* 0x000fe40003f4d200 */
[----:B------:R-:W-:-:S04]  /*23400*/  LOP3.LUT R38, R38, 0xfffffffb, RZ, 0xc0, !PT ;  /* 0xfffffffb26267812 */ /* 0x000fc800078ec0ff */
[----:B------:R-:W-:-:S07]  /*23410*/  @P1 LOP3.LUT R38, R38, 0x4, RZ, 0xfc, !PT ;  /* 0x0000000426261812 */ /* 0x000fce00078efcff */
[----:B------:R-:W-:Y:S01]  /*23420*/  @P2 LOP3.LUT R39, R39, 0x40000000, RZ, 0xfc, !PT ;  /* 0x4000000027272812 */ /* 0x000fe200078efcff */
[----:B0-----:R-:W-:Y:S06]  /*23430*/  @!P0 BRA `(.L_x_612) ;  /* 0x0000000000148947 */ /* 0x001fec0003800000 */
[----:B------:R-:W-:Y:S01]  /*23440*/  MOV R3, R8 ;  /* 0x0000000800037202 */ /* 0x000fe20000000f00 */
[----:B------:R-:W-:Y:S01]  /*23450*/  IMAD.MOV.U32 R0, RZ, RZ, R11 ;  /* 0x000000ffff007224 */ /* 0x000fe200078e000b */
[----:B------:R-:W-:-:S07]  /*23460*/  MOV R20, 0x23480 ;  /* 0x0002348000147802 */ /* 0x000fce0000000f00 */
[----:B------:R-:W-:Y:S05]  /*23470*/  CALL.REL.NOINC `($__internal_2_$__cuda_sm3x_div_rn_noftz_f32_slowpath) ;  /* 0x0000032c006c7944 */ /* 0x000fea0003c00000 */
[----:B------:R-:W-:-:S07]  /*23480*/  MOV R88, R0 ;  /* 0x0000000000587202 */ /* 0x000fce0000000f00 */
.L_x_612:
[----:B------:R-:W-:Y:S05]  /*23490*/  BSYNC.RECONVERGENT B3 ;  /* 0x0000000000037941 */ /* 0x000fea0003800200 */
.L_x_611:
        /* <DEDUP_REMOVED lines=19> */
.L_x_614:
[----:B------:R-:W-:Y:S05]  /*235d0*/  BSYNC.RECONVERGENT B3 ;  /* 0x0000000000037941 */ /* 0x000fea0003800200 */
.L_x_613:
[C---:B------:R-:W-:Y:S01]  /*235e0*/  FMUL R0, |R13|.reuse, 16777216 ;  /* 0x4b8000000d007820 */ /* 0x040fe20000400200 */
[C---:B------:R-:W-:Y:S01]  /*235f0*/  FSETP.GEU.AND P0, PT, |R13|.reuse, 1.175494350822287508e-38, PT ;  /* 0x008000000d00780b */ /* 0x040fe20003f0e200 */
[----:B------:R-:W-:Y:S02]  /*23600*/  HFMA2 R20, -RZ, RZ, 0.771484375, 0.21533203125 ;  /* 0x3a2c32e4ff147431 */ /* 0x000fe400000001ff */
[----:B------:R-:W-:Y:S01]  /*23610*/  FADD R135, R13, R13 ;  /* 0x0000000d0d877221 */ /* 0x000fe20000000000 */
[----:B------:R-:W-:Y:S01]  /*23620*/  LOP3.LUT R39, R39, 0xfffffbff, RZ, 0xc0, !PT ;  /* 0xfffffbff27277812 */ /* 0x000fe200078ec0ff */
[C---:B------:R-:W-:Y:S01]  /*23630*/  FMUL R134, R13.reuse, 0.63661974668502807617 ;  /* 0x3f22f9830d867820 */ /* 0x040fe20000400000 */
[-C--:B------:R-:W-:Y:S01]  /*23640*/  FSEL R0, R0, |R13|.reuse, !P0 ;  /* 0x4000000d00007208 */ /* 0x080fe20004000000 */
[----:B------:R-:W-:Y:S01]  /*23650*/  BSSY.RECONVERGENT B3, `(.L_x_615) ;  /* 0x00000a3000037945 */ /* 0x000fe20003800200 */
[----:B------:R-:W-:Y:S01]  /*23660*/  FSEL R3, RZ, -24, P0 ;  /* 0xc1c00000ff037808 */ /* 0x000fe20000000000 */
[----:B------:R-:W-:Y:S01]  /*23670*/  FMUL R137, RZ, R13 ;  /* 0x0000000dff897220 */ /* 0x000fe20000400000 */
[----:B------:R-:W-:Y:S01]  /*23680*/  IADD3 R12, PT, PT, R0, -0x3f3504f3, RZ ;  /* 0xc0cafb0d000c7810 */ /* 0x000fe20007ffe0ff */
[----:B------:R-:W0:Y:S01]  /*23690*/  F2I.NTZ R134, R134 ;  /* 0x0000008600867305 */ /* 0x000e220000203100 */
[----:B------:R-:W-:-:S02]  /*236a0*/  FSETP.NEU.AND P2, PT, R13, RZ, PT ;  /* 0x000000ff0d00720b */ /* 0x000fc40003f4d000 */
[----:B------:R-:W-:-:S05]  /*236b0*/  LOP3.LUT R17, R12, 0xff800000, RZ, 0xc0, !PT ;  /* 0xff8000000c117812 */ /* 0x000fca00078ec0ff */
[----:B------:R-:W-:-:S04]  /*236c0*/  IMAD.IADD R0, R0, 0x1, -R17 ;  /* 0x0000000100007824 */ /* 0x000fc800078e0a11 */
[C---:B------:R-:W-:Y:S01]  /*236d0*/  FADD R16, R0.reuse, 1 ;  /* 0x3f80000000107421 */ /* 0x040fe20000000000 */
[----:B------:R-:W-:Y:S01]  /*236e0*/  FADD R12, R0, -1 ;  /* 0xbf800000000c7421 */ /* 0x000fe20000000000 */
[----:B------:R-:W-:Y:S02]  /*236f0*/  I2FP.F32.S32 R0, R17 ;  /* 0x0000001100007245 */ /* 0x000fe40000201400 */
[----:B0-----:R-:W-:Y:S01]  /*23700*/  I2FP.F32.S32 R136, R134 ;  /* 0x0000008600887245 */ /* 0x001fe20000201400 */
        /* <DEDUP_REMOVED lines=29> */
[----:B------:R-:W-:Y:S01]  /*238e0*/  FFMA R0, R10, R21, R0 ;  /* 0x000000150a007223 */ /* 0x000fe20000000000 */
[----:B------:R-:W-:-:S03]  /*238f0*/  IMAD.MOV.U32 R21, RZ, RZ, 0x391fcb8e ;  /* 0x391fcb8eff157424 */ /* 0x000fc600078e00ff */
[----:B------:R-:W-:Y:S01]  /*23900*/  FFMA R95, |R13|, -R20, 0.5 ;  /* 0x3f0000000d5f7423 */ /* 0x000fe20000000a14 */
        /* <DEDUP_REMOVED lines=74> */
[----:B------:R-:W-:-:S03]  /*23db0*/  SHF.R.U32.HI R0, RZ, 0x17, R13 ;  /* 0x00000017ff007819 */ /* 0x000fc6000001160d */
[----:B------:R-:W-:Y:S01]  /*23dc0*/  FADD R3, R10, -R3 ;  /* 0x800000030a037221 */ /* 0x000fe20000000000 */
[----:B------:R-:W-:-:S04]  /*23dd0*/  LOP3.LUT R0, R0, 0xe0, RZ, 0xc0, !PT ;  /* 0x000000e000007812 */ /* 0x000fc800078ec0ff */
        /* <DEDUP_REMOVED lines=12> */
[C---:B------:R-:W-:Y:S01]  /*23ea0*/  FFMA.SAT R12, R13.reuse, 0.0057249800302088260651, R20 ;  /* 0x3bbb989d0d0c7823 */ /* 0x040fe20000002014 */
[----:B------:R-:W-:Y:S01]  /*23eb0*/  FFMA R3, R136, -1.5707962512969970703, R13 ;  /* 0xbfc90fda88037823 */ /* 0x000fe2000000000d */
[----:B------:R-:W-:Y:S02]  /*23ec0*/  FFMA R94, R10, R17, RZ ;  /* 0x000000110a5e7223 */ /* 0x000fe400000000ff */
[----:B------:R-:W-:Y:S01]  /*23ed0*/  FFMA.RM R12, R12, R19, 12582913 ;  /* 0x4b4000010c0c7423 */ /* 0x000fe20000004013 */
[----:B------:R-:W-:Y:S01]  /*23ee0*/  FFMA R3, R136, -7.5497894158615963534e-08, R3 ;  /* 0xb3a2216888037823 */ /* 0x000fe20000000003 */
[----:B------:R-:W-:Y:S02]  /*23ef0*/  FFMA R16, -R13, R94, R10 ;  /* 0x0000005e0d107223 */ /* 0x000fe4000000010a */
[----:B------:R-:W-:-:S02]  /*23f00*/  IMAD.SHL.U32 R141, R12, 0x800000, RZ ;  /* 0x008000000c8d7824 */ /* 0x000fc400078e00ff */
[----:B------:R-:W-:Y:S01]  /*23f10*/  FFMA R136, R136, -5.3903029534742383927e-15, R3 ;  /* 0xa7c234c588887823 */ /* 0x000fe20000000003 */
[----:B------:R-:W-:Y:S01]  /*23f20*/  FFMA R94, R17, R16, R94 ;  /* 0x00000010115e7223 */ /* 0x000fe2000000005e */
[----:B------:R-:W-:Y:S01]  /*23f30*/  FADD R16, R12, -12583039 ;  /* 0xcb40007f0c107421 */ /* 0x000fe20000000000 */
[----:B------:R-:W-:Y:S01]  /*23f40*/  @P0 LOP3.LUT R39, R39, 0x4000000, RZ, 0xfc, !PT ;  /* 0x0400000027270812 */ /* 0x000fe200078efcff */
[----:B------:R-:W0:Y:S02]  /*23f50*/  FCHK P0, R10, R13 ;  /* 0x0000000d0a007302 */ /* 0x000e240000000000 */
        /* <DEDUP_REMOVED lines=18> */
.L_x_616:
[----:B------:R-:W-:Y:S05]  /*24080*/  BSYNC.RECONVERGENT B3 ;  /* 0x0000000000037941 */ /* 0x000fea0003800200 */
.L_x_615:
        /* <DEDUP_REMOVED lines=19> */
.L_x_618:
[----:B------:R-:W-:Y:S05]  /*241c0*/  BSYNC.RECONVERGENT B3 ;  /* 0x0000000000037941 */ /* 0x000fea0003800200 */
.L_x_617:
[C---:B------:R-:W-:Y:S01]  /*241d0*/  FMUL R0, |R15|.reuse, 16777216 ;  /* 0x4b8000000f007820 */ /* 0x040fe20000400200 */
[C---:B------:R-:W-:Y:S01]  /*241e0*/  FSETP.GEU.AND P0, PT, |R15|.reuse, 1.175494350822287508e-38, PT ;  /* 0x008000000f00780b */ /* 0x040fe20003f0e200 */
[----:B------:R-:W-:Y:S02]  /*241f0*/  HFMA2 R22, -RZ, RZ, 0.771484375, 0.21533203125 ;  /* 0x3a2c32e4ff167431 */ /* 0x000fe400000001ff */
[----:B------:R-:W-:Y:S01]  /*24200*/  FADD R147, R15, R15 ;  /* 0x0000000f0f937221 */ /* 0x000fe20000000000 */
[----:B------:R-:W-:Y:S01]  /*24210*/  LOP3.LUT R39, R39, 0xfffffff7, RZ, 0xc0, !PT ;  /* 0xfffffff727277812 */ /* 0x000fe200078ec0ff */
[C---:B------:R-:W-:Y:S01]  /*24220*/  FMUL R140, R15.reuse, 0.63661974668502807617 ;  /* 0x3f22f9830f8c7820 */ /* 0x040fe20000400000 */
[-C--:B------:R-:W-:Y:S01]  /*24230*/  FSEL R0, R0, |R15|.reuse, !P0 ;  /* 0x4000000f00007208 */ /* 0x080fe20004000000 */
[----:B------:R-:W-:Y:S01]  /*24240*/  IMAD.MOV.U32 R24, RZ, RZ, 0x437c0000 ;  /* 0x437c0000ff187424 */ /* 0x000fe200078e00ff */
[----:B------:R-:W-:Y:S01]  /*24250*/  FSEL R3, RZ, -24, P0 ;  /* 0xc1c00000ff037808 */ /* 0x000fe20000000000 */
[----:B------:R-:W-:Y:S01]  /*24260*/  BSSY.RECONVERGENT B3, `(.L_x_619) ;  /* 0x00000a1000037945 */ /* 0x000fe20003800200 */
[----:B------:R-:W-:Y:S01]  /*24270*/  IADD3 R14, PT, PT, R0, -0x3f3504f3, RZ ;  /* 0xc0cafb0d000e7810 */ /* 0x000fe20007ffe0ff */
[----:B------:R-:W-:Y:S01]  /*24280*/  F2I.NTZ R140, R140 ;  /* 0x0000008c008c7305 */ /* 0x000fe20000203100 */
[----:B------:R-:W-:Y:S01]  /*24290*/  FSETP.NEU.AND P2, PT, R15, RZ, PT ;  /* 0x000000ff0f00720b */ /* 0x000fe20003f4d000 */
[----:B------:R-:W-:Y:S01]  /*242a0*/  FMUL R150, RZ, R15 ;  /* 0x0000000fff967220 */ /* 0x000fe20000400000 */
[----:B------:R-:W-:-:S05]  /*242b0*/  LOP3.LUT R19, R14, 0xff800000, RZ, 0xc0, !PT ;  /* 0xff8000000e137812 */ /* 0x000fca00078ec0ff */
[----:B------:R-:W-:-:S04]  /*242c0*/  IMAD.IADD R0, R0, 0x1, -R19 ;  /* 0x0000000100007824 */ /* 0x000fc800078e0a13 */
        /* <DEDUP_REMOVED lines=85> */
[----:B------:R-:W-:Y:S01]  /*24820*/  I2FP.F32.S32 R14, R19 ;  /* 0x00000013000e7245 */ /* 0x000fe20000201400 */
[----:B------:R-:W-:Y:S02]  /*24830*/  FFMA.SAT R19, R15, 0.0057249800302088260651, R22 ;  /* 0x3bbb989d0f137823 */ /* 0x000fe40000002016 */
[----:B------:R-:W-:Y:S02]  /*24840*/  FFMA R21, R20, -R21, 0.14084610342979431152 ;  /* 0x3e1039f614157423 */ /* 0x000fe40000000815 */
[----:B------:R-:W-:Y:S01]  /*24850*/  FFMA R3, R14, 1.1920928955078125e-07, R3 ;  /* 0x340000000e037823 */ /* 0x000fe20000000003 */
[----:B------:R-:W-:Y:S01]  /*24860*/  FFMA.RM R19, R19, R24, 12582913 ;  /* 0x4b40000113137423 */ /* 0x000fe20000004018 */
[----:B------:R-:W-:Y:S01]  /*24870*/  FFMA R21, R20, R21, -0.12148627638816833496 ;  /* 0xbdf8cdcc14157423 */ /* 0x000fe20000000015 */
[----:B------:R-:W-:Y:S02]  /*24880*/  MUFU.RCP R14, R15 ;  /* 0x0000000f000e7308 */ /* 0x000fe40000001000 */
[----:B------:R-:W-:-:S02]  /*24890*/  IMAD.SHL.U32 R148, R19, 0x800000, RZ ;  /* 0x0080000013947824 */ /* 0x000fc400078e00ff */
        /* <DEDUP_REMOVED lines=61> */
.L_x_620:
[----:B------:R-:W-:Y:S05]  /*24c70*/  BSYNC.RECONVERGENT B3 ;  /* 0x0000000000037941 */ /* 0x000fea0003800200 */
.L_x_619:
        /* <DEDUP_REMOVED lines=19> */
.L_x_622:
[----:B------:R-:W-:Y:S05]  /*24db0*/  BSYNC.RECONVERGENT B3 ;  /* 0x0000000000037941 */ /* 0x000fea0003800200 */
.L_x_621:
        /* <DEDUP_REMOVED lines=170> */
.L_x_624:
[----:B------:R-:W-:Y:S05]  /*25860*/  BSYNC.RECONVERGENT B3 ;  /* 0x0000000000037941 */ /* 0x000fea0003800200 */
.L_x_623:
        /* <DEDUP_REMOVED lines=19> */
.L_x_626:
[----:B------:R-:W-:Y:S05]  /*259a0*/  BSYNC.RECONVERGENT B3 ;  /* 0x0000000000037941 */ /* 0x000fea0003800200 */
.L_x_625:
[C---:B------:R-:W-:Y:S01]  /*259b0*/  FMUL R0, |R19|.reuse, 16777216 ;  /* 0x4b80000013007820 */ /* 0x040fe20000400200 */
[C---:B------:R-:W-:Y:S01]  /*259c0*/  FSETP.GEU.AND P0, PT, |R19|.reuse, 1.175494350822287508e-38, PT ;  /* 0x008000001300780b */ /* 0x040fe20003f0e200 */
[----:B------:R-:W-:Y:S02]  /*259d0*/  HFMA2 R24, -RZ, RZ, 0.771484375, 0.21533203125 ;  /* 0x3a2c32e4ff187431 */ /* 0x000fe400000001ff */
[----:B------:R-:W-:Y:S01]  /*259e0*/  FADD R28, R19, R19 ;  /* 0x00000013131c7221 */ /* 0x000fe20000000000 */
[----:B------:R-:W-:Y:S01]  /*259f0*/  LOP3.LUT R39, R39, 0xffffffef, RZ, 0xc0, !PT ;  /* 0xffffffef27277812 */ /* 0x000fe200078ec0ff */
[----:B------:R-:W-:Y:S01]  /*25a00*/  IMAD.MOV.U32 R163, RZ, RZ, 0x437c0000 ;  /* 0x437c0000ffa37424 */ /* 0x000fe200078e00ff */
[-C--:B------:R-:W-:Y:S01]  /*25a10*/  FSEL R0, R0, |R19|.reuse, !P0 ;  /* 0x4000001300007208 */ /* 0x080fe20004000000 */
[----:B------:R-:W-:Y:S01]  /*25a20*/  BSSY.RECONVERGENT B3, `(.L_x_627) ;  /* 0x00000a6000037945 */ /* 0x000fe20003800200 */
[----:B------:R-:W-:Y:S01]  /*25a30*/  FSEL R3, RZ, -24, P0 ;  /* 0xc1c00000ff037808 */ /* 0x000fe20000000000 */
[----:B------:R-:W-:Y:S01]  /*25a40*/  FMUL R165, RZ, R19 ;  /* 0x00000013ffa57220 */ /* 0x000fe20000400000 */
[----:B------:R-:W-:-:S02]  /*25a50*/  IADD3 R20, PT, PT, R0, -0x3f3504f3, RZ ;  /* 0xc0cafb0d00147810 */ /* 0x000fc40007ffe0ff */
[----:B------:R-:W-:Y:S02]  /*25a60*/  FSETP.NEU.AND P2, PT, R19, RZ, PT ;  /* 0x000000ff1300720b */ /* 0x000fe40003f4d000 */
[----:B------:R-:W-:Y:S02]  /*25a70*/  LOP3.LUT R21, R20, 0xff800000, RZ, 0xc0, !PT ;  /* 0xff80000014157812 */ /* 0x000fe400078ec0ff */
[----:B------:R-:W-:Y:S02]  /*25a80*/  SHF.R.U32.HI R114, RZ, 0x17, R19 ;  /* 0x00000017ff727819 */ /* 0x000fe40000011613 */
[----:B------:R-:W-:Y:S01]  /*25a90*/  FSETP.NEU.AND P4, PT, R16, RZ, PT ;  /* 0x000000ff1000720b */ /* 0x000fe20003f8d000 */
[----:B------:R-:W-:-:S03]  /*25aa0*/  IMAD.IADD R0, R0, 0x1, -R21 ;  /* 0x0000000100007824 */ /* 0x000fc600078e0a15 */
[----:B------:R-:W-:Y:S01]  /*25ab0*/  FSETP.EQ.OR P4, PT, R19, 1, !P4 ;  /* 0x3f8000001300780b */ /* 0x000fe20006782400 */
        /* <DEDUP_REMOVED lines=10> */
[----:B------:R-:W-:Y:S02]  /*25b60*/  FADD R21, R21, R21 ;  /* 0x0000001515157221 */ /* 0x000fe40000000000 */
[----:B------:R-:W-:Y:S02]  /*25b70*/  FADD R0, R0, -R29 ;  /* 0x8000001d00007221 */ /* 0x000fe40000000000 */
[----:B------:R-:W-:Y:S01]  /*25b80*/  FFMA R21, R20, -R25, R21 ;  /* 0x8000001914157223 */ /* 0x000fe20000000015 */
[----:B------:R-:W-:Y:S01]  /*25b90*/  FFMA R20, R3, R24, 0.0032181653659790754318 ;  /* 0x3b52e7db03147423 */ /* 0x000fe20000000018 */
[----:B------:R-:W-:-:S02]  /*25ba0*/  FFMA R0, R25, 1.4426950216293334961, R0 ;  /* 0x3fb8aa3b19007823 */ /* 0x000fc40000000000 */
[----:B------:R-:W-:Y:S01]  /*25bb0*/  FMUL R21, R22, R21 ;  /* 0x0000001516157220 */ /* 0x000fe20000400000 */
[----:B------:R-:W-:-:S03]  /*25bc0*/  FFMA R20, R3, R20, 0.018033718690276145935 ;  /* 0x3c93bb7303147423 */ /* 0x000fc60000000014 */
[----:B------:R-:W-:Y:S01]  /*25bd0*/  FFMA R0, R21, 1.4426950216293334961, R0 ;  /* 0x3fb8aa3b15007823 */ /* 0x000fe20000000000 */
[----:B------:R-:W-:-:S03]  /*25be0*/  FFMA R20, R3, R20, 0.12022458761930465698 ;  /* 0x3df6384f03147423 */ /* 0x000fc60000000014 */
[----:B------:R-:W-:Y:S01]  /*25bf0*/  FFMA R0, R25, 1.9251366722983220825e-08, R0 ;  /* 0x32a55e3419007823 */ /* 0x000fe20000000000 */
[----:B------:R-:W-:-:S04]  /*25c00*/  FMUL R20, R3, R20 ;  /* 0x0000001403147220 */ /* 0x000fc80000400000 */
        /* <DEDUP_REMOVED lines=21> */
[----:B------:R-:W-:Y:S02]  /*25d60*/  HFMA2 R25, -RZ, RZ, 1.5048828125, 33.21875 ;  /* 0x3e055027ff197431 */ /* 0x000fe400000001ff */
[----:B------:R-:W-:Y:S01]  /*25d70*/  FFMA R3, R0, R3, 0.0096188392490148544312 ;  /* 0x3c1d985600037423 */ /* 0x000fe20000000003 */
[----:B------:R-:W-:-:S02]  /*25d80*/  IMAD.MOV.U32 R21, RZ, RZ, 0x3f6ee581 ;  /* 0x3f6ee581ff157424 */ /* 0x000fc400078e00ff */
[----:B------:R-:W-:Y:S01]  /*25d90*/  FMUL R29, R19, 0.63661974668502807617 ;  /* 0x3f22f983131d7820 */ /* 0x000fe20000400000 */
[----:B------:R-:W-:-:S04]  /*25da0*/  FFMA R3, R0, R3, 0.055503588169813156128 ;  /* 0x3d6357bb00037423 */ /* 0x000fc80000000003 */
[C---:B------:R-:W-:Y:S01]  /*25db0*/  FFMA R3, R0.reuse, R3, 0.24022644758224487305 ;  /* 0x3e75fdec00037423 */ /* 0x040fe20000000003 */
[----:B------:R-:W0:Y:S03]  /*25dc0*/  F2I.NTZ R29, R29 ;  /* 0x0000001d001d7305 */ /* 0x000e260000203100 */
[----:B------:R-:W-:-:S04]  /*25dd0*/  FFMA R3, R0, R3, 0.69314718246459960938 ;  /* 0x3f31721800037423 */ /* 0x000fc80000000003 */
[----:B------:R-:W-:Y:S02]  /*25de0*/  FFMA R3, R0, R3, 1 ;  /* 0x3f80000000037423 */ /* 0x000fe40000000003 */
[----:B------:R-:W1:Y:S02]  /*25df0*/  MUFU.RCP R0, |R109| ;  /* 0x4000006d00007308 */ /* 0x000e640000001000 */
[----:B------:R-:W-:-:S04]  /*25e00*/  FMUL R3, R3, R22 ;  /* 0x0000001603037220 */ /* 0x000fc80000400000 */
[----:B------:R-:W-:Y:S01]  /*25e10*/  FMUL R161, R3, R20 ;  /* 0x0000001403a17220 */ /* 0x000fe20000400000 */
[----:B------:R-:W-:Y:S02]  /*25e20*/  @P0 FSEL R161, RZ, +INF , !P1 ;  /* 0x7f800000ffa10808 */ /* 0x000fe40004800000 */
[----:B------:R-:W-:Y:S02]  /*25e30*/  FSETP.GT.AND P0, PT, |R109|, 1, PT ;  /* 0x3f8000006d00780b */ /* 0x000fe40003f04200 */
[----:B------:R-:W-:Y:S02]  /*25e40*/  MOV R20, 0x3b2090aa ;  /* 0x3b2090aa00147802 */ /* 0x000fe40000000f00 */
[----:B------:R-:W-:Y:S02]  /*25e50*/  FSETP.GE.AND P1, PT, |R19|, 105615, PT ;  /* 0x47ce47801300780b */ /* 0x000fe40003f26200 */
[----:B0-----:R-:W-:Y:S02]  /*25e60*/  I2FP.F32.S32 R162, R29 ;  /* 0x0000001d00a27245 */ /* 0x001fe40000201400 */
[----:B-1----:R-:W-:-:S05]  /*25e70*/  FSEL R0, R0, |R109|, P0 ;  /* 0x4000006d00007208 */ /* 0x002fca0000000000 */
[----:B------:R-:W-:-:S04]  /*25e80*/  FMUL R3, R0, R0 ;  /* 0x0000000000037220 */ /* 0x000fc80000400000 */
[----:B------:R-:W-:Y:S01]  /*25e90*/  FFMA R20, R3, R20, -0.014396979473531246185 ;  /* 0xbc6be14f03147423 */ /* 0x000fe20000000014 */
        /* <DEDUP_REMOVED lines=24> */
[----:B------:R-:W-:Y:S02]  /*26020*/  I2FP.F32.S32 R20, R21 ;  /* 0x0000001500147245 */ /* 0x000fe40000201400 */
[----:B------:R-:W-:Y:S01]  /*26030*/  FRND.FLOOR R21, R16 ;  /* 0x0000001000157307 */ /* 0x000fe20000205000 */
[----:B------:R-:W-:Y:S02]  /*26040*/  FFMA R25, R22, -R25, 0.14084610342979431152 ;  /* 0x3e1039f616197423 */ /* 0x000fe40000000819 */
[----:B------:R-:W-:Y:S02]  /*26050*/  FFMA R3, R20, 1.1920928955078125e-07, R3 ;  /* 0x3400000014037823 */ /* 0x000fe40000000003 */
[----:B------:R-:W-:-:S03]  /*26060*/  FFMA R25, R22, R25, -0.12148627638816833496 ;  /* 0xbdf8cdcc16197423 */ /* 0x000fc60000000019 */
[----:B------:R-:W-:Y:S01]  /*26070*/  MUFU.RCP R20, R19 ;  /* 0x0000001300147308 */ /* 0x000fe20000001000 */
        /* <DEDUP_REMOVED lines=19> */
[----:B------:R-:W-:-:S04]  /*261b0*/  FSETP.NEU.AND P0, PT, |R3|, 1, PT ;  /* 0x3f8000000300780b */ /* 0x000fc80003f0d200 */
[----:B------:R-:W-:-:S09]  /*261c0*/  FSEL R3, R161, -R161, P0 ;  /* 0x800000a1a1037208 */ /* 0x000fd20000000000 */
[----:B------:R-:W-:Y:S02]  /*261d0*/  @P0 LOP3.LUT R28, R28, 0x7fffffff, RZ, 0xc0, !PT ;  /* 0x7fffffff1c1c0812 */ /* 0x000fe400078ec0ff */
[----:B------:R-:W-:-:S04]  /*261e0*/  FSETP.NEU.AND P0, PT, R16, R21, PT ;  /* 0x000000151000720b */ /* 0x000fc80003f0d000 */
[----:B------:R-:W-:Y:S01]  /*261f0*/  FSEL R164, R3, +QNAN , !P0 ;  /* 0x7fffffff03a47808 */ /* 0x000fe20004000000 */
[C---:B------:R-:W-:Y:S01]  /*26200*/  FFMA R3, -R19.reuse, R20, 1 ;  /* 0x3f80000013037423 */ /* 0x040fe20000000114 */
[----:B------:R-:W-:-:S03]  /*26210*/  FSETP.NEU.AND P0, PT, |R19|, +INF , PT ;  /* 0x7f8000001300780b */ /* 0x000fc60003f0d200 */
[----:B------:R-:W-:Y:S01]  /*26220*/  FFMA R3, R20, R3, R20 ;  /* 0x0000000314037223 */ /* 0x000fe20000000014 */
[----:B------:R-:W-:-:S03]  /*26230*/  MOV R20, 0x3f000000 ;  /* 0x3f00000000147802 */ /* 0x000fc60000000f00 */
[----:B------:R-:W-:Y:S02]  /*26240*/  FFMA R112, R16, R3, RZ ;  /* 0x0000000310707223 */ /* 0x000fe400000000ff */
[C---:B------:R-:W-:Y:S02]  /*26250*/  FFMA R113, |R19|.reuse, -R20, 0.5 ;  /* 0x3f00000013717423 */ /* 0x040fe40000000a14 */
[----:B------:R-:W-:Y:S02]  /*26260*/  FFMA R0, -R19, R112, R16 ;  /* 0x0000007013007223 */ /* 0x000fe40000000110 */
[----:B------:R-:W-:Y:S01]  /*26270*/  @P0 LOP3.LUT R39, R39, 0x80, RZ, 0xfc, !PT ;  /* 0x0000008027270812 */ /* 0x000fe200078efcff */
[----:B------:R-:W0:Y:S01]  /*26280*/  FCHK P0, R16, R19 ;  /* 0x0000001310007302 */ /* 0x000e220000000000 */
[----:B------:R-:W-:Y:S01]  /*26290*/  FFMA R112, R3, R0, R112 ;  /* 0x0000000003707223 */ /* 0x000fe20000000070 */
[----:B------:R-:W-:Y:S01]  /*262a0*/  FFMA.SAT R0, R19, 0.0057249800302088260651, R20 ;  /* 0x3bbb989d13007823 */ /* 0x000fe20000002014 */
[----:B------:R-:W-:Y:S01]  /*262b0*/  LOP3.LUT R39, R39, 0xfffffdff, RZ, 0xc0, !PT ;  /* 0xfffffdff27277812 */ /* 0x000fe200078ec0ff */
[----:B------:R-:W-:-:S02]  /*262c0*/  FFMA R3, R162, -1.5707962512969970703, R19 ;  /* 0xbfc90fdaa2037823 */ /* 0x000fc40000000013 */
[----:B------:R-:W-:Y:S01]  /*262d0*/  FFMA.RM R163, R0, R163, 12582913 ;  /* 0x4b40000100a37423 */ /* 0x000fe200000040a3 */
[----:B------:R-:W-:Y:S01]  /*262e0*/  @P2 LOP3.LUT R39, R39, 0x200, RZ, 0xfc, !PT ;  /* 0x0000020027272812 */ /* 0x000fe200078efcff */
[----:B------:R-:W-:Y:S01]  /*262f0*/  FFMA R3, R162, -7.5497894158615963534e-08, R3 ;  /* 0xb3a22168a2037823 */ /* 0x000fe20000000003 */
[----:B------:R-:W-:Y:S01]  /*26300*/  FSETP.NEU.AND P2, PT, |R16|, +INF , PT ;  /* 0x7f8000001000780b */ /* 0x000fe20003f4d200 */
[----:B------:R-:W-:Y:S01]  /*26310*/  FADD R20, R163, -12583039 ;  /* 0xcb40007fa3147421 */ /* 0x000fe20000000000 */
[----:B------:R-:W-:Y:S01]  /*26320*/  LOP3.LUT R39, R39, 0xffffffbf, RZ, 0xc0, !PT ;  /* 0xffffffbf27277812 */ /* 0x000fe200078ec0ff */
[----:B------:R-:W-:Y:S01]  /*26330*/  FFMA R162, R162, -5.3903029534742383927e-15, R3 ;  /* 0xa7c234c5a2a27823 */ /* 0x000fe20000000003 */
[----:B------:R-:W-:Y:S01]  /*26340*/  LOP3.LUT R0, R114, 0xe0, RZ, 0xc0, !PT ;  /* 0x000000e072007812 */ /* 0x000fe200078ec0ff */
[----:B------:R-:W-:Y:S01]  /*26350*/  FFMA R20, R19, 1.4426950216293334961, -R20 ;  /* 0x3fb8aa3b13147823 */ /* 0x000fe20000000814 */
[----:B------:R-:W-:Y:S01]  /*26360*/  @P1 LOP3.LUT R39, R39, 0x40, RZ, 0xfc, !PT ;  /* 0x0000004027271812 */ /* 0x000fe200078efcff */
[----:B------:R-:W-:Y:S01]  /*26370*/  IMAD.SHL.U32 R163, R163, 0x800000, RZ ;  /* 0x00800000a3a37824 */ /* 0x000fe200078e00ff */
[C---:B------:R-:W-:Y:S01]  /*26380*/  FSETP.GEU.AND P1, PT, R19.reuse, RZ, PT ;  /* 0x000000ff1300720b */ /* 0x040fe20003f2e000 */
[----:B------:R-:W-:Y:S01]  /*26390*/  FFMA R166, R19, 1.925963033500011079e-08, R20 ;  /* 0x32a5706013a67823 */ /* 0x000fe20000000014 */
[----:B------:R-:W-:-:S02]  /*263a0*/  LOP3.LUT R39, R39, 0xfffffeff, RZ, 0xc0, !PT ;  /* 0xfffffeff27277812 */ /* 0x000fc400078ec0ff */
[----:B------:R-:W-:Y:S02]  /*263b0*/  IADD3 R0, PT, PT, R0, -0x80, RZ ;  /* 0xffffff8000007810 */ /* 0x000fe40007ffe0ff */
[----:B------:R-:W-:Y:S02]  /*263c0*/  LOP3.LUT R39, R39, 0xffffffdf, RZ, 0xc0, !PT ;  /* 0xffffffdf27277812 */ /* 0x000fe400078ec0ff */
[----:B------:R-:W-:Y:S02]  /*263d0*/  SHF.R.U32.HI R0, RZ, 0x5, R0 ;  /* 0x00000005ff007819 */ /* 0x000fe40000011600 */
[----:B------:R-:W-:Y:S02]  /*263e0*/  @P2 LOP3.LUT R39, R39, 0x20, RZ, 0xfc, !PT ;  /* 0x0000002027272812 */ /* 0x000fe400078efcff */
[----:B------:R-:W-:Y:S01]  /*263f0*/  LOP3.LUT R114, R114, 0x1f, RZ, 0xc0, !PT ;  /* 0x0000001f72727812 */ /* 0x000fe200078ec0ff */
[----:B------:R-:W-:Y:S01]  /*26400*/  IMAD R115, R0, -0x4, R1 ;  /* 0xfffffffc00737824 */ /* 0x000fe200078e0201 */
[----:B------:R-:W-:Y:S01]  /*26410*/  @P1 LOP3.LUT R39, R39, 0x100, RZ, 0xfc, !PT ;  /* 0x0000010027271812 */ /* 0x000fe200078efcff */
[----:B0-----:R-:W-:Y:S06]  /*26420*/  @!P0 BRA `(.L_x_628) ;  /* 0x0000000000148947 */ /* 0x001fec0003800000 */
[----:B------:R-:W-:Y:S01]  /*26430*/  MOV R3, R16 ;  /* 0x0000001000037202 */ /* 0x000fe20000000f00 */
[----:B------:R-:W-:Y:S01]  /*26440*/  IMAD.MOV.U32 R0, RZ, RZ, R19 ;  /* 0x000000ffff007224 */ /* 0x000fe200078e0013 */
[----:B------:R-:W-:-:S07]  /*26450*/  MOV R20, 0x26470 ;  /* 0x0002647000147802 */ /* 0x000fce0000000f00 */
[----:B------:R-:W-:Y:S05]  /*26460*/  CALL.REL.NOINC `($__internal_2_$__cuda_sm3x_div_rn_noftz_f32_slowpath) ;  /* 0x000002fc00707944 */ /* 0x000fea0003c00000 */
[----:B------:R-:W-:-:S07]  /*26470*/  MOV R112, R0 ;  /* 0x0000000000707202 */ /* 0x000fce0000000f00 */
.L_x_628:
[----:B------:R-:W-:Y:S05]  /*26480*/  BSYNC.RECONVERGENT B3 ;  /* 0x0000000000037941 */ /* 0x000fea0003800200 */
.L_x_627:
        /* <DEDUP_REMOVED lines=28> */
[----:B------:R-:W-:Y:S02]  /*26650*/  FSETP.NEU.AND P4, PT, |R8|, +INF , PT ;  /* 0x7f8000000800780b */ /* 0x000fe40003f8d200 */
        /* <DEDUP_REMOVED lines=10> */
[----:B------:R-:W-:Y:S02]  /*26700*/  FSEL R152, R139, R152, P0 ;  /* 0x000000988b987208 */ /* 0x000fe40000000000 */
[----:B------:R-:W-:Y:S01]  /*26710*/  FSETP.NEU.AND P3, PT, |R12|, +INF , PT ;  /* 0x7f8000000c00780b */ /* 0x000fe20003f6d200 */
[----:B------:R-:W0:Y:S01]  /*26720*/  MUFU.EX2 R139, R159 ;  /* 0x0000009f008b7308 */ /* 0x000e220000000800 */
[----:B------:R-:W-:-:S02]  /*26730*/  FSETP.NEU.AND P2, PT, R17, -1, PT ;  /* 0xbf8000001100780b */ /* 0x000fc40003f4d000 */
[----:B------:R-:W-:Y:S02]  /*26740*/  @!P4 FSEL R152, R152, 1, P3 ;  /* 0x3f8000009898c808 */ /* 0x000fe40001800000 */
[----:B------:R-:W-:Y:S02]  /*26750*/  FSETP.GEU.AND P0, PT, R17, RZ, PT ;  /* 0x000000ff1100720b */ /* 0x000fe40003f0e000 */
[----:B------:R-:W-:Y:S02]  /*26760*/  FSETP.NEU.AND P3, PT, R19, -1, PT ;  /* 0xbf8000001300780b */ /* 0x000fe40003f6d000 */
[----:B------:R-:W-:Y:S02]  /*26770*/  FSETP.NEU.AND P1, PT, |R14|, +INF , PT ;  /* 0x7f8000000e00780b */ /* 0x000fe40003f2d200 */
[----:B------:R-:W-:Y:S02]  /*26780*/  FSEL R160, R153, R160, P0 ;  /* 0x000000a099a07208 */ /* 0x000fe40000000000 */
[----:B------:R-:W-:-:S02]  /*26790*/  FSETP.GEU.AND P0, PT, R19, RZ, PT ;  /* 0x000000ff1300720b */ /* 0x000fc40003f0e000 */
[----:B------:R-:W-:Y:S02]  /*267a0*/  @!P2 FSEL R160, R160, 1, P1 ;  /* 0x3f800000a0a0a808 */ /* 0x000fe40000800000 */
[----:B------:R-:W-:Y:S01]  /*267b0*/  FSETP.NEU.AND P1, PT, |R16|, +INF , PT ;  /* 0x7f8000001000780b */ /* 0x000fe20003f2d200 */
[----:B0-----:R-:W-:Y:S01]  /*267c0*/  FMUL R139, R156, R139 ;  /* 0x0000008b9c8b7220 */ /* 0x001fe20000400000 */
[----:B------:R-:W-:Y:S02]  /*267d0*/  FSEL R161, R161, R164, P0 ;  /* 0x000000a4a1a17208 */ /* 0x000fe40000000000 */
[----:B------:R-:W-:Y:S02]  /*267e0*/  FSETP.NEU.AND P0, PT, |R7|, +INF , PT ;  /* 0x7f8000000700780b */ /* 0x000fe40003f0d200 */
[----:B------:R-:W-:Y:S02]  /*267f0*/  FSETP.NEU.AND P2, PT, |R5|, +INF , PT ;  /* 0x7f8000000500780b */ /* 0x000fe40003f4d200 */
[----:B------:R-:W-:-:S02]  /*26800*/  @!P3 FSEL R161, R161, 1, P1 ;  /* 0x3f800000a1a1b808 */ /* 0x000fc40000800000 */
[----:B------:R-:W-:Y:S02]  /*26810*/  FSETP.NEU.AND P1, PT, |R9|, +INF , PT ;  /* 0x7f8000000900780b */ /* 0x000fe40003f2d200 */
[----:B------:R-:W-:Y:S02]  /*26820*/  FSEL R118, R117, R118, !P0 ;  /* 0x0000007675767208 */ /* 0x000fe40004000000 */
[----:B------:R-:W-:Y:S02]  /*26830*/  FSEL R33, R116, R33, !P2 ;  /* 0x0000002174217208 */ /* 0x000fe40005000000 */
[----:B------:R-:W-:Y:S02]  /*26840*/  FSETP.NEU.AND P0, PT, R5, RZ, PT ;  /* 0x000000ff0500720b */ /* 0x000fe40003f0d000 */
[----:B------:R-:W-:Y:S02]  /*26850*/  FSEL R120, R45, R120, !P1 ;  /* 0x000000782d787208 */ /* 0x000fe40004800000 */
[----:B------:R-:W-:-:S02]  /*26860*/  FSETP.NEU.AND P2, PT, R7, RZ, PT ;  /* 0x000000ff0700720b */ /* 0x000fc40003f4d000 */
[----:B------:R-:W-:Y:S02]  /*26870*/  FSETP.NEU.AND P1, PT, R9, RZ, PT ;  /* 0x000000ff0900720b */ /* 0x000fe40003f2d000 */
[----:B------:R-:W-:Y:S02]  /*26880*/  FSEL R116, R116, R33, !P0 ;  /* 0x0000002174747208 */ /* 0x000fe40004000000 */
[----:B------:R-:W-:Y:S02]  /*26890*/  FSETP.NEU.AND P0, PT, |R11|, +INF , PT ;  /* 0x7f8000000b00780b */ /* 0x000fe40003f0d200 */
[----:B------:R-:W-:Y:S02]  /*268a0*/  FSEL R117, R117, R118, !P2 ;  /* 0x0000007675757208 */ /* 0x000fe40005000000 */
[----:B------:R-:W-:Y:S02]  /*268b0*/  FSEL R118, R45, R120, !P1 ;  /* 0x000000782d767208 */ /* 0x000fe40004800000 */
[----:B------:R-:W-:-:S02]  /*268c0*/  FSETP.NEU.AND P1, PT, |R13|, +INF , PT ;  /* 0x7f8000000d00780b */ /* 0x000fc40003f2d200 */
[----:B------:R-:W-:Y:S02]  /*268d0*/  FSEL R122, R121, R122, !P0 ;  /* 0x0000007a797a7208 */ /* 0x000fe40004000000 */
[----:B------:R-:W-:Y:S02]  /*268e0*/  FSETP.NEU.AND P0, PT, |R17|, +INF , PT ;  /* 0x7f8000001100780b */ /* 0x000fe40003f0d200 */
[----:B------:R-:W-:Y:S02]  /*268f0*/  FSEL R120, R135, R138, !P1 ;  /* 0x0000008a87787208 */ /* 0x000fe40004800000 */
[----:B------:R-:W-:Y:S01]  /*26900*/  FSETP.NEU.AND P1, PT, R11, RZ, PT ;  /* 0x000000ff0b00720b */ /* 0x000fe20003f2d000 */
[----:B------:R-:W0:Y:S01]  /*26910*/  MUFU.EX2 R138, R166 ;  /* 0x000000a6008a7308 */ /* 0x000e220000000800 */
[----:B------:R-:W-:Y:S02]  /*26920*/  FSEL R160, R155, R160, !P0 ;  /* 0x000000a09ba07208 */ /* 0x000fe40004000000 */
[----:B------:R-:W-:-:S02]  /*26930*/  FSETP.NEU.AND P0, PT, R13, RZ, PT ;  /* 0x000000ff0d00720b */ /* 0x000fc40003f0d000 */
[----:B------:R-:W-:Y:S02]  /*26940*/  FSEL R119, R121, R122, !P1 ;  /* 0x0000007a79777208 */ /* 0x000fe40004800000 */
[----:B------:R-:W-:Y:S02]  /*26950*/  FSETP.NEU.AND P1, PT, R17, RZ, PT ;  /* 0x000000ff1100720b */ /* 0x000fe40003f2d000 */
[----:B------:R-:W-:Y:S02]  /*26960*/  FSEL R120, R135, R120, !P0 ;  /* 0x0000007887787208 */ /* 0x000fe40004000000 */
[----:B------:R-:W-:Y:S02]  /*26970*/  FSETP.GE.AND P0, PT, |R5|, 105615, PT ;  /* 0x47ce47800500780b */ /* 0x000fe40003f06200 */
[----:B------:R-:W-:Y:S02]  /*26980*/  FSEL R122, R155, R160, !P1 ;  /* 0x000000a09b7a7208 */ /* 0x000fe40004800000 */
[----:B------:R-:W-:-:S02]  /*26990*/  FSETP.GE.AND P1, PT, |R7|, 105615, PT ;  /* 0x47ce47800700780b */ /* 0x000fc40003f26200 */
[----:B------:R-:W-:Y:S01]  /*269a0*/  FSEL R123, R123, R32, !P0 ;  /* 0x000000207b7b7208 */ /* 0x000fe20004000000 */
[----:B0-----:R-:W-:Y:S01]  /*269b0*/  FMUL R138, R163, R138 ;  /* 0x0000008aa38a7220 */ /* 0x001fe20000400000 */
[----:B------:R-:W-:Y:S02]  /*269c0*/  SEL R124, R124, RZ, !P0 ;  /* 0x000000ff7c7c7207 */ /* 0x000fe40004000000 */
[----:B------:R-:W-:Y:S02]  /*269d0*/  FSETP.NEU.AND P2, PT, |R15|, +INF , PT ;  /* 0x7f8000000f00780b */ /* 0x000fe40003f4d200 */
[----:B------:R-:W-:Y:S02]  /*269e0*/  FSETP.GE.AND P0, PT, |R9|, 105615, PT ;  /* 0x47ce47800900780b */ /* 0x000fe40003f06200 */
[----:B------:R-:W-:Y:S02]  /*269f0*/  ISETP.NE.AND P5, PT, R0, RZ, PT ;  /* 0x000000ff0000720c */ /* 0x000fe40003fa5270 */
[----:B------:R-:W0:Y:S01]  /*26a00*/  MUFU.EX2 R0, R23 ;  /* 0x0000001700007308 */ /* 0x000e220000000800 */
[----:B------:R-:W-:-:S02]  /*26a10*/  FSEL R125, R44, R125, !P1 ;  /* 0x0000007d2c7d7208 */ /* 0x000fc40004800000 */
[----:B------:R-:W-:Y:S02]  /*26a20*/  SEL R126, R126, RZ, !P1 ;  /* 0x000000ff7e7e7207 */ /* 0x000fe40004800000 */
[----:B------:R-:W-:Y:S02]  /*26a30*/  FSEL R152, R147, R152, !P2 ;  /* 0x0000009893987208 */ /* 0x000fe40005000000 */
[----:B------:R-:W-:Y:S02]  /*26a40*/  FSETP.GE.AND P1, PT, |R11|, 105615, PT ;  /* 0x47ce47800b00780b */ /* 0x000fe40003f26200 */
[----:B------:R-:W-:Y:S02]  /*26a50*/  FSEL R127, R130, R127, !P0 ;  /* 0x0000007f827f7208 */ /* 0x000fe40004000000 */
[----:B------:R-:W-:Y:S02]  /*26a60*/  SEL R128, R128, RZ, !P0 ;  /* 0x000000ff80807207 */ /* 0x000fe40004000000 */
[----:B------:R-:W-:-:S02]  /*26a70*/  FSETP.NEU.AND P2, PT, R15, RZ, PT ;  /* 0x000000ff0f00720b */ /* 0x000fc40003f4d000 */
[----:B------:R-:W-:Y:S02]  /*26a80*/  FSETP.GE.AND P0, PT, |R13|, 105615, PT ;  /* 0x47ce47800d00780b */ /* 0x000fe40003f06200 */
[----:B------:R-:W-:Y:S01]  /*26a90*/  FSEL R129, R129, R132, !P1 ;  /* 0x0000008481817208 */ /* 0x000fe20004800000 */
[----:B0-----:R-:W-:Y:S01]  /*26aa0*/  FMUL R145, R145, R0 ;  /* 0x0000000091917220 */ /* 0x001fe20000400000 */
[----:B------:R-:W-:Y:S02]  /*26ab0*/  SEL R130, R131, RZ, !P1 ;  /* 0x000000ff83827207 */ /* 0x000fe40004800000 */
[----:B------:R-:W-:Y:S02]  /*26ac0*/  FSEL R121, R147, R152, !P2 ;  /* 0x0000009893797208 */ /* 0x000fe40005000000 */
[----:B------:R-:W-:Y:S02]  /*26ad0*/  FSEL R131, R136, R137, !P0 ;  /* 0x0000008988837208 */ /* 0x000fe40004000000 */
[----:B------:R-:W-:-:S02]  /*26ae0*/  SEL R132, R134, RZ, !P0 ;  /* 0x000000ff86847207 */ /* 0x000fc40004000000 */
[----:B------:R-:W-:Y:S02]  /*26af0*/  FSETP.GE.AND P2, PT, |R15|, 105615, PT ;  /* 0x47ce47800f00780b */ /* 0x000fe40003f46200 */
[----:B------:R-:W-:Y:S02]  /*26b00*/  FSETP.GE.AND P1, PT, |R17|, 105615, PT ;  /* 0x47ce47801100780b */ /* 0x000fe40003f26200 */
[----:B------:R-:W-:Y:S02]  /*26b10*/  FSETP.NEU.AND P0, PT, |R19|, +INF , PT ;  /* 0x7f8000001300780b */ /* 0x000fe40003f0d200 */
[----:B------:R-:W-:Y:S02]  /*26b20*/  ISETP.NE.AND P4, PT, R3, RZ, PT ;  /* 0x000000ff0300720c */ /* 0x000fe40003f85270 */
[----:B------:R-:W-:Y:S02]  /*26b30*/  FSEL R133, R149, R150, !P2 ;  /* 0x0000009695857208 */ /* 0x000fe40005000000 */
[----:B------:R-:W-:Y:S01]  /*26b40*/  SEL R134, R140, RZ, !P2 ;  /* 0x000000ff8c867207 */ /* 0x000fe20005000000 */
[----:B------:R-:W-:Y:S01]  /*26b50*/  FMUL R140, R148, R151 ;  /* 0x00000097948c7220 */ /* 0x000fe20000400000 */
[----:B------:R-:W-:Y:S01]  /*26b60*/  FSEL R135, R157, R158, !P1 ;  /* 0x0000009e9d877208 */ /* 0x000fe20004800000 */
[----:B------:R-:W-:Y:S01]  /*26b70*/  IMAD.MOV.U32 R148, RZ, RZ, RZ ;  /* 0x000000ffff947224 */ /* 0x000fe200078e00ff */
[----:B------:R-:W-:-:S02]  /*26b80*/  SEL R136, R154, RZ, !P1 ;  /* 0x000000ff9a887207 */ /* 0x000fc40004800000 */
[----:B------:R-:W-:Y:S02]  /*26b90*/  FSEL R161, R28, R161, !P0 ;  /* 0x000000a11ca17208 */ /* 0x000fe40004000000 */
[----:B------:R-:W-:Y:S02]  /*26ba0*/  FSETP.NAN.OR P5, PT, |R9|, |R9|, P5 ;  /* 0x400000090900720b */ /* 0x000fe40002fa8600 */
[----:B------:R-:W-:Y:S02]  /*26bb0*/  FSETP.GE.AND P1, PT, |R19|, 105615, PT ;  /* 0x47ce47801300780b */ /* 0x000fe40003f26200 */
[----:B------:R-:W-:Y:S02]  /*26bc0*/  FSETP.NAN.OR P6, PT, |R7|, |R7|, P6 ;  /* 0x400000070700720b */ /* 0x000fe400037c8600 */
[C---:B------:R-:W-:Y:S02]  /*26bd0*/  FSETP.NAN.OR P0, PT, |R19|.reuse, |R19|, P4 ;  /* 0x400000131300720b */ /* 0x040fe40002708600 */
[----:B------:R-:W-:-:S02]  /*26be0*/  FSETP.NEU.AND P2, PT, R19, RZ, PT ;  /* 0x000000ff1300720b */ /* 0x000fc40003f4d000 */
[----:B------:R-:W-:Y:S02]  /*26bf0*/  FSETP.NAN.OR P4, PT, |R6|, |R6|, P5 ;  /* 0x400000060600720b */ /* 0x000fe40002f88600 */
[----:B------:R-:W-:Y:S02]  /*26c00*/  FSEL R137, R162, R165, !P1 ;  /* 0x000000a5a2897208 */ /* 0x000fe40004800000 */
[----:B------:R-:W-:Y:S02]  /*26c10*/  FSETP.NAN.OR P6, PT, |R4|, |R4|, P6 ;  /* 0x400000040400720b */ /* 0x000fe400037c8600 */
[----:B------:R-:W-:Y:S02]  /*26c20*/  FSETP.NAN.OR P5, PT, |R16|, |R16|, P0 ;  /* 0x400000101000720b */ /* 0x000fe400007a8600 */
[----:B------:R-:W-:Y:S02]  /*26c30*/  FSEL R146, R28, R161, !P2 ;  /* 0x000000a11c927208 */ /* 0x000fe40005000000 */
[----:B------:R-:W-:-:S09]  /*26c40*/  SEL R147, R29, RZ, !P1 ;  /* 0x000000ff1d937207 */ /* 0x000fd20004800000 */
.L_x_944:
        /* <DEDUP_REMOVED lines=13> */
[----:B------:R-:W-:-:S12]  /*26d20*/  HFMA2 R31, -RZ, RZ, 0, 0 ;  /* 0x00000000ff1f7431 */ /* 0x000fd800000001ff */
[----:B------:R-:W-:Y:S05]  /*26d30*/  @!P0 BRA `(.L_x_634) ;  /* 0x0000000800d88947 */ /* 0x000fea0003800000 */
[----:B------:R-:W-:Y:S05]  /*26d40*/  BRA `(.L_x_635) ;  /* 0x00000004006c7947 */ /* 0x000fea0003800000 */
.L_x_633:
[----:B------:R-:W-:Y:S01]  /*26d50*/  FMUL R31, R5, R5 ;  /* 0x00000005051f7220 */ /* 0x000fe20000400000 */
[----:B------:R-:W-:Y:S06]  /*26d60*/  BRA `(.L_x_634) ;  /* 0x0000000800cc7947 */ /* 0x000fec0003800000 */
.L_x_632:
[----:B------:R-:W-:-:S13]  /*26d70*/  ISETP.NE.AND P0, PT, R48, 0x1, PT ;  /* 0x000000013000780c */ /* 0x000fda0003f05270 */
[----:B------:R-:W-:Y:S05]  /*26d80*/  @!P0 BRA `(.L_x_636) ;  /* 0x0000000000108947 */ /* 0x000fea0003800000 */
[----:B------:R-:W-:Y:S01]  /*26d90*/  ISETP.NE.AND P0, PT, R48, 0x2, PT ;  /* 0x000000023000780c */ /* 0x000fe20003f05270 */
[----:B-----5:R-:W-:-:S12]  /*26da0*/  IMAD.MOV.U32 R31, RZ, RZ, R27 ;  /* 0x000000ffff1f7224 */ /* 0x020fd800078e001b */
[----:B------:R-:W-:Y:S05]  /*26db0*/  @!P0 BRA `(.L_x_634) ;  /* 0x0000000800b88947 */ /* 0x000fea0003800000 */
[----:B------:R-:W-:Y:S05]  /*26dc0*/  BRA `(.L_x_635) ;  /* 0x00000004004c7947 */ /* 0x000fea0003800000 */
.L_x_636:
[----:B------:R-:W-:Y:S01]  /*26dd0*/  MOV R31, 0x3f800000 ;  /* 0x3f800000001f7802 */ /* 0x000fe20000000f00 */
[----:B------:R-:W-:Y:S06]  /*26de0*/  BRA `(.L_x_634) ;  /* 0x0000000800ac7947 */ /* 0x000fec0003800000 */
.L_x_631:
        /* <DEDUP_REMOVED lines=9> */
.L_x_637:
[----:B------:R-:W-:-:S05]  /*26e80*/  IMAD.MOV.U32 R3, RZ, RZ, -0x5 ;  /* 0xfffffffbff037424 */ /* 0x000fca00078e00ff */
[----:B------:R-:W-:-:S04]  /*26e90*/  VIADDMNMX.U32 R0, R48, R3, 0x3, PT ;  /* 0x0000000330007446 */ /* 0x000fc80003800003 */
[----:B------:R-:W-:-:S04]  /*26ea0*/  SHF.L.U32 R0, R0, 0x2, RZ ;  /* 0x0000000200007819 */ /* 0x000fc800000006ff */
[----:B------:R-:W0:Y:S02]  /*26eb0*/  LDC R20, c[0x2][R0+0x6d4] ;  /* 0x0081b50000147b82 */ /* 0x000e240000000800 */
[----:B0-----:R-:W-:-:S04]  /*26ec0*/  SHF.R.S32.HI R21, RZ, 0x1f, R20 ;  /* 0x0000001fff157819 */ /* 0x001fc80000011414 */
.L_x_2044:
[----:B------:R-:W-:Y:S05]  /*26ed0*/  BRX R20 -0x26ee0                                                        (*"BRANCH_TARGETS .L_x_2045,.L_x_2046,.L_x_2047,.L_x_635"*) ;  /* 0xfffffd9014487949 */ /* 0x000fea000383ffff */
.L_x_2047:
[----:B------:R-:W-:Y:S01]  /*26ee0*/  FADD R31, -R5, R2 ;  /* 0x00000002051f7221 */ /* 0x000fe20000000100 */
[----:B------:R-:W-:Y:S06]  /*26ef0*/  BRA `(.L_x_634) ;  /* 0x0000000800687947 */ /* 0x000fec0003800000 */
.L_x_2045:
[----:B------:R-:W-:Y:S01]  /*26f00*/  FADD R31, R5, R2 ;  /* 0x00000002051f7221 */ /* 0x000fe20000000000 */
[----:B------:R-:W-:Y:S06]  /*26f10*/  BRA `(.L_x_634) ;  /* 0x0000000800607947 */ /* 0x000fec0003800000 */
.L_x_2046:
[----:B------:R-:W-:Y:S01]  /*26f20*/  FADD R31, R5, -R2 ;  /* 0x80000002051f7221 */ /* 0x000fe20000000000 */
[----:B------:R-:W-:Y:S06]  /*26f30*/  BRA `(.L_x_634) ;  /* 0x0000000800587947 */ /* 0x000fec0003800000 */
.L_x_630:
        /* <DEDUP_REMOVED lines=11> */
.L_x_639:
[----:B------:R-:W-:Y:S01]  /*26ff0*/  ISETP.NE.AND P0, PT, R48, 0xa, PT ;  /* 0x0000000a3000780c */ /* 0x000fe20003f05270 */
[----:B------:R-:W-:-:S12]  /*27000*/  IMAD.MOV.U32 R31, RZ, RZ, R66 ;  /* 0x000000ffff1f7224 */ /* 0x000fd800078e0042 */
[----:B------:R-:W-:Y:S05]  /*27010*/  @!P0 BRA `(.L_x_634) ;  /* 0x0000000800208947 */ /* 0x000fea0003800000 */
[----:B------:R-:W-:-:S13]  /*27020*/  ISETP.NE.AND P0, PT, R48, 0xb, PT ;  /* 0x0000000b3000780c */ /* 0x000fda0003f05270 */
[----:B------:R-:W-:Y:S05]  /*27030*/  @P0 BRA `(.L_x_635) ;  /* 0x0000000000b00947 */ /* 0x000fea0003800000 */
[----:B------:R-:W-:Y:S01]  /*27040*/  MOV R31, R145 ;  /* 0x00000091001f7202 */ /* 0x000fe20000000f00 */
[----:B------:R-:W-:Y:S06]  /*27050*/  BRA `(.L_x_634) ;  /* 0x0000000800107947 */ /* 0x000fec0003800000 */
.L_x_638:
[----:B------:R-:W-:-:S13]  /*27060*/  ISETP.GT.AND P0, PT, R48, 0xd, PT ;  /* 0x0000000d3000780c */ /* 0x000fda0003f04270 */
[----:B------:R-:W-:Y:S05]  /*27070*/  @P0 BRA `(.L_x_640) ;  /* 0x00000000007c0947 */ /* 0x000fea0003800000 */
[----:B------:R-:W-:-:S05]  /*27080*/  IMAD.MOV.U32 R3, RZ, RZ, -0xc ;  /* 0xfffffff4ff037424 */ /* 0x000fca00078e00ff */
[----:B------:R-:W-:-:S04]  /*27090*/  VIADDMNMX.U32 R0, R48, R3, 0x2, PT ;  /* 0x0000000230007446 */ /* 0x000fc80003800003 */
[----:B------:R-:W-:-:S04]  /*270a0*/  SHF.L.U32 R0, R0, 0x2, RZ ;  /* 0x0000000200007819 */ /* 0x000fc800000006ff */
[----:B------:R-:W0:Y:S02]  /*270b0*/  LDC R20, c[0x2][R0+0x6e4] ;  /* 0x0081b90000147b82 */ /* 0x000e240000000800 */
[----:B0-----:R-:W-:-:S04]  /*270c0*/  SHF.R.S32.HI R21, RZ, 0x1f, R20 ;  /* 0x0000001fff157819 */ /* 0x001fc80000011414 */
.L_x_2049:
[----:B------:R-:W-:Y:S05]  /*270d0*/  BRX R20 -0x270e0                                                        (*"BRANCH_TARGETS .L_x_2050,.L_x_2051,.L_x_635"*) ;  /* 0xfffffd8c14c87949 */ /* 0x000fea000383ffff */
.L_x_2051:
        /* <DEDUP_REMOVED lines=9> */
.L_x_642:
[----:B------:R-:W-:Y:S01]  /*27170*/  FMUL.FTZ R20, R5, R0 ;  /* 0x0000000005147220 */ /* 0x000fe20000410000 */
[----:B------:R-:W-:-:S03]  /*27180*/  FMUL.FTZ R0, R0, 0.5 ;  /* 0x3f00000000007820 */ /* 0x000fc60000410000 */
[----:B------:R-:W-:-:S04]  /*27190*/  FFMA R3, -R20, R20, R5 ;  /* 0x0000001414037223 */ /* 0x000fc80000000105 */
[----:B------:R-:W-:-:S07]  /*271a0*/  FFMA R0, R3, R0, R20 ;  /* 0x0000000003007223 */ /* 0x000fce0000000014 */
.L_x_643:
[----:B------:R-:W-:Y:S05]  /*271b0*/  BSYNC.RECONVERGENT B1 ;  /* 0x0000000000017941 */ /* 0x000fea0003800200 */
.L_x_641:
[----:B------:R-:W-:Y:S01]  /*271c0*/  IMAD.MOV.U32 R31, RZ, RZ, R0 ;  /* 0x000000ffff1f7224 */ /* 0x000fe200078e0000 */
[----:B------:R-:W-:Y:S06]  /*271d0*/  BRA `(.L_x_634) ;  /* 0x0000000400b07947 */ /* 0x000fec0003800000 */
.L_x_2050:
        /* <DEDUP_REMOVED lines=9> */
.L_x_640:
[----:B------:R-:W-:-:S04]  /*27270*/  MOV R3, 0xfffffff2 ;  /* 0xfffffff200037802 */ /* 0x000fc80000000f00 */
[----:B------:R-:W-:-:S05]  /*27280*/  VIADDMNMX.U32 R0, R48, R3, 0x2, PT ;  /* 0x0000000230007446 */ /* 0x000fca0003800003 */
[----:B------:R-:W-:-:S04]  /*27290*/  IMAD.SHL.U32 R0, R0, 0x4, RZ ;  /* 0x0000000400007824 */ /* 0x000fc800078e00ff */
[----:B------:R-:W0:Y:S02]  /*272a0*/  LDC R20, c[0x2][R0+0x6f0] ;  /* 0x0081bc0000147b82 */ /* 0x000e240000000800 */
[----:B0-----:R-:W-:-:S04]  /*272b0*/  SHF.R.S32.HI R21, RZ, 0x1f, R20 ;  /* 0x0000001fff157819 */ /* 0x001fc80000011414 */
.L_x_2053:
[----:B------:R-:W-:Y:S05]  /*272c0*/  BRX R20 -0x272d0                                                        (*"BRANCH_TARGETS .L_x_2054,.L_x_2055,.L_x_2056"*) ;  /* 0xfffffd8c144c7949 */ /* 0x000fea000383ffff */
.L_x_2056:
[----:B------:R-:W-:Y:S02]  /*272d0*/  ISETP.NE.AND P0, PT, R48, 0x10, PT ;  /* 0x000000103000780c */ /* 0x000fe40003f05270 */
[----:B------:R-:W-:-:S11]  /*272e0*/  MOV R31, R65 ;  /* 0x00000041001f7202 */ /* 0x000fd60000000f00 */
[----:B------:R-:W-:Y:S05]  /*272f0*/  @!P0 BRA `(.L_x_634) ;  /* 0x0000000400688947 */ /* 0x000fea0003800000 */
.L_x_635:
[----:B------:R-:W-:Y:S01]  /*27300*/  IMAD.MOV.U32 R31, RZ, RZ, 0x7fffffff ;  /* 0x7fffffffff1f7424 */ /* 0x000fe200078e00ff */
[----:B------:R-:W-:Y:S06]  /*27310*/  BRA `(.L_x_634) ;  /* 0x0000000400607947 */ /* 0x000fec0003800000 */
.L_x_2054:
        /* <DEDUP_REMOVED lines=11> */
.L_x_646:
[----:B0-----:R-:W0:Y:S02]  /*273d0*/  LDC.64 R20, c[0x4][RZ] ;  /* 0x01000000ff147b82 */ /* 0x001e240000000a00 */
[----:B0-----:R-:W-:-:S05]  /*273e0*/  IMAD.WIDE.U32 R22, R0, 0x4, R20 ;  /* 0x0000000400167825 */ /* 0x001fca00078e0014 */
        /* <DEDUP_REMOVED lines=9> */
[----:B------:R-:W-:Y:S01]  /*27480*/  ISETP.NE.AND P0, PT, R69, RZ, PT ;  /* 0x000000ff4500720c */ /* 0x000fe20003f05270 */
[----:B------:R1:W-:Y:S04]  /*27490*/  STL [R1+0x18], R25 ;  /* 0x0000181901007387 */ /* 0x0003e80000100800 */
[----:B------:R-:W2:Y:S04]  /*274a0*/  LDL R0, [R70+0x18] ;  /* 0x0000180046007983 */ /* 0x000ea80000100800 */
[----:B------:R-:W2:Y:S04]  /*274b0*/  LDL R3, [R70+0x14] ;  /* 0x0000140046037983 */ /* 0x000ea80000100800 */
[----:B------:R-:W3:Y:S01]  /*274c0*/  @P0 LDL R20, [R70+0x10] ;  /* 0x0000100046140983 */ /* 0x000ee20000100800 */
[----:B------:R-:W-:Y:S01]  /*274d0*/  UMOV UR8, 0x54442d19 ;  /* 0x54442d1900087882 */ /* 0x000fe20000000000 */
[----:B------:R-:W-:Y:S01]  /*274e0*/  UMOV UR9, 0x3bf921fb ;  /* 0x3bf921fb00097882 */ /* 0x000fe20000000000 */
[----:B--2---:R-:W-:-:S02]  /*274f0*/  @P0 SHF.L.W.U32.HI R0, R3, R69, R0 ;  /* 0x0000004503000219 */ /* 0x004fc40000010e00 */
[----:B---3--:R-:W-:Y:S02]  /*27500*/  @P0 SHF.L.W.U32.HI R3, R20, R69, R3 ;  /* 0x0000004514030219 */ /* 0x008fe40000010e03 */
[----:B------:R-:W-:Y:S02]  /*27510*/  ISETP.GE.AND P0, PT, R5, RZ, PT ;  /* 0x000000ff0500720c */ /* 0x000fe40003f06270 */
[C---:B0-----:R-:W-:Y:S01]  /*27520*/  SHF.L.W.U32.HI R24, R3.reuse, 0x2, R0 ;  /* 0x0000000203187819 */ /* 0x041fe20000010e00 */
[----:B------:R-:W-:-:S03]  /*27530*/  IMAD.SHL.U32 R3, R3, 0x4, RZ ;  /* 0x0000000403037824 */ /* 0x000fc600078e00ff */
[----:B------:R-:W-:Y:S02]  /*27540*/  SHF.R.S32.HI R21, RZ, 0x1f, R24 ;  /* 0x0000001fff157819 */ /* 0x000fe40000011418 */
[----:B-1----:R-:W-:Y:S02]  /*27550*/  LOP3.LUT R25, R24, R5, RZ, 0x3c, !PT ;  /* 0x0000000518197212 */ /* 0x002fe400078e3cff */
[C---:B------:R-:W-:Y:S02]  /*27560*/  LOP3.LUT R20, R21.reuse, R3, RZ, 0x3c, !PT ;  /* 0x0000000315147212 */ /* 0x040fe400078e3cff */
[----:B------:R-:W-:Y:S02]  /*27570*/  LOP3.LUT R21, R21, R24, RZ, 0x3c, !PT ;  /* 0x0000001815157212 */ /* 0x000fe400078e3cff */
[----:B------:R-:W-:Y:S02]  /*27580*/  SHF.R.U32.HI R3, RZ, 0x1e, R0 ;  /* 0x0000001eff037819 */ /* 0x000fe40000011600 */
[----:B------:R-:W-:-:S02]  /*27590*/  ISETP.GE.AND P1, PT, R25, RZ, PT ;  /* 0x000000ff1900720c */ /* 0x000fc40003f26270 */
[----:B------:R-:W0:Y:S01]  /*275a0*/  I2F.F64.S64 R20, R20 ;  /* 0x0000001400147312 */ /* 0x000e220000301c00 */
[----:B------:R-:W-:-:S04]  /*275b0*/  LEA.HI R24, R24, R3, RZ, 0x1 ;  /* 0x0000000318187211 */ /* 0x000fc800078f08ff */
[----:B------:R-:W-:Y:S01]  /*275c0*/  @!P0 IADD3 R24, PT, PT, -R24, RZ, RZ ;  /* 0x000000ff18188210 */ /* 0x000fe20007ffe1ff */
[----:B0-----:R-:W-:-:S10]  /*275d0*/  DMUL R22, R20, UR8 ;  /* 0x0000000814167c28 */ /* 0x001fd40008000000 */
[----:B------:R-:W0:Y:S02]  /*275e0*/  F2F.F32.F64 R22, R22 ;  /* 0x0000001600167310 */ /* 0x000e240000301000 */
[----:B0-----:R-:W-:-:S07]  /*275f0*/  FSEL R0, -R22, R22, !P1 ;  /* 0x0000001616007208 */ /* 0x001fce0004800100 */
.L_x_645:
[----:B------:R-:W-:Y:S05]  /*27600*/  BSYNC.RECONVERGENT B1 ;  /* 0x0000000000017941 */ /* 0x000fea0003800200 */
.L_x_644:
        /* <DEDUP_REMOVED lines=18> */
.L_x_2055:
[----:B------:R-:W0:Y:S01]  /*27730*/  MUFU.RSQ R3, R68 ;  /* 0x0000004400037308 */ /* 0x000e220000001400 */
[C---:B------:R-:W-:Y:S01]  /*27740*/  FSETP.NEU.AND P1, PT, |R5|.reuse, 1, PT ;  /* 0x3f8000000500780b */ /* 0x040fe20003f2d200 */
[----:B------:R-:W-:Y:S01]  /*27750*/  HFMA2 R20, -RZ, RZ, 1.3251953125, -55.71875 ;  /* 0x3d4dd2f7ff147431 */ /* 0x000fe200000001ff */
[----:B------:R-:W-:Y:S01]  /*27760*/  FSETP.GT.AND P0, PT, |R5|, 0.56000000238418579102, PT ;  /* 0x3f0f5c290500780b */ /* 0x000fe20003f04200 */
[----:B0-----:R-:W-:Y:S01]  /*27770*/  FMUL R0, R68, R3 ;  /* 0x0000000344007220 */ /* 0x001fe20000400000 */
        /* <DEDUP_REMOVED lines=18> */
.L_x_634:
[----:B------:R-:W-:Y:S05]  /*278a0*/  BSYNC.RECONVERGENT B0 ;  /* 0x0000000000007941 */ /* 0x000fea0003800200 */
.L_x_629:
        /* <DEDUP_REMOVED lines=13> */
.L_x_651:
[----:B------:R-:W-:Y:S01]  /*27980*/  FMUL R22, R7, R7 ;  /* 0x0000000707167220 */ /* 0x000fe20000400000 */
[----:B------:R-:W-:Y:S06]  /*27990*/  BRA `(.L_x_652) ;  /* 0x0000000800c47947 */ /* 0x000fec0003800000 */
.L_x_650:
[----:B------:R-:W-:-:S13]  /*279a0*/  ISETP.NE.AND P0, PT, R49, 0x1, PT ;  /* 0x000000013100780c */ /* 0x000fda0003f05270 */
[----:B------:R-:W-:Y:S05]  /*279b0*/  @!P0 BRA `(.L_x_654) ;  /* 0x0000000000108947 */ /* 0x000fea0003800000 */
[----:B------:R-:W-:Y:S01]  /*279c0*/  ISETP.NE.AND P0, PT, R49, 0x2, PT ;  /* 0x000000023100780c */ /* 0x000fe20003f05270 */
[----:B-----5:R-:W-:-:S12]  /*279d0*/  IMAD.MOV.U32 R22, RZ, RZ, R27 ;  /* 0x000000ffff167224 */ /* 0x020fd800078e001b */
[----:B------:R-:W-:Y:S05]  /*279e0*/  @!P0 BRA `(.L_x_652) ;  /* 0x0000000800b08947 */ /* 0x000fea0003800000 */
[----:B------:R-:W-:Y:S05]  /*279f0*/  BRA `(.L_x_653) ;  /* 0x0000000400447947 */ /* 0x000fea0003800000 */
.L_x_654:
[----:B------:R-:W-:Y:S01]  /*27a00*/  HFMA2 R22, -RZ, RZ, 1.875, 0 ;  /* 0x3f800000ff167431 */ /* 0x000fe200000001ff */
[----:B------:R-:W-:Y:S06]  /*27a10*/  BRA `(.L_x_652) ;  /* 0x0000000800a47947 */ /* 0x000fec0003800000 */
.L_x_649:
        /* <DEDUP_REMOVED lines=9> */
.L_x_655:
[----:B------:R-:W-:-:S05]  /*27ab0*/  IMAD.MOV.U32 R0, RZ, RZ, -0x5 ;  /* 0xfffffffbff007424 */ /* 0x000fca00078e00ff */
[----:B------:R-:W-:-:S04]  /*27ac0*/  VIADDMNMX.U32 R0, R49, R0, 0x3, PT ;  /* 0x0000000331007446 */ /* 0x000fc80003800000 */
[----:B------:R-:W-:-:S04]  /*27ad0*/  SHF.L.U32 R0, R0, 0x2, RZ ;  /* 0x0000000200007819 */ /* 0x000fc800000006ff */
[----:B------:R-:W0:Y:S02]  /*27ae0*/  LDC R20, c[0x2][R0+0x6fc] ;  /* 0x0081bf0000147b82 */ /* 0x000e240000000800 */
[----:B0-----:R-:W-:-:S04]  /*27af0*/  SHF.R.S32.HI R21, RZ, 0x1f, R20 ;  /* 0x0000001fff157819 */ /* 0x001fc80000011414 */
.L_x_2057:
[----:B------:R-:W-:Y:S05]  /*27b00*/  BRX R20 -0x27b10                                                        (*"BRANCH_TARGETS .L_x_2058,.L_x_2059,.L_x_2060,.L_x_653"*) ;  /* 0xfffffd84143c7949 */ /* 0x000fea000383ffff */
.L_x_2060:
[----:B------:R-:W-:Y:S01]  /*27b10*/  FADD R22, -R7, R4 ;  /* 0x0000000407167221 */ /* 0x000fe20000000100 */
[----:B------:R-:W-:Y:S06]  /*27b20*/  BRA `(.L_x_652) ;  /* 0x0000000800607947 */ /* 0x000fec0003800000 */
.L_x_2058:
[----:B------:R-:W-:Y:S01]  /*27b30*/  FADD R22, R7, R4 ;  /* 0x0000000407167221 */ /* 0x000fe20000000000 */
[----:B------:R-:W-:Y:S06]  /*27b40*/  BRA `(.L_x_652) ;  /* 0x0000000800587947 */ /* 0x000fec0003800000 */
.L_x_2059:
[----:B------:R-:W-:Y:S01]  /*27b50*/  FADD R22, R7, -R4 ;  /* 0x8000000407167221 */ /* 0x000fe20000000000 */
[----:B------:R-:W-:Y:S06]  /*27b60*/  BRA `(.L_x_652) ;  /* 0x0000000800507947 */ /* 0x000fec0003800000 */
.L_x_648:
        /* <DEDUP_REMOVED lines=11> */
.L_x_657:
[----:B------:R-:W-:Y:S01]  /*27c20*/  ISETP.NE.AND P0, PT, R49, 0xa, PT ;  /* 0x0000000a3100780c */ /* 0x000fe20003f05270 */
[----:B------:R-:W-:-:S12]  /*27c30*/  IMAD.MOV.U32 R22, RZ, RZ, R72 ;  /* 0x000000ffff167224 */ /* 0x000fd800078e0048 */
[----:B------:R-:W-:Y:S05]  /*27c40*/  @!P0 BRA `(.L_x_652) ;  /* 0x0000000800188947 */ /* 0x000fea0003800000 */
[----:B------:R-:W-:-:S13]  /*27c50*/  ISETP.NE.AND P0, PT, R49, 0xb, PT ;  /* 0x0000000b3100780c */ /* 0x000fda0003f05270 */
[----:B------:R-:W-:Y:S05]  /*27c60*/  @P0 BRA `(.L_x_653) ;  /* 0x0000000000a80947 */ /* 0x000fea0003800000 */
[----:B------:R-:W-:Y:S01]  /*27c70*/  MOV R22, R144 ;  /* 0x0000009000167202 */ /* 0x000fe20000000f00 */
[----:B------:R-:W-:Y:S06]  /*27c80*/  BRA `(.L_x_652) ;  /* 0x0000000800087947 */ /* 0x000fec0003800000 */
.L_x_656:
[----:B------:R-:W-:-:S13]  /*27c90*/  ISETP.GT.AND P0, PT, R49, 0xd, PT ;  /* 0x0000000d3100780c */ /* 0x000fda0003f04270 */
[----:B------:R-:W-:Y:S05]  /*27ca0*/  @P0 BRA `(.L_x_658) ;  /* 0x0000000000740947 */ /* 0x000fea0003800000 */
[----:B------:R-:W-:-:S05]  /*27cb0*/  IMAD.MOV.U32 R0, RZ, RZ, -0xc ;  /* 0xfffffff4ff007424 */ /* 0x000fca00078e00ff */
[----:B------:R-:W-:-:S04]  /*27cc0*/  VIADDMNMX.U32 R0, R49, R0, 0x2, PT ;  /* 0x0000000231007446 */ /* 0x000fc80003800000 */
[----:B------:R-:W-:-:S04]  /*27cd0*/  SHF.L.U32 R0, R0, 0x2, RZ ;  /* 0x0000000200007819 */ /* 0x000fc800000006ff */
[----:B------:R-:W0:Y:S02]  /*27ce0*/  LDC R20, c[0x2][R0+0x70c] ;  /* 0x0081c30000147b82 */ /* 0x000e240000000800 */
[----:B0-----:R-:W-:-:S04]  /*27cf0*/  SHF.R.S32.HI R21, RZ, 0x1f, R20 ;  /* 0x0000001fff157819 */ /* 0x001fc80000011414 */
.L_x_2062:
[----:B------:R-:W-:Y:S05]  /*27d00*/  BRX R20 -0x27d10                                                        (*"BRANCH_TARGETS .L_x_2063,.L_x_2064,.L_x_653"*) ;  /* 0xfffffd8014bc7949 */ /* 0x000fea000383ffff */
.L_x_2064:
        /* <DEDUP_REMOVED lines=9> */
.L_x_660:
[----:B------:R-:W-:Y:S01]  /*27da0*/  FMUL.FTZ R20, R7, R0 ;  /* 0x0000000007147220 */ /* 0x000fe20000410000 */
[----:B------:R-:W-:-:S03]  /*27db0*/  FMUL.FTZ R0, R0, 0.5 ;  /* 0x3f00000000007820 */ /* 0x000fc60000410000 */
[----:B------:R-:W-:-:S04]  /*27dc0*/  FFMA R3, -R20, R20, R7 ;  /* 0x0000001414037223 */ /* 0x000fc80000000107 */
[----:B------:R-:W-:-:S07]  /*27dd0*/  FFMA R0, R3, R0, R20 ;  /* 0x0000000003007223 */ /* 0x000fce0000000014 */
.L_x_661:
[----:B------:R-:W-:Y:S05]  /*27de0*/  BSYNC.RECONVERGENT B1 ;  /* 0x0000000000017941 */ /* 0x000fea0003800200 */
.L_x_659:
[----:B------:R-:W-:Y:S01]  /*27df0*/  IMAD.MOV.U32 R22, RZ, RZ, R0 ;  /* 0x000000ffff167224 */ /* 0x000fe200078e0000 */
[----:B------:R-:W-:Y:S06]  /*27e00*/  BRA `(.L_x_652) ;  /* 0x0000000400a87947 */ /* 0x000fec0003800000 */
.L_x_2063:
[C---:B------:R-:W-:Y:S01]  /*27e10*/  FADD R0, R7.reuse, R4 ;  /* 0x0000000407007221 */ /* 0x040fe20000000000 */
[----:B------:R-:W-:Y:S02]  /*27e20*/  FSETP.NEU.AND P1, PT, R4, RZ, PT ;  /* 0x000000ff0400720b */ /* 0x000fe40003f2d000 */
[----:B------:R-:W-:Y:S02]  /*27e30*/  FSETP.NEU.AND P0, PT, R7, 1, PT ;  /* 0x3f8000000700780b */ /* 0x000fe40003f0d000 */
[----:B------:R-:W-:-:S04]  /*27e40*/  FSEL R0, R0, 1, P1 ;  /* 0x3f80000000007808 */ /* 0x000fc80000800000 */
[----:B------:R-:W-:-:S04]  /*27e50*/  FSEL R0, R0, 1, P0 ;  /* 0x3f80000000007808 */ /* 0x000fc80000000000 */
[----:B------:R-:W-:Y:S01]  /*27e60*/  FSEL R22, R0, R117, P6 ;  /* 0x0000007500167208 */ /* 0x000fe20003000000 */
[----:B------:R-:W-:Y:S06]  /*27e70*/  BRA `(.L_x_652) ;  /* 0x00000004008c7947 */ /* 0x000fec0003800000 */
.L_x_658:
[----:B------:R-:W-:-:S04]  /*27e80*/  MOV R0, 0xfffffff2 ;  /* 0xfffffff200007802 */ /* 0x000fc80000000f00 */
[----:B------:R-:W-:-:S05]  /*27e90*/  VIADDMNMX.U32 R0, R49, R0, 0x2, PT ;  /* 0x0000000231007446 */ /* 0x000fca0003800000 */
[----:B------:R-:W-:-:S04]  /*27ea0*/  IMAD.SHL.U32 R0, R0, 0x4, RZ ;  /* 0x0000000400007824 */ /* 0x000fc800078e00ff */
[----:B------:R-:W0:Y:S02]  /*27eb0*/  LDC R20, c[0x2][R0+0x718] ;  /* 0x0081c60000147b82 */ /* 0x000e240000000800 */
[----:B0-----:R-:W-:-:S04]  /*27ec0*/  SHF.R.S32.HI R21, RZ, 0x1f, R20 ;  /* 0x0000001fff157819 */ /* 0x001fc80000011414 */
.L_x_2066:
[----:B------:R-:W-:Y:S05]  /*27ed0*/  BRX R20 -0x27ee0                                                        (*"BRANCH_TARGETS .L_x_2067,.L_x_2068,.L_x_2069"*) ;  /* 0xfffffd8014487949 */ /* 0x000fea000383ffff */
.L_x_2069:
[----:B------:R-:W-:Y:S02]  /*27ee0*/  ISETP.NE.AND P0, PT, R49, 0x10, PT ;  /* 0x000000103100780c */ /* 0x000fe40003f05270 */
[----:B------:R-:W-:-:S11]  /*27ef0*/  MOV R22, R73 ;  /* 0x0000004900167202 */ /* 0x000fd60000000f00 */
[----:B------:R-:W-:Y:S05]  /*27f00*/  @!P0 BRA `(.L_x_652) ;  /* 0x0000000400688947 */ /* 0x000fea0003800000 */
.L_x_653:
[----:B------:R-:W-:Y:S01]  /*27f10*/  IMAD.MOV.U32 R22, RZ, RZ, 0x7fffffff ;  /* 0x7fffffffff167424 */ /* 0x000fe200078e00ff */
[----:B------:R-:W-:Y:S06]  /*27f20*/  BRA `(.L_x_652) ;  /* 0x0000000400607947 */ /* 0x000fec0003800000 */
.L_x_2067:
        /* <DEDUP_REMOVED lines=11> */
.L_x_664:
        /* <DEDUP_REMOVED lines=21> */
[C-C-:B0-----:R-:W-:Y:S01]  /*28130*/  SHF.L.W.U32.HI R24, R0.reuse, 0x2, R3.reuse ;  /* 0x0000000200187819 */ /* 0x141fe20000010e03 */
[----:B------:R-:W-:Y:S01]  /*28140*/  IMAD.SHL.U32 R0, R0, 0x4, RZ ;  /* 0x0000000400007824 */ /* 0x000fe200078e00ff */
[----:B------:R-:W-:Y:S02]  /*28150*/  SHF.R.U32.HI R3, RZ, 0x1e, R3 ;  /* 0x0000001eff037819 */ /* 0x000fe40000011603 */
[----:B------:R-:W-:-:S04]  /*28160*/  SHF.R.S32.HI R21, RZ, 0x1f, R24 ;  /* 0x0000001fff157819 */ /* 0x000fc80000011418 */
[C---:B------:R-:W-:Y:S02]  /*28170*/  LOP3.LUT R20, R21.reuse, R0, RZ, 0x3c, !PT ;  /* 0x0000000015147212 */ /* 0x040fe400078e3cff */
[----:B------:R-:W-:Y:S02]  /*28180*/  LOP3.LUT R21, R21, R24, RZ, 0x3c, !PT ;  /* 0x0000001815157212 */ /* 0x000fe400078e3cff */
[C---:B------:R-:W-:Y:S02]  /*28190*/  LOP3.LUT R0, R24.reuse, R7, RZ, 0x3c, !PT ;  /* 0x0000000718007212 */ /* 0x040fe400078e3cff */
[----:B------:R-:W-:Y:S02]  /*281a0*/  LEA.HI R24, R24, R3, RZ, 0x1 ;  /* 0x0000000318187211 */ /* 0x000fe400078f08ff */
[----:B------:R-:W0:Y:S01]  /*281b0*/  I2F.F64.S64 R20, R20 ;  /* 0x0000001400147312 */ /* 0x000e220000301c00 */
[----:B------:R-:W-:Y:S02]  /*281c0*/  ISETP.GE.AND P1, PT, R0, RZ, PT ;  /* 0x000000ff0000720c */ /* 0x000fe40003f26270 */
[----:B------:R-:W-:Y:S01]  /*281d0*/  @!P0 IADD3 R24, PT, PT, -R24, RZ, RZ ;  /* 0x000000ff18188210 */ /* 0x000fe20007ffe1ff */
[----:B0-----:R-:W-:-:S10]  /*281e0*/  DMUL R22, R20, UR8 ;  /* 0x0000000814167c28 */ /* 0x001fd40008000000 */
[----:B------:R-:W0:Y:S02]  /*281f0*/  F2F.F32.F64 R22, R22 ;  /* 0x0000001600167310 */ /* 0x000e240000301000 */
[----:B01----:R-:W-:-:S07]  /*28200*/  FSEL R0, -R22, R22, !P1 ;  /* 0x0000001616007208 */ /* 0x003fce0004800100 */
.L_x_663:
[----:B------:R-:W-:Y:S05]  /*28210*/  BSYNC.RECONVERGENT B1 ;  /* 0x0000000000017941 */ /* 0x000fea0003800200 */
.L_x_662:
[----:B------:R-:W-:Y:S02]  /*28220*/  IMAD.MOV.U32 R20, RZ, RZ, 0x37cbac00 ;  /* 0x37cbac00ff147424 */ /* 0x000fe400078e00ff */
[----:B------:R-:W-:Y:S01]  /*28230*/  FMUL R3, R0, R0 ;  /* 0x0000000000037220 */ /* 0x000fe20000400000 */
[C---:B------:R-:W-:Y:S01]  /*28240*/  LOP3.LUT R21, R24.reuse, 0x1, RZ, 0xc0, !PT ;  /* 0x0000000118157812 */ /* 0x040fe200078ec0ff */
[----:B------:R-:W-:Y:S01]  /*28250*/  IMAD.MOV.U32 R23, RZ, RZ, 0x3effffff ;  /* 0x3effffffff177424 */ /* 0x000fe200078e00ff */
[----:B------:R-:W-:Y:S01]  /*28260*/  MOV R22, 0x3d2aaabb ;  /* 0x3d2aaabb00167802 */ /* 0x000fe20000000f00 */
[----:B------:R-:W-:Y:S01]  /*28270*/  FFMA R20, R3, R20, -0.0013887860113754868507 ;  /* 0xbab607ed03147423 */ /* 0x000fe20000000014 */
[----:B------:R-:W-:Y:S02]  /*28280*/  ISETP.NE.U32.AND P0, PT, R21, 0x1, PT ;  /* 0x000000011500780c */ /* 0x000fe40003f05070 */
        /* <DEDUP_REMOVED lines=11> */
.L_x_2068:
        /* <DEDUP_REMOVED lines=23> */
.L_x_652:
[----:B------:R-:W-:Y:S05]  /*284b0*/  BSYNC.RECONVERGENT B0 ;  /* 0x0000000000007941 */ /* 0x000fea0003800200 */
.L_x_647:
        /* <DEDUP_REMOVED lines=13> */
.L_x_669:
[----:B------:R-:W-:Y:S01]  /*28590*/  FMUL R29, R31, R31 ;  /* 0x0000001f1f1d7220 */ /* 0x000fe20000400000 */
[----:B------:R-:W-:Y:S06]  /*285a0*/  BRA `(.L_x_670) ;  /* 0x0000001400e47947 */ /* 0x000fec0003800000 */
.L_x_668:
[----:B------:R-:W-:-:S13]  /*285b0*/  ISETP.NE.AND P0, PT, R50, 0x1, PT ;  /* 0x000000013200780c */ /* 0x000fda0003f05270 */
[----:B------:R-:W-:Y:S05]  /*285c0*/  @!P0 BRA `(.L_x_672) ;  /* 0x0000000000108947 */ /* 0x000fea0003800000 */
[----:B------:R-:W-:Y:S01]  /*285d0*/  ISETP.NE.AND P0, PT, R50, 0x2, PT ;  /* 0x000000023200780c */ /* 0x000fe20003f05270 */
[----:B-----5:R-:W-:-:S12]  /*285e0*/  IMAD.MOV.U32 R29, RZ, RZ, R27 ;  /* 0x000000ffff1d7224 */ /* 0x020fd800078e001b */
[----:B------:R-:W-:Y:S05]  /*285f0*/  @!P0 BRA `(.L_x_670) ;  /* 0x0000001400d08947 */ /* 0x000fea0003800000 */
[----:B------:R-:W-:Y:S05]  /*28600*/  BRA `(.L_x_671) ;  /* 0x0000001000247947 */ /* 0x000fea0003800000 */
.L_x_672:
[----:B------:R-:W-:Y:S01]  /*28610*/  HFMA2 R29, -RZ, RZ, 1.875, 0 ;  /* 0x3f800000ff1d7431 */ /* 0x000fe200000001ff */
[----:B------:R-:W-:Y:S06]  /*28620*/  BRA `(.L_x_670) ;  /* 0x0000001400c47947 */ /* 0x000fec0003800000 */
.L_x_667:
        /* <DEDUP_REMOVED lines=9> */
.L_x_673:
[----:B------:R-:W-:-:S05]  /*286c0*/  IMAD.MOV.U32 R3, RZ, RZ, -0x5 ;  /* 0xfffffffbff037424 */ /* 0x000fca00078e00ff */
[----:B------:R-:W-:-:S04]  /*286d0*/  VIADDMNMX.U32 R3, R50, R3, 0x3, PT ;  /* 0x0000000332037446 */ /* 0x000fc80003800003 */
[----:B------:R-:W-:-:S04]  /*286e0*/  SHF.L.U32 R3, R3, 0x2, RZ ;  /* 0x0000000203037819 */ /* 0x000fc800000006ff */
[----:B------:R-:W0:Y:S02]  /*286f0*/  LDC R20, c[0x2][R3+0x724] ;  /* 0x0081c90003147b82 */ /* 0x000e240000000800 */
[----:B0-----:R-:W-:-:S04]  /*28700*/  SHF.R.S32.HI R21, RZ, 0x1f, R20 ;  /* 0x0000001fff157819 */ /* 0x001fc80000011414 */
.L_x_2070:
[----:B------:R-:W-:Y:S05]  /*28710*/  BRX R20 -0x28720                                                        (*"BRANCH_TARGETS .L_x_2071,.L_x_2072,.L_x_2073,.L_x_671"*) ;  /* 0xfffffd7814387949 */ /* 0x000fea000383ffff */
.L_x_2073:
[----:B------:R-:W-:Y:S01]  /*28720*/  FADD R29, R22, -R31 ;  /* 0x8000001f161d7221 */ /* 0x000fe20000000000 */
[----:B------:R-:W-:Y:S06]  /*28730*/  BRA `(.L_x_670) ;  /* 0x0000001400807947 */ /* 0x000fec0003800000 */
.L_x_2071:
[----:B------:R-:W-:Y:S01]  /*28740*/  FADD R29, R22, R31 ;  /* 0x0000001f161d7221 */ /* 0x000fe20000000000 */
[----:B------:R-:W-:Y:S06]  /*28750*/  BRA `(.L_x_670) ;  /* 0x0000001400787947 */ /* 0x000fec0003800000 */
.L_x_2072:
[----:B------:R-:W-:Y:S01]  /*28760*/  FADD R29, -R22, R31 ;  /* 0x0000001f161d7221 */ /* 0x000fe20000000100 */
[----:B------:R-:W-:Y:S06]  /*28770*/  BRA `(.L_x_670) ;  /* 0x0000001400707947 */ /* 0x000fec0003800000 */
.L_x_666:
        /* <DEDUP_REMOVED lines=9> */
.L_x_2075:
[----:B------:R-:W-:Y:S05]  /*28810*/  BRX R20 -0x28820                                                        (*"BRANCH_TARGETS .L_x_2076,.L_x_2077,.L_x_671"*) ;  /* 0xfffffd7414f87949 */ /* 0x000fea000383ffff */
.L_x_2077:
        /* <DEDUP_REMOVED lines=13> */
.L_x_677:
[----:B------:R-:W-:Y:S05]  /*288f0*/  BSYNC.RECONVERGENT B5 ;  /* 0x0000000000057941 */ /* 0x000fea0003800200 */
.L_x_676:
[----:B------:R-:W-:Y:S01]  /*28900*/  IMAD.MOV.U32 R29, RZ, RZ, R0 ;  /* 0x000000ffff1d7224 */ /* 0x000fe200078e0000 */
[----:B------:R-:W-:Y:S06]  /*28910*/  BRA `(.L_x_670) ;  /* 0x0000001400087947 */ /* 0x000fec0003800000 */
.L_x_2076:
        /* <DEDUP_REMOVED lines=13> */
.L_x_679:
[----:B------:R-:W-:Y:S05]  /*289f0*/  BSYNC.RECONVERGENT B5 ;  /* 0x0000000000057941 */ /* 0x000fea0003800200 */
.L_x_678:
[----:B------:R-:W-:Y:S01]  /*28a00*/  MOV R29, R0 ;  /* 0x00000000001d7202 */ /* 0x000fe20000000f00 */
[----:B------:R-:W-:Y:S06]  /*28a10*/  BRA `(.L_x_670) ;  /* 0x0000001000c87947 */ /* 0x000fec0003800000 */
.L_x_675:
[----:B------:R-:W-:-:S05]  /*28a20*/  IMAD.MOV.U32 R3, RZ, RZ, -0xa ;  /* 0xfffffff6ff037424 */ /* 0x000fca00078e00ff */
[----:B------:R-:W-:-:S04]  /*28a30*/  VIADDMNMX.U32 R3, R50, R3, 0x2, PT ;  /* 0x0000000232037446 */ /* 0x000fc80003800003 */
[----:B------:R-:W-:-:S04]  /*28a40*/  SHF.L.U32 R3, R3, 0x2, RZ ;  /* 0x0000000203037819 */ /* 0x000fc800000006ff */
[----:B------:R-:W0:Y:S02]  /*28a50*/  LDC R20, c[0x2][R3+0x740] ;  /* 0x0081d00003147b82 */ /* 0x000e240000000800 */
[----:B0-----:R-:W-:-:S04]  /*28a60*/  SHF.R.S32.HI R21, RZ, 0x1f, R20 ;  /* 0x0000001fff157819 */ /* 0x001fc80000011414 */
.L_x_2079:
[----:B------:R-:W-:Y:S05]  /*28a70*/  BRX R20 -0x28a80                                                        (*"BRANCH_TARGETS .L_x_2080,.L_x_2081,.L_x_671"*) ;  /* 0xfffffd7414607949 */ /* 0x000fea000383ffff */
.L_x_2081:
        /* <DEDUP_REMOVED lines=11> */
.L_x_2080:
        /* <DEDUP_REMOVED lines=28> */
.L_x_674:
[----:B------:R-:W-:-:S13]  /*28cf0*/  ISETP.GT.AND P0, PT, R50, 0xd, PT ;  /* 0x0000000d3200780c */ /* 0x000fda0003f04270 */
[----:B------:R-:W-:Y:S05]  /*28d00*/  @P0 BRA `(.L_x_680) ;  /* 0x0000000400c40947 */ /* 0x000fea0003800000 */
[----:B------:R-:W-:-:S04]  /*28d10*/  MOV R3, 0xfffffff4 ;  /* 0xfffffff400037802 */ /* 0x000fc80000000f00 */
[----:B------:R-:W-:-:S05]  /*28d20*/  VIADDMNMX.U32 R3, R50, R3, 0x2, PT ;  /* 0x0000000232037446 */ /* 0x000fca0003800003 */
[----:B------:R-:W-:-:S04]  /*28d30*/  IMAD.SHL.U32 R3, R3, 0x4, RZ ;  /* 0x0000000403037824 */ /* 0x000fc800078e00ff */
[----:B------:R-:W0:Y:S02]  /*28d40*/  LDC R20, c[0x2][R3+0x74c] ;  /* 0x0081d30003147b82 */ /* 0x000e240000000800 */
[----:B0-----:R-:W-:-:S04]  /*28d50*/  SHF.R.S32.HI R21, RZ, 0x1f, R20 ;  /* 0x0000001fff157819 */ /* 0x001fc80000011414 */
.L_x_2083:
[----:B------:R-:W-:Y:S05]  /*28d60*/  BRX R20 -0x28d70                                                        (*"BRANCH_TARGETS .L_x_2084,.L_x_2085,.L_x_671"*) ;  /* 0xfffffd7014a47949 */ /* 0x000fea000383ffff */
.L_x_2085:
        /* <DEDUP_REMOVED lines=9> */
.L_x_682:
[C---:B-1----:R-:W-:Y:S01]  /*28e00*/  FMUL.FTZ R0, R20.reuse, R31 ;  /* 0x0000001f14007220 */ /* 0x042fe20000410000 */
[----:B------:R-:W-:-:S03]  /*28e10*/  FMUL.FTZ R20, R20, 0.5 ;  /* 0x3f00000014147820 */ /* 0x000fc60000410000 */
[----:B------:R-:W-:-:S04]  /*28e20*/  FFMA R3, -R0, R0, R31 ;  /* 0x0000000000037223 */ /* 0x000fc8000000011f */
[----:B------:R-:W-:-:S07]  /*28e30*/  FFMA R0, R3, R20, R0 ;  /* 0x0000001403007223 */ /* 0x000fce0000000000 */
.L_x_683:
[----:B------:R-:W-:Y:S05]  /*28e40*/  BSYNC.RECONVERGENT B0 ;  /* 0x0000000000007941 */ /* 0x000fea0003800200 */
.L_x_681:
[----:B------:R-:W-:Y:S01]  /*28e50*/  MOV R29, R0 ;  /* 0x00000000001d7202 */ /* 0x000fe20000000f00 */
[----:B------:R-:W-:Y:S06]  /*28e60*/  BRA `(.L_x_670) ;  /* 0x0000000c00b47947 */ /* 0x000fec0003800000 */
.L_x_2084:
        /* <DEDUP_REMOVED lines=91> */
.L_x_680:
[----:B------:R-:W-:-:S04]  /*29420*/  MOV R3, 0xfffffff2 ;  /* 0xfffffff200037802 */ /* 0x000fc80000000f00 */
[----:B------:R-:W-:-:S05]  /*29430*/  VIADDMNMX.U32 R3, R50, R3, 0x3, PT ;  /* 0x0000000332037446 */ /* 0x000fca0003800003 */
[----:B------:R-:W-:-:S04]  /*29440*/  IMAD.SHL.U32 R3, R3, 0x4, RZ ;  /* 0x0000000403037824 */ /* 0x000fc800078e00ff */
[----:B------:R-:W0:Y:S02]  /*29450*/  LDC R20, c[0x2][R3+0x758] ;  /* 0x0081d60003147b82 */ /* 0x000e240000000800 */
[----:B0-----:R-:W-:-:S04]  /*29460*/  SHF.R.S32.HI R21, RZ, 0x1f, R20 ;  /* 0x0000001fff157819 */ /* 0x001fc80000011414 */
.L_x_2087:
[----:B------:R-:W-:Y:S05]  /*29470*/  BRX R20 -0x29480                                                        (*"BRANCH_TARGETS .L_x_2088,.L_x_2089,.L_x_2090,.L_x_671"*) ;  /* 0xfffffd6814e07949 */ /* 0x000fea000383ffff */
.L_x_2090:
        /* <DEDUP_REMOVED lines=13> */
.L_x_685:
[----:B------:R-:W-:Y:S05]  /*29550*/  BSYNC.RECONVERGENT B5 ;  /* 0x0000000000057941 */ /* 0x000fea0003800200 */
.L_x_684:
        /* <DEDUP_REMOVED lines=20> */
.L_x_671:
[----:B------:R-:W-:Y:S01]  /*296a0*/  MOV R29, 0x7fffffff ;  /* 0x7fffffff001d7802 */ /* 0x000fe20000000f00 */
[----:B------:R-:W-:Y:S06]  /*296b0*/  BRA `(.L_x_670) ;  /* 0x0000000400a07947 */ /* 0x000fec0003800000 */
.L_x_2088:
        /* <DEDUP_REMOVED lines=18> */
.L_x_688:
        /* <DEDUP_REMOVED lines=29> */
[----:B------:R-:W-:-:S02]  /*299b0*/  SHF.R.S32.HI R21, RZ, 0x1f, R24 ;  /* 0x0000001fff157819 */ /* 0x000fc40000011418 */
[C---:B-1----:R-:W-:Y:S02]  /*299c0*/  LOP3.LUT R25, R24.reuse, R31, RZ, 0x3c, !PT ;  /* 0x0000001f18197212 */ /* 0x042fe400078e3cff */
[C---:B------:R-:W-:Y:S02]  /*299d0*/  LOP3.LUT R20, R21.reuse, R3, RZ, 0x3c, !PT ;  /* 0x0000000315147212 */ /* 0x040fe400078e3cff */
[----:B------:R-:W-:Y:S02]  /*299e0*/  LOP3.LUT R21, R21, R24, RZ, 0x3c, !PT ;  /* 0x0000001815157212 */ /* 0x000fe400078e3cff */
[----:B------:R-:W-:Y:S02]  /*299f0*/  SHF.R.U32.HI R3, RZ, 0x1e, R0 ;  /* 0x0000001eff037819 */ /* 0x000fe40000011600 */
[----:B------:R-:W-:Y:S02]  /*29a00*/  ISETP.GE.AND P1, PT, R25, RZ, PT ;  /* 0x000000ff1900720c */ /* 0x000fe40003f26270 */
[----:B------:R-:W0:Y:S01]  /*29a10*/  I2F.F64.S64 R20, R20 ;  /* 0x0000001400147312 */ /* 0x000e220000301c00 */
[----:B------:R-:W-:-:S05]  /*29a20*/  LEA.HI R0, R24, R3, RZ, 0x1 ;  /* 0x0000000318007211 */ /* 0x000fca00078f08ff */
[----:B------:R-:W-:-:S05]  /*29a30*/  IMAD.MOV R3, RZ, RZ, -R0 ;  /* 0x000000ffff037224 */ /* 0x000fca00078e0a00 */
[----:B------:R-:W-:Y:S01]  /*29a40*/  @!P0 MOV R0, R3 ;  /* 0x0000000300008202 */ /* 0x000fe20000000f00 */
[----:B0-----:R-:W-:-:S10]  /*29a50*/  DMUL R22, R20, UR8 ;  /* 0x0000000814167c28 */ /* 0x001fd40008000000 */
[----:B------:R-:W0:Y:S02]  /*29a60*/  F2F.F32.F64 R22, R22 ;  /* 0x0000001600167310 */ /* 0x000e240000301000 */
[----:B0-----:R-:W-:-:S07]  /*29a70*/  FSEL R3, -R22, R22, !P1 ;  /* 0x0000001616037208 */ /* 0x001fce0004800100 */
.L_x_687:
[----:B------:R-:W-:Y:S05]  /*29a80*/  BSYNC.RECONVERGENT B0 ;  /* 0x0000000000007941 */ /* 0x000fea0003800200 */
.L_x_686:
[----:B------:R-:W-:Y:S02]  /*29a90*/  HFMA2 R23, -RZ, RZ, 1.291015625, -0.052581787109375 ;  /* 0x3d2aaabbff177431 */ /* 0x000fe400000001ff */
[----:B------:R-:W-:Y:S02]  /*29aa0*/  IMAD.MOV.U32 R21, RZ, RZ, 0x37cbac00 ;  /* 0x37cbac00ff157424 */ /* 0x000fe400078e00ff */
[----:B------:R-:W-:Y:S01]  /*29ab0*/  FMUL R20, R3, R3 ;  /* 0x0000000303147220 */ /* 0x000fe20000400000 */
[C---:B------:R-:W-:Y:S02]  /*29ac0*/  LOP3.LUT R22, R0.reuse, 0x1, RZ, 0xc0, !PT ;  /* 0x0000000100167812 */ /* 0x040fe400078ec0ff */
[----:B------:R-:W-:Y:S01]  /*29ad0*/  LOP3.LUT P1, RZ, R0, 0x2, RZ, 0xc0, !PT ;  /* 0x0000000200ff7812 */ /* 0x000fe2000782c0ff */
[----:B------:R-:W-:Y:S01]  /*29ae0*/  FFMA R21, R20, R21, -0.0013887860113754868507 ;  /* 0xbab607ed14157423 */ /* 0x000fe20000000015 */
[----:B------:R-:W-:Y:S01]  /*29af0*/  ISETP.NE.U32.AND P0, PT, R22, 0x1, PT ;  /* 0x000000011600780c */ /* 0x000fe20003f05070 */
[----:B------:R-:W-:-:S03]  /*29b00*/  IMAD.MOV.U32 R22, RZ, RZ, 0x3effffff ;  /* 0x3effffffff167424 */ /* 0x000fc600078e00ff */
[----:B------:R-:W-:Y:S02]  /*29b10*/  FSEL R21, R21, -0.00019574658654164522886, !P0 ;  /* 0xb94d415315157808 */ /* 0x000fe40004000000 */
        /* <DEDUP_REMOVED lines=9> */
.L_x_2089:
        /* <DEDUP_REMOVED lines=25> */
.L_x_670:
[----:B------:R-:W-:Y:S05]  /*29d40*/  BSYNC.RECONVERGENT B4 ;  /* 0x0000000000047941 */ /* 0x000fea0003800200 */
.L_x_665:
        /* <DEDUP_REMOVED lines=13> */
.L_x_693:
[----:B------:R-:W-:Y:S01]  /*29e20*/  FMUL R31, R9, R9 ;  /* 0x00000009091f7220 */ /* 0x000fe20000400000 */
[----:B------:R-:W-:Y:S06]  /*29e30*/  BRA `(.L_x_694) ;  /* 0x0000000800c47947 */ /* 0x000fec0003800000 */
.L_x_692:
[----:B------:R-:W-:-:S13]  /*29e40*/  ISETP.NE.AND P0, PT, R51, 0x1, PT ;  /* 0x000000013300780c */ /* 0x000fda0003f05270 */
[----:B------:R-:W-:Y:S05]  /*29e50*/  @!P0 BRA `(.L_x_696) ;  /* 0x0000000000108947 */ /* 0x000fea0003800000 */
[----:B------:R-:W-:Y:S02]  /*29e60*/  ISETP.NE.AND P0, PT, R51, 0x2, PT ;  /* 0x000000023300780c */ /* 0x000fe40003f05270 */
[----:B-----5:R-:W-:-:S11]  /*29e70*/  MOV R31, R27 ;  /* 0x0000001b001f7202 */ /* 0x020fd60000000f00 */
[----:B------:R-:W-:Y:S05]  /*29e80*/  @!P0 BRA `(.L_x_694) ;  /* 0x0000000800b08947 */ /* 0x000fea0003800000 */
[----:B------:R-:W-:Y:S05]  /*29e90*/  BRA `(.L_x_695) ;  /* 0x0000000400447947 */ /* 0x000fea0003800000 */
.L_x_696:
[----:B------:R-:W-:Y:S01]  /*29ea0*/  IMAD.MOV.U32 R31, RZ, RZ, 0x3f800000 ;  /* 0x3f800000ff1f7424 */ /* 0x000fe200078e00ff */
[----:B------:R-:W-:Y:S06]  /*29eb0*/  BRA `(.L_x_694) ;  /* 0x0000000800a47947 */ /* 0x000fec0003800000 */
.L_x_691:
        /* <DEDUP_REMOVED lines=9> */
.L_x_697:
[----:B------:R-:W-:-:S04]  /*29f50*/  MOV R0, 0xfffffffb ;  /* 0xfffffffb00007802 */ /* 0x000fc80000000f00 */
[----:B------:R-:W-:-:S05]  /*29f60*/  VIADDMNMX.U32 R0, R51, R0, 0x3, PT ;  /* 0x0000000333007446 */ /* 0x000fca0003800000 */
[----:B------:R-:W-:-:S04]  /*29f70*/  IMAD.SHL.U32 R0, R0, 0x4, RZ ;  /* 0x0000000400007824 */ /* 0x000fc800078e00ff */
[----:B------:R-:W0:Y:S02]  /*29f80*/  LDC R20, c[0x2][R0+0x768] ;  /* 0x0081da0000147b82 */ /* 0x000e240000000800 */
[----:B0-----:R-:W-:-:S04]  /*29f90*/  SHF.R.S32.HI R21, RZ, 0x1f, R20 ;  /* 0x0000001fff157819 */ /* 0x001fc80000011414 */
.L_x_2092:
[----:B------:R-:W-:Y:S05]  /*29fa0*/  BRX R20 -0x29fb0                                                        (*"BRANCH_TARGETS .L_x_2093,.L_x_2094,.L_x_2095,.L_x_695"*) ;  /* 0xfffffd6014147949 */ /* 0x000fea000383ffff */
.L_x_2095:
[----:B------:R-:W-:Y:S01]  /*29fb0*/  FADD R31, -R9, R6 ;  /* 0x00000006091f7221 */ /* 0x000fe20000000100 */
[----:B------:R-:W-:Y:S06]  /*29fc0*/  BRA `(.L_x_694) ;  /* 0x0000000800607947 */ /* 0x000fec0003800000 */
.L_x_2093:
[----:B------:R-:W-:Y:S01]  /*29fd0*/  FADD R31, R9, R6 ;  /* 0x00000006091f7221 */ /* 0x000fe20000000000 */
[----:B------:R-:W-:Y:S06]  /*29fe0*/  BRA `(.L_x_694) ;  /* 0x0000000800587947 */ /* 0x000fec0003800000 */
.L_x_2094:
[----:B------:R-:W-:Y:S01]  /*29ff0*/  FADD R31, R9, -R6 ;  /* 0x80000006091f7221 */ /* 0x000fe20000000000 */
[----:B------:R-:W-:Y:S06]  /*2a000*/  BRA `(.L_x_694) ;  /* 0x0000000800507947 */ /* 0x000fec0003800000 */
.L_x_690:
        /* <DEDUP_REMOVED lines=11> */
.L_x_699:
[----:B------:R-:W-:Y:S02]  /*2a0c0*/  ISETP.NE.AND P0, PT, R51, 0xa, PT ;  /* 0x0000000a3300780c */ /* 0x000fe40003f05270 */
[----:B------:R-:W-:-:S11]  /*2a0d0*/  MOV R31, R80 ;  /* 0x00000050001f7202 */ /* 0x000fd60000000f00 */
[----:B------:R-:W-:Y:S05]  /*2a0e0*/  @!P0 BRA `(.L_x_694) ;  /* 0x0000000800188947 */ /* 0x000fea0003800000 */
[----:B------:R-:W-:-:S13]  /*2a0f0*/  ISETP.NE.AND P0, PT, R51, 0xb, PT ;  /* 0x0000000b3300780c */ /* 0x000fda0003f05270 */
[----:B------:R-:W-:Y:S05]  /*2a100*/  @P0 BRA `(.L_x_695) ;  /* 0x0000000000a80947 */ /* 0x000fea0003800000 */
[----:B------:R-:W-:Y:S01]  /*2a110*/  IMAD.MOV.U32 R31, RZ, RZ, R143 ;  /* 0x000000ffff1f7224 */ /* 0x000fe200078e008f */
[----:B------:R-:W-:Y:S06]  /*2a120*/  BRA `(.L_x_694) ;  /* 0x0000000800087947 */ /* 0x000fec0003800000 */
.L_x_698:
[----:B------:R-:W-:-:S13]  /*2a130*/  ISETP.GT.AND P0, PT, R51, 0xd, PT ;  /* 0x0000000d3300780c */ /* 0x000fda0003f04270 */
[----:B------:R-:W-:Y:S05]  /*2a140*/  @P0 BRA `(.L_x_700) ;  /* 0x0000000000740947 */ /* 0x000fea0003800000 */
[----:B------:R-:W-:-:S04]  /*2a150*/  MOV R0, 0xfffffff4 ;  /* 0xfffffff400007802 */ /* 0x000fc80000000f00 */
[----:B------:R-:W-:-:S05]  /*2a160*/  VIADDMNMX.U32 R0, R51, R0, 0x2, PT ;  /* 0x0000000233007446 */ /* 0x000fca0003800000 */
[----:B------:R-:W-:-:S04]  /*2a170*/  IMAD.SHL.U32 R0, R0, 0x4, RZ ;  /* 0x0000000400007824 */ /* 0x000fc800078e00ff */
[----:B------:R-:W0:Y:S02]  /*2a180*/  LDC R20, c[0x2][R0+0x778] ;  /* 0x0081de0000147b82 */ /* 0x000e240000000800 */
[----:B0-----:R-:W-:-:S04]  /*2a190*/  SHF.R.S32.HI R21, RZ, 0x1f, R20 ;  /* 0x0000001fff157819 */ /* 0x001fc80000011414 */
.L_x_2097:
[----:B------:R-:W-:Y:S05]  /*2a1a0*/  BRX R20 -0x2a1b0                                                        (*"BRANCH_TARGETS .L_x_2098,.L_x_2099,.L_x_695"*) ;  /* 0xfffffd5c14947949 */ /* 0x000fea000383ffff */
.L_x_2099:
        /* <DEDUP_REMOVED lines=9> */
.L_x_702:
[----:B-1----:R-:W-:Y:S01]  /*2a240*/  FMUL.FTZ R20, R9, R0 ;  /* 0x0000000009147220 */ /* 0x002fe20000410000 */
[----:B------:R-:W-:-:S03]  /*2a250*/  FMUL.FTZ R0, R0, 0.5 ;  /* 0x3f00000000007820 */ /* 0x000fc60000410000 */
[----:B------:R-:W-:-:S04]  /*2a260*/  FFMA R3, -R20, R20, R9 ;  /* 0x0000001414037223 */ /* 0x000fc80000000109 */
[----:B------:R-:W-:-:S07]  /*2a270*/  FFMA R0, R3, R0, R20 ;  /* 0x0000000003007223 */ /* 0x000fce0000000014 */
.L_x_703:
[----:B------:R-:W-:Y:S05]  /*2a280*/  BSYNC.RECONVERGENT B1 ;  /* 0x0000000000017941 */ /* 0x000fea0003800200 */
.L_x_701:
[----:B------:R-:W-:Y:S01]  /*2a290*/  MOV R31, R0 ;  /* 0x00000000001f7202 */ /* 0x000fe20000000f00 */
[----:B------:R-:W-:Y:S06]  /*2a2a0*/  BRA `(.L_x_694) ;  /* 0x0000000400a87947 */ /* 0x000fec0003800000 */
.L_x_2098:
[C---:B------:R-:W-:Y:S01]  /*2a2b0*/  FADD R0, R9.reuse, R6 ;  /* 0x0000000609007221 */ /* 0x040fe20000000000 */
[----:B------:R-:W-:Y:S02]  /*2a2c0*/  FSETP.NEU.AND P1, PT, R6, RZ, PT ;  /* 0x000000ff0600720b */ /* 0x000fe40003f2d000 */
[----:B------:R-:W-:Y:S02]  /*2a2d0*/  FSETP.NEU.AND P0, PT, R9, 1, PT ;  /* 0x3f8000000900780b */ /* 0x000fe40003f0d000 */
[----:B------:R-:W-:-:S04]  /*2a2e0*/  FSEL R0, R0, 1, P1 ;  /* 0x3f80000000007808 */ /* 0x000fc80000800000 */
[----:B------:R-:W-:-:S04]  /*2a2f0*/  FSEL R31, R0, 1, P0 ;  /* 0x3f800000001f7808 */ /* 0x000fc80000000000 */
[----:B------:R-:W-:Y:S01]  /*2a300*/  FSEL R31, R31, R118, P4 ;  /* 0x000000761f1f7208 */ /* 0x000fe20002000000 */
[----:B------:R-:W-:Y:S06]  /*2a310*/  BRA `(.L_x_694) ;  /* 0x00000004008c7947 */ /* 0x000fec0003800000 */
.L_x_700:
[----:B------:R-:W-:-:S05]  /*2a320*/  IMAD.MOV.U32 R0, RZ, RZ, -0xe ;  /* 0xfffffff2ff007424 */ /* 0x000fca00078e00ff */
[----:B------:R-:W-:-:S04]  /*2a330*/  VIADDMNMX.U32 R0, R51, R0, 0x2, PT ;  /* 0x0000000233007446 */ /* 0x000fc80003800000 */
[----:B------:R-:W-:-:S04]  /*2a340*/  SHF.L.U32 R0, R0, 0x2, RZ ;  /* 0x0000000200007819 */ /* 0x000fc800000006ff */
[----:B------:R-:W0:Y:S02]  /*2a350*/  LDC R20, c[0x2][R0+0x784] ;  /* 0x0081e10000147b82 */ /* 0x000e240000000800 */
[----:B0-----:R-:W-:-:S04]  /*2a360*/  SHF.R.S32.HI R21, RZ, 0x1f, R20 ;  /* 0x0000001fff157819 */ /* 0x001fc80000011414 */
.L_x_2101:
[----:B------:R-:W-:Y:S05]  /*2a370*/  BRX R20 -0x2a380                                                        (*"BRANCH_TARGETS .L_x_2102,.L_x_2103,.L_x_2104"*) ;  /* 0xfffffd5c14207949 */ /* 0x000fea000383ffff */
.L_x_2104:
[----:B------:R-:W-:Y:S01]  /*2a380*/  ISETP.NE.AND P0, PT, R51, 0x10, PT ;  /* 0x000000103300780c */ /* 0x000fe20003f05270 */
[----:B------:R-:W-:-:S12]  /*2a390*/  IMAD.MOV.U32 R31, RZ, RZ, R79 ;  /* 0x000000ffff1f7224 */ /* 0x000fd800078e004f */
[----:B------:R-:W-:Y:S05]  /*2a3a0*/  @!P0 BRA `(.L_x_694) ;  /* 0x0000000400688947 */ /* 0x000fea0003800000 */
.L_x_695:
[----:B------:R-:W-:Y:S01]  /*2a3b0*/  MOV R31, 0x7fffffff ;  /* 0x7fffffff001f7802 */ /* 0x000fe20000000f00 */
[----:B------:R-:W-:Y:S06]  /*2a3c0*/  BRA `(.L_x_694) ;  /* 0x0000000400607947 */ /* 0x000fec0003800000 */
.L_x_2102:
        /* <DEDUP_REMOVED lines=11> */
.L_x_706:
[----:B0-----:R-:W0:Y:S02]  /*2a480*/  LDC.64 R20, c[0x4][RZ] ;  /* 0x01000000ff147b82 */ /* 0x001e240000000a00 */
[----:B0-----:R-:W-:-:S05]  /*2a490*/  IMAD.WIDE.U32 R22, R0, 0x4, R20 ;  /* 0x0000000400167825 */ /* 0x001fca00078e0014 */
        /* <DEDUP_REMOVED lines=19> */
[C---:B0-----:R-:W-:Y:S02]  /*2a5d0*/  SHF.L.W.U32.HI R24, R3.reuse, 0x2, R0 ;  /* 0x0000000203187819 */ /* 0x041fe40000010e00 */
[----:B------:R-:W-:Y:S02]  /*2a5e0*/  SHF.L.U32 R3, R3, 0x2, RZ ;  /* 0x0000000203037819 */ /* 0x000fe400000006ff */
[----:B------:R-:W-:Y:S02]  /*2a5f0*/  SHF.R.S32.HI R21, RZ, 0x1f, R24 ;  /* 0x0000001fff157819 */ /* 0x000fe40000011418 */
[----:B-1----:R-:W-:-:S02]  /*2a600*/  LOP3.LUT R25, R24, R9, RZ, 0x3c, !PT ;  /* 0x0000000918197212 */ /* 0x002fc400078e3cff */
[C---:B------:R-:W-:Y:S02]  /*2a610*/  LOP3.LUT R20, R21.reuse, R3, RZ, 0x3c, !PT ;  /* 0x0000000315147212 */ /* 0x040fe400078e3cff */
[----:B------:R-:W-:Y:S02]  /*2a620*/  LOP3.LUT R21, R21, R24, RZ, 0x3c, !PT ;  /* 0x0000001815157212 */ /* 0x000fe400078e3cff */
[----:B------:R-:W-:Y:S02]  /*2a630*/  SHF.R.U32.HI R3, RZ, 0x1e, R0 ;  /* 0x0000001eff037819 */ /* 0x000fe40000011600 */
[----:B------:R-:W-:Y:S02]  /*2a640*/  ISETP.GE.AND P1, PT, R25, RZ, PT ;  /* 0x000000ff1900720c */ /* 0x000fe40003f26270 */
[----:B------:R-:W0:Y:S01]  /*2a650*/  I2F.F64.S64 R20, R20 ;  /* 0x0000001400147312 */ /* 0x000e220000301c00 */
[----:B------:R-:W-:-:S05]  /*2a660*/  LEA.HI R24, R24, R3, RZ, 0x1 ;  /* 0x0000000318187211 */ /* 0x000fca00078f08ff */
[----:B------:R-:W-:Y:S01]  /*2a670*/  @!P0 IMAD.MOV R24, RZ, RZ, -R24 ;  /* 0x000000ffff188224 */ /* 0x000fe200078e0a18 */
[----:B0-----:R-:W-:-:S10]  /*2a680*/  DMUL R22, R20, UR8 ;  /* 0x0000000814167c28 */ /* 0x001fd40008000000 */
[----:B------:R-:W0:Y:S02]  /*2a690*/  F2F.F32.F64 R22, R22 ;  /* 0x0000001600167310 */ /* 0x000e240000301000 */
[----:B0-----:R-:W-:-:S07]  /*2a6a0*/  FSEL R0, -R22, R22, !P1 ;  /* 0x0000001616007208 */ /* 0x001fce0004800100 */
.L_x_705:
[----:B------:R-:W-:Y:S05]  /*2a6b0*/  BSYNC.RECONVERGENT B1 ;  /* 0x0000000000017941 */ /* 0x000fea0003800200 */
.L_x_704:
        /* <DEDUP_REMOVED lines=18> */
.L_x_2103:
[----:B------:R-:W0:Y:S01]  /*2a7e0*/  MUFU.RSQ R3, R82 ;  /* 0x0000005200037308 */ /* 0x000e220000001400 */
[C---:B------:R-:W-:Y:S01]  /*2a7f0*/  FSETP.NEU.AND P1, PT, |R9|.reuse, 1, PT ;  /* 0x3f8000000900780b */ /* 0x040fe20003f2d200 */
[----:B------:R-:W-:Y:S01]  /*2a800*/  IMAD.MOV.U32 R20, RZ, RZ, 0x3d4dd2f7 ;  /* 0x3d4dd2f7ff147424 */ /* 0x000fe200078e00ff */
        /* <DEDUP_REMOVED lines=20> */
.L_x_694:
[----:B------:R-:W-:Y:S05]  /*2a950*/  BSYNC.RECONVERGENT B0 ;  /* 0x0000000000007941 */ /* 0x000fea0003800200 */
.L_x_689:
        /* <DEDUP_REMOVED lines=13> */
.L_x_711:
[----:B------:R-:W-:Y:S01]  /*2aa30*/  FMUL R22, R11, R11 ;  /* 0x0000000b0b167220 */ /* 0x000fe20000400000 */
[----:B------:R-:W-:Y:S06]  /*2aa40*/  BRA `(.L_x_712) ;  /* 0x0000000800d07947 */ /* 0x000fec0003800000 */
.L_x_710:
[----:B------:R-:W-:-:S13]  /*2aa50*/  ISETP.NE.AND P0, PT, R52, 0x1, PT ;  /* 0x000000013400780c */ /* 0x000fda0003f05270 */
[----:B------:R-:W-:Y:S05]  /*2aa60*/  @!P0 BRA `(.L_x_714) ;  /* 0x0000000000108947 */ /* 0x000fea0003800000 */
[----:B------:R-:W-:Y:S02]  /*2aa70*/  ISETP.NE.AND P0, PT, R52, 0x2, PT ;  /* 0x000000023400780c */ /* 0x000fe40003f05270 */
[----:B-----5:R-:W-:-:S11]  /*2aa80*/  MOV R22, R27 ;  /* 0x0000001b00167202 */ /* 0x020fd60000000f00 */
[----:B------:R-:W-:Y:S05]  /*2aa90*/  @!P0 BRA `(.L_x_712) ;  /* 0x0000000800bc8947 */ /* 0x000fea0003800000 */
[----:B------:R-:W-:Y:S05]  /*2aaa0*/  BRA `(.L_x_713) ;  /* 0x00000004004c7947 */ /* 0x000fea0003800000 */
.L_x_714:
[----:B------:R-:W-:Y:S01]  /*2aab0*/  IMAD.MOV.U32 R22, RZ, RZ, 0x3f800000 ;  /* 0x3f800000ff167424 */ /* 0x000fe200078e00ff */
[----:B------:R-:W-:Y:S06]  /*2aac0*/  BRA `(.L_x_712) ;  /* 0x0000000800b07947 */ /* 0x000fec0003800000 */
.L_x_709:
        /* <DEDUP_REMOVED lines=9> */
.L_x_715:
[----:B------:R-:W-:-:S04]  /*2ab60*/  MOV R3, 0xfffffffb ;  /* 0xfffffffb00037802 */ /* 0x000fc80000000f00 */
[----:B------:R-:W-:-:S05]  /*2ab70*/  VIADDMNMX.U32 R0, R52, R3, 0x3, PT ;  /* 0x0000000334007446 */ /* 0x000fca0003800003 */
[----:B------:R-:W-:-:S04]  /*2ab80*/  IMAD.SHL.U32 R0, R0, 0x4, RZ ;  /* 0x0000000400007824 */ /* 0x000fc800078e00ff */
[----:B------:R-:W0:Y:S02]  /*2ab90*/  LDC R20, c[0x2][R0+0x790] ;  /* 0x0081e40000147b82 */ /* 0x000e240000000800 */
[----:B0-----:R-:W-:-:S04]  /*2aba0*/  SHF.R.S32.HI R21, RZ, 0x1f, R20 ;  /* 0x0000001fff157819 */ /* 0x001fc80000011414 */
.L_x_2105:
[----:B------:R-:W-:Y:S05]  /*2abb0*/  BRX R20 -0x2abc0                                                        (*"BRANCH_TARGETS .L_x_2106,.L_x_2107,.L_x_2108,.L_x_713"*) ;  /* 0xfffffd5414107949 */ /* 0x000fea000383ffff */
.L_x_2108:
[----:B------:R-:W-:Y:S01]  /*2abc0*/  FADD R22, -R11, R8 ;  /* 0x000000080b167221 */ /* 0x000fe20000000100 */
[----:B------:R-:W-:Y:S06]  /*2abd0*/  BRA `(.L_x_712) ;  /* 0x00000008006c7947 */ /* 0x000fec0003800000 */
.L_x_2106:
[----:B------:R-:W-:Y:S01]  /*2abe0*/  FADD R22, R11, R8 ;  /* 0x000000080b167221 */ /* 0x000fe20000000000 */
[----:B------:R-:W-:Y:S06]  /*2abf0*/  BRA `(.L_x_712) ;  /* 0x0000000800647947 */ /* 0x000fec0003800000 */
.L_x_2107:
[----:B------:R-:W-:Y:S01]  /*2ac00*/  FADD R22, R11, -R8 ;  /* 0x800000080b167221 */ /* 0x000fe20000000000 */
[----:B------:R-:W-:Y:S06]  /*2ac10*/  BRA `(.L_x_712) ;  /* 0x00000008005c7947 */ /* 0x000fec0003800000 */
.L_x_708:
        /* <DEDUP_REMOVED lines=11> */
.L_x_717:
[----:B------:R-:W-:Y:S02]  /*2acd0*/  ISETP.NE.AND P0, PT, R52, 0xa, PT ;  /* 0x0000000a3400780c */ /* 0x000fe40003f05270 */
[----:B------:R-:W-:-:S11]  /*2ace0*/  MOV R22, R87 ;  /* 0x0000005700167202 */ /* 0x000fd60000000f00 */
[----:B------:R-:W-:Y:S05]  /*2acf0*/  @!P0 BRA `(.L_x_712) ;  /* 0x0000000800248947 */ /* 0x000fea0003800000 */
[----:B------:R-:W-:-:S13]  /*2ad00*/  ISETP.NE.AND P0, PT, R52, 0xb, PT ;  /* 0x0000000b3400780c */ /* 0x000fda0003f05270 */
[----:B------:R-:W-:Y:S05]  /*2ad10*/  @P0 BRA `(.L_x_713) ;  /* 0x0000000000b00947 */ /* 0x000fea0003800000 */
[----:B------:R-:W-:Y:S01]  /*2ad20*/  IMAD.MOV.U32 R22, RZ, RZ, R142 ;  /* 0x000000ffff167224 */ /* 0x000fe200078e008e */
[----:B------:R-:W-:Y:S06]  /*2ad30*/  BRA `(.L_x_712) ;  /* 0x0000000800147947 */ /* 0x000fec0003800000 */
.L_x_716:
[----:B------:R-:W-:-:S13]  /*2ad40*/  ISETP.GT.AND P0, PT, R52, 0xd, PT ;  /* 0x0000000d3400780c */ /* 0x000fda0003f04270 */
[----:B------:R-:W-:Y:S05]  /*2ad50*/  @P0 BRA `(.L_x_718) ;  /* 0x00000000007c0947 */ /* 0x000fea0003800000 */
[----:B------:R-:W-:-:S04]  /*2ad60*/  MOV R3, 0xfffffff4 ;  /* 0xfffffff400037802 */ /* 0x000fc80000000f00 */
[----:B------:R-:W-:-:S05]  /*2ad70*/  VIADDMNMX.U32 R0, R52, R3, 0x2, PT ;  /* 0x0000000234007446 */ /* 0x000fca0003800003 */
[----:B------:R-:W-:-:S04]  /*2ad80*/  IMAD.SHL.U32 R0, R0, 0x4, RZ ;  /* 0x0000000400007824 */ /* 0x000fc800078e00ff */
[----:B------:R-:W0:Y:S02]  /*2ad90*/  LDC R20, c[0x2][R0+0x7a0] ;  /* 0x0081e80000147b82 */ /* 0x000e240000000800 */
[----:B0-----:R-:W-:-:S04]  /*2ada0*/  SHF.R.S32.HI R21, RZ, 0x1f, R20 ;  /* 0x0000001fff157819 */ /* 0x001fc80000011414 */
.L_x_2110:
[----:B------:R-:W-:Y:S05]  /*2adb0*/  BRX R20 -0x2adc0                                                        (*"BRANCH_TARGETS .L_x_2111,.L_x_2112,.L_x_713"*) ;  /* 0xfffffd5014907949 */ /* 0x000fea000383ffff */
.L_x_2112:
        /* <DEDUP_REMOVED lines=9> */
.L_x_720:
[----:B-1----:R-:W-:Y:S01]  /*2ae50*/  FMUL.FTZ R20, R11, R0 ;  /* 0x000000000b147220 */ /* 0x002fe20000410000 */
[----:B------:R-:W-:-:S03]  /*2ae60*/  FMUL.FTZ R0, R0, 0.5 ;  /* 0x3f00000000007820 */ /* 0x000fc60000410000 */
[----:B------:R-:W-:-:S04]  /*2ae70*/  FFMA R3, -R20, R20, R11 ;  /* 0x0000001414037223 */ /* 0x000fc8000000010b */
[----:B------:R-:W-:-:S07]  /*2ae80*/  FFMA R0, R3, R0, R20 ;  /* 0x0000000003007223 */ /* 0x000fce0000000014 */
.L_x_721:
[----:B------:R-:W-:Y:S05]  /*2ae90*/  BSYNC.RECONVERGENT B1 ;  /* 0x0000000000017941 */ /* 0x000fea0003800200 */
.L_x_719:
[----:B------:R-:W-:Y:S01]  /*2aea0*/  MOV R22, R0 ;  /* 0x0000000000167202 */ /* 0x000fe20000000f00 */
[----:B------:R-:W-:Y:S06]  /*2aeb0*/  BRA `(.L_x_712) ;  /* 0x0000000400b47947 */ /* 0x000fec0003800000 */
.L_x_2111:
        /* <DEDUP_REMOVED lines=9> */
.L_x_718:
[----:B------:R-:W-:-:S05]  /*2af50*/  IMAD.MOV.U32 R3, RZ, RZ, -0xe ;  /* 0xfffffff2ff037424 */ /* 0x000fca00078e00ff */
[----:B------:R-:W-:-:S04]  /*2af60*/  VIADDMNMX.U32 R0, R52, R3, 0x2, PT ;  /* 0x0000000234007446 */ /* 0x000fc80003800003 */
[----:B------:R-:W-:-:S04]  /*2af70*/  SHF.L.U32 R0, R0, 0x2, RZ ;  /* 0x0000000200007819 */ /* 0x000fc800000006ff */
[----:B------:R-:W0:Y:S02]  /*2af80*/  LDC R20, c[0x2][R0+0x7ac] ;  /* 0x0081eb0000147b82 */ /* 0x000e240000000800 */
[----:B0-----:R-:W-:-:S04]  /*2af90*/  SHF.R.S32.HI R21, RZ, 0x1f, R20 ;  /* 0x0000001fff157819 */ /* 0x001fc80000011414 */
.L_x_2114:
[----:B------:R-:W-:Y:S05]  /*2afa0*/  BRX R20 -0x2afb0                                                        (*"BRANCH_TARGETS .L_x_2115,.L_x_2116,.L_x_2117"*) ;  /* 0xfffffd5014147949 */ /* 0x000fea000383ffff */
.L_x_2117:
[----:B------:R-:W-:Y:S01]  /*2afb0*/  ISETP.NE.AND P0, PT, R52, 0x10, PT ;  /* 0x000000103400780c */ /* 0x000fe20003f05270 */
[----:B------:R-:W-:-:S12]  /*2afc0*/  IMAD.MOV.U32 R22, RZ, RZ, R86 ;  /* 0x000000ffff167224 */ /* 0x000fd800078e0056 */
[----:B------:R-:W-:Y:S05]  /*2afd0*/  @!P0 BRA `(.L_x_712) ;  /* 0x00000004006c8947 */ /* 0x000fea0003800000 */
.L_x_713:
[----:B------:R-:W-:Y:S01]  /*2afe0*/  MOV R22, 0x7fffffff ;  /* 0x7fffffff00167802 */ /* 0x000fe20000000f00 */
[----:B------:R-:W-:Y:S06]  /*2aff0*/  BRA `(.L_x_712) ;  /* 0x0000000400647947 */ /* 0x000fec0003800000 */
.L_x_2115:
        /* <DEDUP_REMOVED lines=11> */
.L_x_724:
        /* <DEDUP_REMOVED lines=13> */
[----:B------:R-:W-:Y:S01]  /*2b180*/  LOP3.LUT P0, R21, R21, 0x1f, RZ, 0xc0, !PT ;  /* 0x0000001f15157812 */ /* 0x000fe2000780c0ff */
[----:B------:R-:W2:Y:S04]  /*2b190*/  LDL R0, [R90+0x18] ;  /* 0x000018005a007983 */ /* 0x000ea80000100800 */
[----:B------:R-:W2:Y:S08]  /*2b1a0*/  LDL R3, [R90+0x14] ;  /* 0x000014005a037983 */ /* 0x000eb00000100800 */
        /* <DEDUP_REMOVED lines=20> */
.L_x_723:
[----:B------:R-:W-:Y:S05]  /*2b2f0*/  BSYNC.RECONVERGENT B1 ;  /* 0x0000000000017941 */ /* 0x000fea0003800200 */
.L_x_722:
[----:B------:R-:W-:Y:S01]  /*2b300*/  MOV R20, 0x37cbac00 ;  /* 0x37cbac0000147802 */ /* 0x000fe20000000f00 */
        /* <DEDUP_REMOVED lines=17> */
.L_x_2116:
        /* <DEDUP_REMOVED lines=23> */
.L_x_712:
[----:B------:R-:W-:Y:S05]  /*2b590*/  BSYNC.RECONVERGENT B0 ;  /* 0x0000000000007941 */ /* 0x000fea0003800200 */
.L_x_707:
        /* <DEDUP_REMOVED lines=13> */
.L_x_729:
[----:B------:R-:W-:Y:S01]  /*2b670*/  FMUL R24, R31, R31 ;  /* 0x0000001f1f187220 */ /* 0x000fe20000400000 */
[----:B------:R-:W-:Y:S06]  /*2b680*/  BRA `(.L_x_730) ;  /* 0x0000001400e47947 */ /* 0x000fec0003800000 */
.L_x_728:
[----:B------:R-:W-:-:S13]  /*2b690*/  ISETP.NE.AND P0, PT, R53, 0x1, PT ;  /* 0x000000013500780c */ /* 0x000fda0003f05270 */
[----:B------:R-:W-:Y:S05]  /*2b6a0*/  @!P0 BRA `(.L_x_732) ;  /* 0x0000000000108947 */ /* 0x000fea0003800000 */
[----:B------:R-:W-:Y:S02]  /*2b6b0*/  ISETP.NE.AND P0, PT, R53, 0x2, PT ;  /* 0x000000023500780c */ /* 0x000fe40003f05270 */
[----:B-----5:R-:W-:-:S11]  /*2b6c0*/  MOV R24, R27 ;  /* 0x0000001b00187202 */ /* 0x020fd60000000f00 */
[----:B------:R-:W-:Y:S05]  /*2b6d0*/  @!P0 BRA `(.L_x_730) ;  /* 0x0000001400d08947 */ /* 0x000fea0003800000 */
[----:B------:R-:W-:Y:S05]  /*2b6e0*/  BRA `(.L_x_731) ;  /* 0x0000001000247947 */ /* 0x000fea0003800000 */
.L_x_732:
[----:B------:R-:W-:Y:S01]  /*2b6f0*/  IMAD.MOV.U32 R24, RZ, RZ, 0x3f800000 ;  /* 0x3f800000ff187424 */ /* 0x000fe200078e00ff */
[----:B------:R-:W-:Y:S06]  /*2b700*/  BRA `(.L_x_730) ;  /* 0x0000001400c47947 */ /* 0x000fec0003800000 */
.L_x_727:
        /* <DEDUP_REMOVED lines=9> */
.L_x_733:
[----:B------:R-:W-:-:S04]  /*2b7a0*/  MOV R0, 0xfffffffb ;  /* 0xfffffffb00007802 */ /* 0x000fc80000000f00 */
[----:B------:R-:W-:-:S05]  /*2b7b0*/  VIADDMNMX.U32 R0, R53, R0, 0x3, PT ;  /* 0x0000000335007446 */ /* 0x000fca0003800000 */
[----:B------:R-:W-:-:S04]  /*2b7c0*/  IMAD.SHL.U32 R0, R0, 0x4, RZ ;  /* 0x0000000400007824 */ /* 0x000fc800078e00ff */
[----:B------:R-:W0:Y:S02]  /*2b7d0*/  LDC R20, c[0x2][R0+0x7b8] ;  /* 0x0081ee0000147b82 */ /* 0x000e240000000800 */
[----:B0-----:R-:W-:-:S04]  /*2b7e0*/  SHF.R.S32.HI R21, RZ, 0x1f, R20 ;  /* 0x0000001fff157819 */ /* 0x001fc80000011414 */
.L_x_2118:
[----:B------:R-:W-:Y:S05]  /*2b7f0*/  BRX R20 -0x2b800                                                        (*"BRANCH_TARGETS .L_x_2119,.L_x_2120,.L_x_2121,.L_x_731"*) ;  /* 0xfffffd4814007949 */ /* 0x000fea000383ffff */
.L_x_2121:
[----:B------:R-:W-:Y:S01]  /*2b800*/  FADD R24, R22, -R31 ;  /* 0x8000001f16187221 */ /* 0x000fe20000000000 */
[----:B------:R-:W-:Y:S06]  /*2b810*/  BRA `(.L_x_730) ;  /* 0x0000001400807947 */ /* 0x000fec0003800000 */
.L_x_2119:
[----:B------:R-:W-:Y:S01]  /*2b820*/  FADD R24, R22, R31 ;  /* 0x0000001f16187221 */ /* 0x000fe20000000000 */
[----:B------:R-:W-:Y:S06]  /*2b830*/  BRA `(.L_x_730) ;  /* 0x0000001400787947 */ /* 0x000fec0003800000 */
.L_x_2120:
[----:B------:R-:W-:Y:S01]  /*2b840*/  FADD R24, -R22, R31 ;  /* 0x0000001f16187221 */ /* 0x000fe20000000100 */
[----:B------:R-:W-:Y:S06]  /*2b850*/  BRA `(.L_x_730) ;  /* 0x0000001400707947 */ /* 0x000fec0003800000 */
.L_x_726:
        /* <DEDUP_REMOVED lines=9> */
.L_x_2123:
[----:B------:R-:W-:Y:S05]  /*2b8f0*/  BRX R20 -0x2b900                                                        (*"BRANCH_TARGETS .L_x_2124,.L_x_2125,.L_x_731"*) ;  /* 0xfffffd4414c07949 */ /* 0x000fea000383ffff */
.L_x_2125:
        /* <DEDUP_REMOVED lines=13> */
.L_x_737:
[----:B------:R-:W-:Y:S05]  /*2b9d0*/  BSYNC.RECONVERGENT B5 ;  /* 0x0000000000057941 */ /* 0x000fea0003800200 */
.L_x_736:
[----:B------:R-:W-:Y:S01]  /*2b9e0*/  MOV R24, R0 ;  /* 0x0000000000187202 */ /* 0x000fe20000000f00 */
[----:B------:R-:W-:Y:S06]  /*2b9f0*/  BRA `(.L_x_730) ;  /* 0x0000001400087947 */ /* 0x000fec0003800000 */
.L_x_2124:
        /* <DEDUP_REMOVED lines=13> */
.L_x_739:
[----:B------:R-:W-:Y:S05]  /*2bad0*/  BSYNC.RECONVERGENT B5 ;  /* 0x0000000000057941 */ /* 0x000fea0003800200 */
.L_x_738:
[----:B------:R-:W-:Y:S01]  /*2bae0*/  IMAD.MOV.U32 R24, RZ, RZ, R0 ;  /* 0x000000ffff187224 */ /* 0x000fe200078e0000 */
[----:B------:R-:W-:Y:S06]  /*2baf0*/  BRA `(.L_x_730) ;  /* 0x0000001000c87947 */ /* 0x000fec0003800000 */
.L_x_735:
[----:B------:R-:W-:-:S04]  /*2bb00*/  MOV R0, 0xfffffff6 ;  /* 0xfffffff600007802 */ /* 0x000fc80000000f00 */
[----:B------:R-:W-:-:S05]  /*2bb10*/  VIADDMNMX.U32 R0, R53, R0, 0x2, PT ;  /* 0x0000000235007446 */ /* 0x000fca0003800000 */
[----:B------:R-:W-:-:S04]  /*2bb20*/  IMAD.SHL.U32 R0, R0, 0x4, RZ ;  /* 0x0000000400007824 */ /* 0x000fc800078e00ff */
[----:B------:R-:W0:Y:S02]  /*2bb30*/  LDC R20, c[0x2][R0+0x7d4] ;  /* 0x0081f50000147b82 */ /* 0x000e240000000800 */
[----:B0-----:R-:W-:-:S04]  /*2bb40*/  SHF.R.S32.HI R21, RZ, 0x1f, R20 ;  /* 0x0000001fff157819 */ /* 0x001fc80000011414 */
.L_x_2127:
[----:B------:R-:W-:Y:S05]  /*2bb50*/  BRX R20 -0x2bb60                                                        (*"BRANCH_TARGETS .L_x_2128,.L_x_2129,.L_x_731"*) ;  /* 0xfffffd4414287949 */ /* 0x000fea000383ffff */
.L_x_2129:
        /* <DEDUP_REMOVED lines=11> */
.L_x_2128:
        /* <DEDUP_REMOVED lines=28> */
.L_x_734:
[----:B------:R-:W-:-:S13]  /*2bdd0*/  ISETP.GT.AND P0, PT, R53, 0xd, PT ;  /* 0x0000000d3500780c */ /* 0x000fda0003f04270 */
[----:B------:R-:W-:Y:S05]  /*2bde0*/  @P0 BRA `(.L_x_740) ;  /* 0x0000000400c40947 */ /* 0x000fea0003800000 */
[----:B------:R-:W-:-:S05]  /*2bdf0*/  IMAD.MOV.U32 R0, RZ, RZ, -0xc ;  /* 0xfffffff4ff007424 */ /* 0x000fca00078e00ff */
[----:B------:R-:W-:-:S04]  /*2be00*/  VIADDMNMX.U32 R0, R53, R0, 0x2, PT ;  /* 0x0000000235007446 */ /* 0x000fc80003800000 */
[----:B------:R-:W-:-:S04]  /*2be10*/  SHF.L.U32 R0, R0, 0x2, RZ ;  /* 0x0000000200007819 */ /* 0x000fc800000006ff */
[----:B------:R-:W0:Y:S02]  /*2be20*/  LDC R20, c[0x2][R0+0x7e0] ;  /* 0x0081f80000147b82 */ /* 0x000e240000000800 */
[----:B0-----:R-:W-:-:S04]  /*2be30*/  SHF.R.S32.HI R21, RZ, 0x1f, R20 ;  /* 0x0000001fff157819 */ /* 0x001fc80000011414 */
.L_x_2131:
[----:B------:R-:W-:Y:S05]  /*2be40*/  BRX R20 -0x2be50                                                        (*"BRANCH_TARGETS .L_x_2132,.L_x_2133,.L_x_731"*) ;  /* 0xfffffd40146c7949 */ /* 0x000fea000383ffff */
.L_x_2133:
        /* <DEDUP_REMOVED lines=9> */
.L_x_742:
[C---:B------:R-:W-:Y:S01]  /*2bee0*/  FMUL.FTZ R0, R20.reuse, R31 ;  /* 0x0000001f14007220 */ /* 0x040fe20000410000 */
[----:B------:R-:W-:-:S03]  /*2bef0*/  FMUL.FTZ R20, R20, 0.5 ;  /* 0x3f00000014147820 */ /* 0x000fc60000410000 */
[----:B------:R-:W-:-:S04]  /*2bf00*/  FFMA R3, -R0, R0, R31 ;  /* 0x0000000000037223 */ /* 0x000fc8000000011f */
[----:B------:R-:W-:-:S07]  /*2bf10*/  FFMA R0, R3, R20, R0 ;  /* 0x0000001403007223 */ /* 0x000fce0000000000 */
.L_x_743:
[----:B------:R-:W-:Y:S05]  /*2bf20*/  BSYNC.RECONVERGENT B0 ;  /* 0x0000000000007941 */ /* 0x000fea0003800200 */
.L_x_741:
[----:B------:R-:W-:Y:S01]  /*2bf30*/  IMAD.MOV.U32 R24, RZ, RZ, R0 ;  /* 0x000000ffff187224 */ /* 0x000fe200078e0000 */
[----:B------:R-:W-:Y:S06]  /*2bf40*/  BRA `(.L_x_730) ;  /* 0x0000000c00b47947 */ /* 0x000fec0003800000 */
.L_x_2132:
        /* <DEDUP_REMOVED lines=91> */
.L_x_740:
[----:B------:R-:W-:-:S05]  /*2c500*/  IMAD.MOV.U32 R0, RZ, RZ, -0xe ;  /* 0xfffffff2ff007424 */ /* 0x000fca00078e00ff */
[----:B------:R-:W-:-:S04]  /*2c510*/  VIADDMNMX.U32 R0, R53, R0, 0x3, PT ;  /* 0x0000000335007446 */ /* 0x000fc80003800000 */
[----:B------:R-:W-:-:S04]  /*2c520*/  SHF.L.U32 R0, R0, 0x2, RZ ;  /* 0x0000000200007819 */ /* 0x000fc800000006ff */
[----:B------:R-:W0:Y:S02]  /*2c530*/  LDC R20, c[0x2][R0+0x7ec] ;  /* 0x0081fb0000147b82 */ /* 0x000e240000000800 */
[----:B0-----:R-:W-:-:S04]  /*2c540*/  SHF.R.S32.HI R21, RZ, 0x1f, R20 ;  /* 0x0000001fff157819 */ /* 0x001fc80000011414 */
.L_x_2135:
[----:B------:R-:W-:Y:S05]  /*2c550*/  BRX R20 -0x2c560                                                        (*"BRANCH_TARGETS .L_x_2136,.L_x_2137,.L_x_2138,.L_x_731"*) ;  /* 0xfffffd3814a87949 */ /* 0x000fea000383ffff */
.L_x_2138:
        /* <DEDUP_REMOVED lines=13> */
.L_x_745:
[----:B------:R-:W-:Y:S05]  /*2c630*/  BSYNC.RECONVERGENT B5 ;  /* 0x0000000000057941 */ /* 0x000fea0003800200 */
.L_x_744:
        /* <DEDUP_REMOVED lines=20> */
.L_x_731:
[----:B------:R-:W-:Y:S01]  /*2c780*/  IMAD.MOV.U32 R24, RZ, RZ, 0x7fffffff ;  /* 0x7fffffffff187424 */ /* 0x000fe200078e00ff */
[----:B------:R-:W-:Y:S06]  /*2c790*/  BRA `(.L_x_730) ;  /* 0x0000000400a07947 */ /* 0x000fec0003800000 */
.L_x_2136:
        /* <DEDUP_REMOVED lines=18> */
.L_x_748:
        /* <DEDUP_REMOVED lines=37> */
[----:B------:R-:W-:-:S05]  /*2cb10*/  IADD3 R3, PT, PT, -R0, RZ, RZ ;  /* 0x000000ff00037210 */ /* 0x000fca0007ffe1ff */
[----:B------:R-:W-:Y:S01]  /*2cb20*/  @!P0 IMAD.MOV.U32 R0, RZ, RZ, R3 ;  /* 0x000000ffff008224 */ /* 0x000fe200078e0003 */
[----:B0-----:R-:W-:-:S10]  /*2cb30*/  DMUL R22, R20, UR8 ;  /* 0x0000000814167c28 */ /* 0x001fd40008000000 */
[----:B------:R-:W0:Y:S02]  /*2cb40*/  F2F.F32.F64 R22, R22 ;  /* 0x0000001600167310 */ /* 0x000e240000301000 */
[----:B0-----:R-:W-:-:S07]  /*2cb50*/  FSEL R3, -R22, R22, !P1 ;  /* 0x0000001616037208 */ /* 0x001fce0004800100 */
.L_x_747:
[----:B------:R-:W-:Y:S05]  /*2cb60*/  BSYNC.RECONVERGENT B0 ;  /* 0x0000000000007941 */ /* 0x000fea0003800200 */
.L_x_746:
        /* <DEDUP_REMOVED lines=18> */
.L_x_2137:
        /* <DEDUP_REMOVED lines=25> */
.L_x_730:
[----:B------:R-:W-:Y:S05]  /*2ce20*/  BSYNC.RECONVERGENT B4 ;  /* 0x0000000000047941 */ /* 0x000fea0003800200 */
.L_x_725:
        /* <DEDUP_REMOVED lines=13> */
.L_x_753:
[----:B------:R-:W-:Y:S01]  /*2cf00*/  FMUL R28, R29, R29 ;  /* 0x0000001d1d1c7220 */ /* 0x000fe20000400000 */
[----:B------:R-:W-:Y:S06]  /*2cf10*/  BRA `(.L_x_754) ;  /* 0x0000001400e47947 */ /* 0x000fec0003800000 */
.L_x_752:
[----:B------:R-:W-:-:S13]  /*2cf20*/  ISETP.NE.AND P0, PT, R54, 0x1, PT ;  /* 0x000000013600780c */ /* 0x000fda0003f05270 */
[----:B------:R-:W-:Y:S05]  /*2cf30*/  @!P0 BRA `(.L_x_756) ;  /* 0x0000000000108947 */ /* 0x000fea0003800000 */
[----:B------:R-:W-:Y:S01]  /*2cf40*/  ISETP.NE.AND P0, PT, R54, 0x2, PT ;  /* 0x000000023600780c */ /* 0x000fe20003f05270 */
[----:B-----5:R-:W-:-:S12]  /*2cf50*/  IMAD.MOV.U32 R28, RZ, RZ, R27 ;  /* 0x000000ffff1c7224 */ /* 0x020fd800078e001b */
[----:B------:R-:W-:Y:S05]  /*2cf60*/  @!P0 BRA `(.L_x_754) ;  /* 0x0000001400d08947 */ /* 0x000fea0003800000 */
[----:B------:R-:W-:Y:S05]  /*2cf70*/  BRA `(.L_x_755) ;  /* 0x0000001000247947 */ /* 0x000fea0003800000 */
.L_x_756:
[----:B------:R-:W-:Y:S01]  /*2cf80*/  HFMA2 R28, -RZ, RZ, 1.875, 0 ;  /* 0x3f800000ff1c7431 */ /* 0x000fe200000001ff */
[----:B------:R-:W-:Y:S06]  /*2cf90*/  BRA `(.L_x_754) ;  /* 0x0000001400c47947 */ /* 0x000fec0003800000 */
.L_x_751:
        /* <DEDUP_REMOVED lines=9> */
.L_x_757:
[----:B------:R-:W-:-:S05]  /*2d030*/  IMAD.MOV.U32 R3, RZ, RZ, -0x5 ;  /* 0xfffffffbff037424 */ /* 0x000fca00078e00ff */
[----:B------:R-:W-:-:S04]  /*2d040*/  VIADDMNMX.U32 R3, R54, R3, 0x3, PT ;  /* 0x0000000336037446 */ /* 0x000fc80003800003 */
[----:B------:R-:W-:-:S04]  /*2d050*/  SHF.L.U32 R3, R3, 0x2, RZ ;  /* 0x0000000203037819 */ /* 0x000fc800000006ff */
[----:B------:R-:W0:Y:S02]  /*2d060*/  LDC R20, c[0x2][R3+0x7fc] ;  /* 0x0081ff0003147b82 */ /* 0x000e240000000800 */
[----:B0-----:R-:W-:-:S04]  /*2d070*/  SHF.R.S32.HI R21, RZ, 0x1f, R20 ;  /* 0x0000001fff157819 */ /* 0x001fc80000011414 */
.L_x_2140:
[----:B------:R-:W-:Y:S05]  /*2d080*/  BRX R20 -0x2d090                                                        (*"BRANCH_TARGETS .L_x_2141,.L_x_2142,.L_x_2143,.L_x_755"*) ;  /* 0xfffffd2c14dc7949 */ /* 0x000fea000383ffff */
.L_x_2143:
[----:B------:R-:W-:Y:S01]  /*2d090*/  FADD R28, R24, -R29 ;  /* 0x8000001d181c7221 */ /* 0x000fe20000000000 */
[----:B------:R-:W-:Y:S06]  /*2d0a0*/  BRA `(.L_x_754) ;  /* 0x0000001400807947 */ /* 0x000fec0003800000 */
.L_x_2141:
[----:B------:R-:W-:Y:S01]  /*2d0b0*/  FADD R28, R24, R29 ;  /* 0x0000001d181c7221 */ /* 0x000fe20000000000 */
[----:B------:R-:W-:Y:S06]  /*2d0c0*/  BRA `(.L_x_754) ;  /* 0x0000001400787947 */ /* 0x000fec0003800000 */
.L_x_2142:
[----:B------:R-:W-:Y:S01]  /*2d0d0*/  FADD R28, -R24, R29 ;  /* 0x0000001d181c7221 */ /* 0x000fe20000000100 */
[----:B------:R-:W-:Y:S06]  /*2d0e0*/  BRA `(.L_x_754) ;  /* 0x0000001400707947 */ /* 0x000fec0003800000 */
.L_x_750:
        /* <DEDUP_REMOVED lines=9> */
.L_x_2145:
[----:B------:R-:W-:Y:S05]  /*2d180*/  BRX R20 -0x2d190                                                        (*"BRANCH_TARGETS .L_x_2146,.L_x_2147,.L_x_755"*) ;  /* 0xfffffd2c149c7949 */ /* 0x000fea000383ffff */
.L_x_2147:
        /* <DEDUP_REMOVED lines=13> */
.L_x_761:
[----:B------:R-:W-:Y:S05]  /*2d260*/  BSYNC.RECONVERGENT B5 ;  /* 0x0000000000057941 */ /* 0x000fea0003800200 */
.L_x_760:
[----:B------:R-:W-:Y:S01]  /*2d270*/  IMAD.MOV.U32 R28, RZ, RZ, R0 ;  /* 0x000000ffff1c7224 */ /* 0x000fe200078e0000 */
[----:B------:R-:W-:Y:S06]  /*2d280*/  BRA `(.L_x_754) ;  /* 0x0000001400087947 */ /* 0x000fec0003800000 */
.L_x_2146:
        /* <DEDUP_REMOVED lines=13> */
.L_x_763:
[----:B------:R-:W-:Y:S05]  /*2d360*/  BSYNC.RECONVERGENT B5 ;  /* 0x0000000000057941 */ /* 0x000fea0003800200 */
.L_x_762:
[----:B------:R-:W-:Y:S01]  /*2d370*/  MOV R28, R0 ;  /* 0x00000000001c7202 */ /* 0x000fe20000000f00 */
[----:B------:R-:W-:Y:S06]  /*2d380*/  BRA `(.L_x_754) ;  /* 0x0000001000c87947 */ /* 0x000fec0003800000 */
.L_x_759:
[----:B------:R-:W-:-:S05]  /*2d390*/  IMAD.MOV.U32 R3, RZ, RZ, -0xa ;  /* 0xfffffff6ff037424 */ /* 0x000fca00078e00ff */
[----:B------:R-:W-:-:S04]  /*2d3a0*/  VIADDMNMX.U32 R3, R54, R3, 0x2, PT ;  /* 0x0000000236037446 */ /* 0x000fc80003800003 */
[----:B------:R-:W-:-:S04]  /*2d3b0*/  SHF.L.U32 R3, R3, 0x2, RZ ;  /* 0x0000000203037819 */ /* 0x000fc800000006ff */
[----:B------:R-:W0:Y:S02]  /*2d3c0*/  LDC R20, c[0x2][R3+0x818] ;  /* 0x0082060003147b82 */ /* 0x000e240000000800 */
[----:B0-----:R-:W-:-:S04]  /*2d3d0*/  SHF.R.S32.HI R21, RZ, 0x1f, R20 ;  /* 0x0000001fff157819 */ /* 0x001fc80000011414 */
.L_x_2149:
[----:B------:R-:W-:Y:S05]  /*2d3e0*/  BRX R20 -0x2d3f0                                                        (*"BRANCH_TARGETS .L_x_2150,.L_x_2151,.L_x_755"*) ;  /* 0xfffffd2c14047949 */ /* 0x000fea000383ffff */
.L_x_2151:
        /* <DEDUP_REMOVED lines=11> */
.L_x_2150:
        /* <DEDUP_REMOVED lines=28> */
.L_x_758:
[----:B------:R-:W-:-:S13]  /*2d660*/  ISETP.GT.AND P0, PT, R54, 0xd, PT ;  /* 0x0000000d3600780c */ /* 0x000fda0003f04270 */
[----:B------:R-:W-:Y:S05]  /*2d670*/  @P0 BRA `(.L_x_764) ;  /* 0x0000000400c40947 */ /* 0x000fea0003800000 */
[----:B------:R-:W-:-:S04]  /*2d680*/  MOV R3, 0xfffffff4 ;  /* 0xfffffff400037802 */ /* 0x000fc80000000f00 */
[----:B------:R-:W-:-:S05]  /*2d690*/  VIADDMNMX.U32 R3, R54, R3, 0x2, PT ;  /* 0x0000000236037446 */ /* 0x000fca0003800003 */
[----:B------:R-:W-:-:S04]  /*2d6a0*/  IMAD.SHL.U32 R3, R3, 0x4, RZ ;  /* 0x0000000403037824 */ /* 0x000fc800078e00ff */
[----:B------:R-:W0:Y:S02]  /*2d6b0*/  LDC R20, c[0x2][R3+0x824] ;  /* 0x0082090003147b82 */ /* 0x000e240000000800 */
[----:B0-----:R-:W-:-:S04]  /*2d6c0*/  SHF.R.S32.HI R21, RZ, 0x1f, R20 ;  /* 0x0000001fff157819 */ /* 0x001fc80000011414 */
.L_x_2153:
[----:B------:R-:W-:Y:S05]  /*2d6d0*/  BRX R20 -0x2d6e0                                                        (*"BRANCH_TARGETS .L_x_2154,.L_x_2155,.L_x_755"*) ;  /* 0xfffffd2814487949 */ /* 0x000fea000383ffff */
.L_x_2155:
        /* <DEDUP_REMOVED lines=9> */
.L_x_766:
[C---:B-1----:R-:W-:Y:S01]  /*2d770*/  FMUL.FTZ R0, R20.reuse, R29 ;  /* 0x0000001d14007220 */ /* 0x042fe20000410000 */
[----:B------:R-:W-:-:S03]  /*2d780*/  FMUL.FTZ R20, R20, 0.5 ;  /* 0x3f00000014147820 */ /* 0x000fc60000410000 */
[----:B------:R-:W-:-:S04]  /*2d790*/  FFMA R3, -R0, R0, R29 ;  /* 0x0000000000037223 */ /* 0x000fc8000000011d */
[----:B------:R-:W-:-:S07]  /*2d7a0*/  FFMA R0, R3, R20, R0 ;  /* 0x0000001403007223 */ /* 0x000fce0000000000 */
.L_x_767:
[----:B------:R-:W-:Y:S05]  /*2d7b0*/  BSYNC.RECONVERGENT B0 ;  /* 0x0000000000007941 */ /* 0x000fea0003800200 */
.L_x_765:
[----:B------:R-:W-:Y:S01]  /*2d7c0*/  MOV R28, R0 ;  /* 0x00000000001c7202 */ /* 0x000fe20000000f00 */
[----:B------:R-:W-:Y:S06]  /*2d7d0*/  BRA `(.L_x_754) ;  /* 0x0000000c00b47947 */ /* 0x000fec0003800000 */
.L_x_2154:
[C---:B------:R-:W-:Y:S01]  /*2d7e0*/  FMUL R0, |R29|.reuse, 16777216 ;  /* 0x4b8000001d007820 */ /* 0x040fe20000400200 */
[----:B------:R-:W-:Y:S01]  /*2d7f0*/  FSETP.GEU.AND P0, PT, |R29|, 1.175494350822287508e-38, PT ;  /* 0x008000001d00780b */ /* 0x000fe20003f0e200 */
[----:B------:R-:W-:Y:S02]  /*2d800*/  IMAD.MOV.U32 R26, RZ, RZ, 0x3a2c32e4 ;  /* 0x3a2c32e4ff1a7424 */ /* 0x000fe400078e00ff */
[----:B------:R-:W-:Y:S01]  /*2d810*/  IMAD.MOV.U32 R28, RZ, RZ, 0x3f800000 ;  /* 0x3f800000ff1c7424 */ /* 0x000fe200078e00ff */
        /* <DEDUP_REMOVED lines=87> */
.L_x_764:
[----:B------:R-:W-:-:S04]  /*2dd90*/  MOV R3, 0xfffffff2 ;  /* 0xfffffff200037802 */ /* 0x000fc80000000f00 */
[----:B------:R-:W-:-:S05]  /*2dda0*/  VIADDMNMX.U32 R3, R54, R3, 0x3, PT ;  /* 0x0000000336037446 */ /* 0x000fca0003800003 */
[----:B------:R-:W-:-:S04]  /*2ddb0*/  IMAD.SHL.U32 R3, R3, 0x4, RZ ;  /* 0x0000000403037824 */ /* 0x000fc800078e00ff */
[----:B------:R-:W0:Y:S02]  /*2ddc0*/  LDC R20, c[0x2][R3+0x830] ;  /* 0x00820c0003147b82 */ /* 0x000e240000000800 */
[----:B0-----:R-:W-:-:S04]  /*2ddd0*/  SHF.R.S32.HI R21, RZ, 0x1f, R20 ;  /* 0x0000001fff157819 */ /* 0x001fc80000011414 */
.L_x_2157:
[----:B------:R-:W-:Y:S05]  /*2dde0*/  BRX R20 -0x2ddf0                                                        (*"BRANCH_TARGETS .L_x_2158,.L_x_2159,.L_x_2160,.L_x_755"*) ;  /* 0xfffffd2014847949 */ /* 0x000fea000383ffff */
.L_x_2160:
        /* <DEDUP_REMOVED lines=13> */
.L_x_769:
[----:B------:R-:W-:Y:S05]  /*2dec0*/  BSYNC.RECONVERGENT B5 ;  /* 0x0000000000057941 */ /* 0x000fea0003800200 */
.L_x_768:
        /* <DEDUP_REMOVED lines=20> */
.L_x_755:
[----:B------:R-:W-:Y:S01]  /*2e010*/  MOV R28, 0x7fffffff ;  /* 0x7fffffff001c7802 */ /* 0x000fe20000000f00 */
[----:B------:R-:W-:Y:S06]  /*2e020*/  BRA `(.L_x_754) ;  /* 0x0000000400a07947 */ /* 0x000fec0003800000 */
.L_x_2158:
        /* <DEDUP_REMOVED lines=18> */
.L_x_772:
        /* <DEDUP_REMOVED lines=42> */
.L_x_771:
[----:B------:R-:W-:Y:S05]  /*2e3f0*/  BSYNC.RECONVERGENT B0 ;  /* 0x0000000000007941 */ /* 0x000fea0003800200 */
.L_x_770:
        /* <DEDUP_REMOVED lines=18> */
.L_x_2159:
        /* <DEDUP_REMOVED lines=25> */
.L_x_754:
[----:B------:R-:W-:Y:S05]  /*2e6b0*/  BSYNC.RECONVERGENT B4 ;  /* 0x0000000000047941 */ /* 0x000fea0003800200 */
.L_x_749:
        /* <DEDUP_REMOVED lines=13> */
.L_x_777:
[----:B------:R-:W-:Y:S01]  /*2e790*/  FMUL R31, R13, R13 ;  /* 0x0000000d0d1f7220 */ /* 0x000fe20000400000 */
[----:B------:R-:W-:Y:S06]  /*2e7a0*/  BRA `(.L_x_778) ;  /* 0x0000000800d07947 */ /* 0x000fec0003800000 */
.L_x_776:
[----:B------:R-:W-:-:S13]  /*2e7b0*/  ISETP.NE.AND P0, PT, R55, 0x1, PT ;  /* 0x000000013700780c */ /* 0x000fda0003f05270 */
[----:B------:R-:W-:Y:S05]  /*2e7c0*/  @!P0 BRA `(.L_x_780) ;  /* 0x0000000000108947 */ /* 0x000fea0003800000 */
[----:B------:R-:W-:Y:S02]  /*2e7d0*/  ISETP.NE.AND P0, PT, R55, 0x2, PT ;  /* 0x000000023700780c */ /* 0x000fe40003f05270 */
[----:B-----5:R-:W-:-:S11]  /*2e7e0*/  MOV R31, R27 ;  /* 0x0000001b001f7202 */ /* 0x020fd60000000f00 */
[----:B------:R-:W-:Y:S05]  /*2e7f0*/  @!P0 BRA `(.L_x_778) ;  /* 0x0000000800bc8947 */ /* 0x000fea0003800000 */
[----:B------:R-:W-:Y:S05]  /*2e800*/  BRA `(.L_x_779) ;  /* 0x00000004004c7947 */ /* 0x000fea0003800000 */
.L_x_780:
[----:B------:R-:W-:Y:S01]  /*2e810*/  IMAD.MOV.U32 R31, RZ, RZ, 0x3f800000 ;  /* 0x3f800000ff1f7424 */ /* 0x000fe200078e00ff */
[----:B------:R-:W-:Y:S06]  /*2e820*/  BRA `(.L_x_778) ;  /* 0x0000000800b07947 */ /* 0x000fec0003800000 */
.L_x_775:
        /* <DEDUP_REMOVED lines=9> */
.L_x_781:
[----:B------:R-:W-:-:S04]  /*2e8c0*/  MOV R0, 0xfffffffb ;  /* 0xfffffffb00007802 */ /* 0x000fc80000000f00 */
[----:B------:R-:W-:-:S05]  /*2e8d0*/  VIADDMNMX.U32 R0, R55, R0, 0x3, PT ;  /* 0x0000000337007446 */ /* 0x000fca0003800000 */
[----:B------:R-:W-:-:S04]  /*2e8e0*/  IMAD.SHL.U32 R0, R0, 0x4, RZ ;  /* 0x0000000400007824 */ /* 0x000fc800078e00ff */
[----:B------:R-:W0:Y:S02]  /*2e8f0*/  LDC R20, c[0x2][R0+0x840] ;  /* 0x0082100000147b82 */ /* 0x000e240000000800 */
[----:B0-----:R-:W-:-:S04]  /*2e900*/  SHF.R.S32.HI R21, RZ, 0x1f, R20 ;  /* 0x0000001fff157819 */ /* 0x001fc80000011414 */
.L_x_2162:
[----:B------:R-:W-:Y:S05]  /*2e910*/  BRX R20 -0x2e920                                                        (*"BRANCH_TARGETS .L_x_2163,.L_x_2164,.L_x_2165,.L_x_779"*) ;  /* 0xfffffd1414b87949 */ /* 0x000fea000383ffff */
.L_x_2165:
[----:B------:R-:W-:Y:S01]  /*2e920*/  FADD R31, -R13, R10 ;  /* 0x0000000a0d1f7221 */ /* 0x000fe20000000100 */
[----:B------:R-:W-:Y:S06]  /*2e930*/  BRA `(.L_x_778) ;  /* 0x00000008006c7947 */ /* 0x000fec0003800000 */
.L_x_2163:
[----:B------:R-:W-:Y:S01]  /*2e940*/  FADD R31, R13, R10 ;  /* 0x0000000a0d1f7221 */ /* 0x000fe20000000000 */
[----:B------:R-:W-:Y:S06]  /*2e950*/  BRA `(.L_x_778) ;  /* 0x0000000800647947 */ /* 0x000fec0003800000 */
.L_x_2164:
[----:B------:R-:W-:Y:S01]  /*2e960*/  FADD R31, R13, -R10 ;  /* 0x8000000a0d1f7221 */ /* 0x000fe20000000000 */
[----:B------:R-:W-:Y:S06]  /*2e970*/  BRA `(.L_x_778) ;  /* 0x00000008005c7947 */ /* 0x000fec0003800000 */
.L_x_774:
        /* <DEDUP_REMOVED lines=11> */
.L_x_783:
[----:B------:R-:W-:Y:S02]  /*2ea30*/  ISETP.NE.AND P0, PT, R55, 0xa, PT ;  /* 0x0000000a3700780c */ /* 0x000fe40003f05270 */
[----:B------:R-:W-:-:S11]  /*2ea40*/  MOV R31, R93 ;  /* 0x0000005d001f7202 */ /* 0x000fd60000000f00 */
[----:B------:R-:W-:Y:S05]  /*2ea50*/  @!P0 BRA `(.L_x_778) ;  /* 0x0000000800248947 */ /* 0x000fea0003800000 */
[----:B------:R-:W-:-:S13]  /*2ea60*/  ISETP.NE.AND P0, PT, R55, 0xb, PT ;  /* 0x0000000b3700780c */ /* 0x000fda0003f05270 */
[----:B------:R-:W-:Y:S05]  /*2ea70*/  @P0 BRA `(.L_x_779) ;  /* 0x0000000000b00947 */ /* 0x000fea0003800000 */
[----:B------:R-:W-:Y:S01]  /*2ea80*/  IMAD.MOV.U32 R31, RZ, RZ, R141 ;  /* 0x000000ffff1f7224 */ /* 0x000fe200078e008d */
[----:B------:R-:W-:Y:S06]  /*2ea90*/  BRA `(.L_x_778) ;  /* 0x0000000800147947 */ /* 0x000fec0003800000 */
.L_x_782:
[----:B------:R-:W-:-:S13]  /*2eaa0*/  ISETP.GT.AND P0, PT, R55, 0xd, PT ;  /* 0x0000000d3700780c */ /* 0x000fda0003f04270 */
[----:B------:R-:W-:Y:S05]  /*2eab0*/  @P0 BRA `(.L_x_784) ;  /* 0x00000000007c0947 */ /* 0x000fea0003800000 */
[----:B------:R-:W-:-:S04]  /*2eac0*/  MOV R0, 0xfffffff4 ;  /* 0xfffffff400007802 */ /* 0x000fc80000000f00 */
[----:B------:R-:W-:-:S05]  /*2ead0*/  VIADDMNMX.U32 R0, R55, R0, 0x2, PT ;  /* 0x0000000237007446 */ /* 0x000fca0003800000 */
[----:B------:R-:W-:-:S04]  /*2eae0*/  IMAD.SHL.U32 R0, R0, 0x4, RZ ;  /* 0x0000000400007824 */ /* 0x000fc800078e00ff */
[----:B------:R-:W0:Y:S02]  /*2eaf0*/  LDC R20, c[0x2][R0+0x850] ;  /* 0x0082140000147b82 */ /* 0x000e240000000800 */
[----:B0-----:R-:W-:-:S04]  /*2eb00*/  SHF.R.S32.HI R21, RZ, 0x1f, R20 ;  /* 0x0000001fff157819 */ /* 0x001fc80000011414 */
.L_x_2167:
[----:B------:R-:W-:Y:S05]  /*2eb10*/  BRX R20 -0x2eb20                                                        (*"BRANCH_TARGETS .L_x_2168,.L_x_2169,.L_x_779"*) ;  /* 0xfffffd1414387949 */ /* 0x000fea000383ffff */
.L_x_2169:
        /* <DEDUP_REMOVED lines=9> */
.L_x_786:
[----:B-1----:R-:W-:Y:S01]  /*2ebb0*/  FMUL.FTZ R20, R13, R0 ;  /* 0x000000000d147220 */ /* 0x002fe20000410000 */
[----:B------:R-:W-:-:S03]  /*2ebc0*/  FMUL.FTZ R0, R0, 0.5 ;  /* 0x3f00000000007820 */ /* 0x000fc60000410000 */
[----:B------:R-:W-:-:S04]  /*2ebd0*/  FFMA R3, -R20, R20, R13 ;  /* 0x0000001414037223 */ /* 0x000fc8000000010d */
[----:B------:R-:W-:-:S07]  /*2ebe0*/  FFMA R0, R3, R0, R20 ;  /* 0x0000000003007223 */ /* 0x000fce0000000014 */
.L_x_787:
[----:B------:R-:W-:Y:S05]  /*2ebf0*/  BSYNC.RECONVERGENT B1 ;  /* 0x0000000000017941 */ /* 0x000fea0003800200 */
.L_x_785:
[----:B------:R-:W-:Y:S01]  /*2ec00*/  MOV R31, R0 ;  /* 0x00000000001f7202 */ /* 0x000fe20000000f00 */
[----:B------:R-:W-:Y:S06]  /*2ec10*/  BRA `(.L_x_778) ;  /* 0x0000000400b47947 */ /* 0x000fec0003800000 */
.L_x_2168:
        /* <DEDUP_REMOVED lines=9> */
.L_x_784:
[----:B------:R-:W-:-:S05]  /*2ecb0*/  IMAD.MOV.U32 R0, RZ, RZ, -0xe ;  /* 0xfffffff2ff007424 */ /* 0x000fca00078e00ff */
[----:B------:R-:W-:-:S04]  /*2ecc0*/  VIADDMNMX.U32 R0, R55, R0, 0x2, PT ;  /* 0x0000000237007446 */ /* 0x000fc80003800000 */
[----:B------:R-:W-:-:S04]  /*2ecd0*/  SHF.L.U32 R0, R0, 0x2, RZ ;  /* 0x0000000200007819 */ /* 0x000fc800000006ff */
[----:B------:R-:W0:Y:S02]  /*2ece0*/  LDC R20, c[0x2][R0+0x85c] ;  /* 0x0082170000147b82 */ /* 0x000e240000000800 */
[----:B0-----:R-:W-:-:S04]  /*2ecf0*/  SHF.R.S32.HI R21, RZ, 0x1f, R20 ;  /* 0x0000001fff157819 */ /* 0x001fc80000011414 */
.L_x_2171:
[----:B------:R-:W-:Y:S05]  /*2ed00*/  BRX R20 -0x2ed10                                                        (*"BRANCH_TARGETS .L_x_2172,.L_x_2173,.L_x_2174"*) ;  /* 0xfffffd1014bc7949 */ /* 0x000fea000383ffff */
.L_x_2174:
[----:B------:R-:W-:Y:S01]  /*2ed10*/  ISETP.NE.AND P0, PT, R55, 0x10, PT ;  /* 0x000000103700780c */ /* 0x000fe20003f05270 */
[----:B------:R-:W-:-:S12]  /*2ed20*/  IMAD.MOV.U32 R31, RZ, RZ, R92 ;  /* 0x000000ffff1f7224 */ /* 0x000fd800078e005c */
[----:B------:R-:W-:Y:S05]  /*2ed30*/  @!P0 BRA `(.L_x_778) ;  /* 0x00000004006c8947 */ /* 0x000fea0003800000 */
.L_x_779:
[----:B------:R-:W-:Y:S01]  /*2ed40*/  MOV R31, 0x7fffffff ;  /* 0x7fffffff001f7802 */ /* 0x000fe20000000f00 */
[----:B------:R-:W-:Y:S06]  /*2ed50*/  BRA `(.L_x_778) ;  /* 0x0000000400647947 */ /* 0x000fec0003800000 */
.L_x_2172:
        /* <DEDUP_REMOVED lines=11> */
.L_x_790:
        /* <DEDUP_REMOVED lines=36> */
.L_x_789:
[----:B------:R-:W-:Y:S05]  /*2f050*/  BSYNC.RECONVERGENT B1 ;  /* 0x0000000000017941 */ /* 0x000fea0003800200 */
.L_x_788:
        /* <DEDUP_REMOVED lines=18> */
.L_x_2173:
        /* <DEDUP_REMOVED lines=23> */
.L_x_778:
[----:B------:R-:W-:Y:S05]  /*2f2f0*/  BSYNC.RECONVERGENT B0 ;  /* 0x0000000000007941 */ /* 0x000fea0003800200 */
.L_x_773:
        /* <DEDUP_REMOVED lines=13> */
.L_x_795:
[----:B------:R-:W-:Y:S01]  /*2f3d0*/  FMUL R22, R15, R15 ;  /* 0x0000000f0f167220 */ /* 0x000fe20000400000 */
[----:B------:R-:W-:Y:S06]  /*2f3e0*/  BRA `(.L_x_796) ;  /* 0x0000000800d07947 */ /* 0x000fec0003800000 */
.L_x_794:
[----:B------:R-:W-:-:S13]  /*2f3f0*/  ISETP.NE.AND P0, PT, R56, 0x1, PT ;  /* 0x000000013800780c */ /* 0x000fda0003f05270 */
[----:B------:R-:W-:Y:S05]  /*2f400*/  @!P0 BRA `(.L_x_798) ;  /* 0x0000000000108947 */ /* 0x000fea0003800000 */
[----:B------:R-:W-:Y:S02]  /*2f410*/  ISETP.NE.AND P0, PT, R56, 0x2, PT ;  /* 0x000000023800780c */ /* 0x000fe40003f05270 */
[----:B-----5:R-:W-:-:S11]  /*2f420*/  MOV R22, R27 ;  /* 0x0000001b00167202 */ /* 0x020fd60000000f00 */
[----:B------:R-:W-:Y:S05]  /*2f430*/  @!P0 BRA `(.L_x_796) ;  /* 0x0000000800bc8947 */ /* 0x000fea0003800000 */
[----:B------:R-:W-:Y:S05]  /*2f440*/  BRA `(.L_x_797) ;  /* 0x00000004004c7947 */ /* 0x000fea0003800000 */
.L_x_798:
[----:B------:R-:W-:Y:S01]  /*2f450*/  IMAD.MOV.U32 R22, RZ, RZ, 0x3f800000 ;  /* 0x3f800000ff167424 */ /* 0x000fe200078e00ff */
[----:B------:R-:W-:Y:S06]  /*2f460*/  BRA `(.L_x_796) ;  /* 0x0000000800b07947 */ /* 0x000fec0003800000 */
.L_x_793:
        /* <DEDUP_REMOVED lines=9> */
.L_x_799:
[----:B------:R-:W-:-:S04]  /*2f500*/  MOV R3, 0xfffffffb ;  /* 0xfffffffb00037802 */ /* 0x000fc80000000f00 */
[----:B------:R-:W-:-:S05]  /*2f510*/  VIADDMNMX.U32 R0, R56, R3, 0x3, PT ;  /* 0x0000000338007446 */ /* 0x000fca0003800003 */
[----:B------:R-:W-:-:S04]  /*2f520*/  IMAD.SHL.U32 R0, R0, 0x4, RZ ;  /* 0x0000000400007824 */ /* 0x000fc800078e00ff */
[----:B------:R-:W0:Y:S02]  /*2f530*/  LDC R20, c[0x2][R0+0x868] ;  /* 0x00821a0000147b82 */ /* 0x000e240000000800 */
[----:B0-----:R-:W-:-:S04]  /*2f540*/  SHF.R.S32.HI R21, RZ, 0x1f, R20 ;  /* 0x0000001fff157819 */ /* 0x001fc80000011414 */
.L_x_2175:
[----:B------:R-:W-:Y:S05]  /*2f550*/  BRX R20 -0x2f560                                                        (*"BRANCH_TARGETS .L_x_2176,.L_x_2177,.L_x_2178,.L_x_797"*) ;  /* 0xfffffd0814a87949 */ /* 0x000fea000383ffff */
.L_x_2178:
[----:B------:R-:W-:Y:S01]  /*2f560*/  FADD R22, -R15, R12 ;  /* 0x0000000c0f167221 */ /* 0x000fe20000000100 */
[----:B------:R-:W-:Y:S06]  /*2f570*/  BRA `(.L_x_796) ;  /* 0x00000008006c7947 */ /* 0x000fec0003800000 */
.L_x_2176:
[----:B------:R-:W-:Y:S01]  /*2f580*/  FADD R22, R15, R12 ;  /* 0x0000000c0f167221 */ /* 0x000fe20000000000 */
[----:B------:R-:W-:Y:S06]  /*2f590*/  BRA `(.L_x_796) ;  /* 0x0000000800647947 */ /* 0x000fec0003800000 */
.L_x_2177:
[----:B------:R-:W-:Y:S01]  /*2f5a0*/  FADD R22, R15, -R12 ;  /* 0x8000000c0f167221 */ /* 0x000fe20000000000 */
[----:B------:R-:W-:Y:S06]  /*2f5b0*/  BRA `(.L_x_796) ;  /* 0x00000008005c7947 */ /* 0x000fec0003800000 */
.L_x_792:
        /* <DEDUP_REMOVED lines=11> */
.L_x_801:
[----:B------:R-:W-:Y:S02]  /*2f670*/  ISETP.NE.AND P0, PT, R56, 0xa, PT ;  /* 0x0000000a3800780c */ /* 0x000fe40003f05270 */
[----:B------:R-:W-:-:S11]  /*2f680*/  MOV R22, R99 ;  /* 0x0000006300167202 */ /* 0x000fd60000000f00 */
[----:B------:R-:W-:Y:S05]  /*2f690*/  @!P0 BRA `(.L_x_796) ;  /* 0x0000000800248947 */ /* 0x000fea0003800000 */
[----:B------:R-:W-:-:S13]  /*2f6a0*/  ISETP.NE.AND P0, PT, R56, 0xb, PT ;  /* 0x0000000b3800780c */ /* 0x000fda0003f05270 */
[----:B------:R-:W-:Y:S05]  /*2f6b0*/  @P0 BRA `(.L_x_797) ;  /* 0x0000000000b00947 */ /* 0x000fea0003800000 */
[----:B------:R-:W-:Y:S01]  /*2f6c0*/  IMAD.MOV.U32 R22, RZ, RZ, R140 ;  /* 0x000000ffff167224 */ /* 0x000fe200078e008c */
[----:B------:R-:W-:Y:S06]  /*2f6d0*/  BRA `(.L_x_796) ;  /* 0x0000000800147947 */ /* 0x000fec0003800000 */
.L_x_800:
[----:B------:R-:W-:-:S13]  /*2f6e0*/  ISETP.GT.AND P0, PT, R56, 0xd, PT ;  /* 0x0000000d3800780c */ /* 0x000fda0003f04270 */
[----:B------:R-:W-:Y:S05]  /*2f6f0*/  @P0 BRA `(.L_x_802) ;  /* 0x00000000007c0947 */ /* 0x000fea0003800000 */
[----:B------:R-:W-:-:S04]  /*2f700*/  MOV R3, 0xfffffff4 ;  /* 0xfffffff400037802 */ /* 0x000fc80000000f00 */
[----:B------:R-:W-:-:S05]  /*2f710*/  VIADDMNMX.U32 R0, R56, R3, 0x2, PT ;  /* 0x0000000238007446 */ /* 0x000fca0003800003 */
[----:B------:R-:W-:-:S04]  /*2f720*/  IMAD.SHL.U32 R0, R0, 0x4, RZ ;  /* 0x0000000400007824 */ /* 0x000fc800078e00ff */
[----:B------:R-:W0:Y:S02]  /*2f730*/  LDC R20, c[0x2][R0+0x878] ;  /* 0x00821e0000147b82 */ /* 0x000e240000000800 */
[----:B0-----:R-:W-:-:S04]  /*2f740*/  SHF.R.S32.HI R21, RZ, 0x1f, R20 ;  /* 0x0000001fff157819 */ /* 0x001fc80000011414 */
.L_x_2180:
[----:B------:R-:W-:Y:S05]  /*2f750*/  BRX R20 -0x2f760                                                        (*"BRANCH_TARGETS .L_x_2181,.L_x_2182,.L_x_797"*) ;  /* 0xfffffd0814287949 */ /* 0x000fea000383ffff */
.L_x_2182:
        /* <DEDUP_REMOVED lines=9> */
.L_x_804:
[----:B-1----:R-:W-:Y:S01]  /*2f7f0*/  FMUL.FTZ R20, R15, R0 ;  /* 0x000000000f147220 */ /* 0x002fe20000410000 */
[----:B------:R-:W-:-:S03]  /*2f800*/  FMUL.FTZ R0, R0, 0.5 ;  /* 0x3f00000000007820 */ /* 0x000fc60000410000 */
[----:B------:R-:W-:-:S04]  /*2f810*/  FFMA R3, -R20, R20, R15 ;  /* 0x0000001414037223 */ /* 0x000fc8000000010f */
[----:B------:R-:W-:-:S07]  /*2f820*/  FFMA R0, R3, R0, R20 ;  /* 0x0000000003007223 */ /* 0x000fce0000000014 */
.L_x_805:
[----:B------:R-:W-:Y:S05]  /*2f830*/  BSYNC.RECONVERGENT B1 ;  /* 0x0000000000017941 */ /* 0x000fea0003800200 */
.L_x_803:
[----:B------:R-:W-:Y:S01]  /*2f840*/  MOV R22, R0 ;  /* 0x0000000000167202 */ /* 0x000fe20000000f00 */
[----:B------:R-:W-:Y:S06]  /*2f850*/  BRA `(.L_x_796) ;  /* 0x0000000400b47947 */ /* 0x000fec0003800000 */
.L_x_2181:
        /* <DEDUP_REMOVED lines=9> */
.L_x_802:
[----:B------:R-:W-:-:S05]  /*2f8f0*/  IMAD.MOV.U32 R3, RZ, RZ, -0xe ;  /* 0xfffffff2ff037424 */ /* 0x000fca00078e00ff */
[----:B------:R-:W-:-:S04]  /*2f900*/  VIADDMNMX.U32 R0, R56, R3, 0x2, PT ;  /* 0x0000000238007446 */ /* 0x000fc80003800003 */
[----:B------:R-:W-:-:S04]  /*2f910*/  SHF.L.U32 R0, R0, 0x2, RZ ;  /* 0x0000000200007819 */ /* 0x000fc800000006ff */
[----:B------:R-:W0:Y:S02]  /*2f920*/  LDC R20, c[0x2][R0+0x884] ;  /* 0x0082210000147b82 */ /* 0x000e240000000800 */
[----:B0-----:R-:W-:-:S04]  /*2f930*/  SHF.R.S32.HI R21, RZ, 0x1f, R20 ;  /* 0x0000001fff157819 */ /* 0x001fc80000011414 */
.L_x_2184:
[----:B------:R-:W-:Y:S05]  /*2f940*/  BRX R20 -0x2f950                                                        (*"BRANCH_TARGETS .L_x_2185,.L_x_2186,.L_x_2187"*) ;  /* 0xfffffd0414ac7949 */ /* 0x000fea000383ffff */
.L_x_2187:
[----:B------:R-:W-:Y:S01]  /*2f950*/  ISETP.NE.AND P0, PT, R56, 0x10, PT ;  /* 0x000000103800780c */ /* 0x000fe20003f05270 */
[----:B------:R-:W-:-:S12]  /*2f960*/  IMAD.MOV.U32 R22, RZ, RZ, R98 ;  /* 0x000000ffff167224 */ /* 0x000fd800078e0062 */
[----:B------:R-:W-:Y:S05]  /*2f970*/  @!P0 BRA `(.L_x_796) ;  /* 0x00000004006c8947 */ /* 0x000fea0003800000 */
.L_x_797:
[----:B------:R-:W-:Y:S01]  /*2f980*/  MOV R22, 0x7fffffff ;  /* 0x7fffffff00167802 */ /* 0x000fe20000000f00 */
[----:B------:R-:W-:Y:S06]  /*2f990*/  BRA `(.L_x_796) ;  /* 0x0000000400647947 */ /* 0x000fec0003800000 */
.L_x_2185:
        /* <DEDUP_REMOVED lines=11> */
.L_x_808:
        /* <DEDUP_REMOVED lines=36> */
.L_x_807:
[----:B------:R-:W-:Y:S05]  /*2fc90*/  BSYNC.RECONVERGENT B1 ;  /* 0x0000000000017941 */ /* 0x000fea0003800200 */
.L_x_806:
        /* <DEDUP_REMOVED lines=18> */
.L_x_2186:
        /* <DEDUP_REMOVED lines=23> */
.L_x_796:
[----:B------:R-:W-:Y:S05]  /*2ff30*/  BSYNC.RECONVERGENT B0 ;  /* 0x0000000000007941 */ /* 0x000fea0003800200 */
.L_x_791:
        /* <DEDUP_REMOVED lines=13> */
.L_x_813:
[----:B------:R-:W-:Y:S01]  /*30010*/  FMUL R29, R31, R31 ;  /* 0x0000001f1f1d7220 */ /* 0x000fe20000400000 */
[----:B------:R-:W-:Y:S06]  /*30020*/  BRA `(.L_x_814) ;  /* 0x0000001400e47947 */ /* 0x000fec0003800000 */
.L_x_812:
[----:B------:R-:W-:-:S13]  /*30030*/  ISETP.NE.AND P0, PT, R57, 0x1, PT ;  /* 0x000000013900780c */ /* 0x000fda0003f05270 */
[----:B------:R-:W-:Y:S05]  /*30040*/  @!P0 BRA `(.L_x_816) ;  /* 0x0000000000108947 */ /* 0x000fea0003800000 */
[----:B------:R-:W-:Y:S02]  /*30050*/  ISETP.NE.AND P0, PT, R57, 0x2, PT ;  /* 0x000000023900780c */ /* 0x000fe40003f05270 */
[----:B-----5:R-:W-:-:S11]  /*30060*/  MOV R29, R27 ;  /* 0x0000001b001d7202 */ /* 0x020fd60000000f00 */
[----:B------:R-:W-:Y:S05]  /*30070*/  @!P0 BRA `(.L_x_814) ;  /* 0x0000001400d08947 */ /* 0x000fea0003800000 */
[----:B------:R-:W-:Y:S05]  /*30080*/  BRA `(.L_x_815) ;  /* 0x0000001000247947 */ /* 0x000fea0003800000 */
.L_x_816:
[----:B------:R-:W-:Y:S01]  /*30090*/  IMAD.MOV.U32 R29, RZ, RZ, 0x3f800000 ;  /* 0x3f800000ff1d7424 */ /* 0x000fe200078e00ff */
[----:B------:R-:W-:Y:S06]  /*300a0*/  BRA `(.L_x_814) ;  /* 0x0000001400c47947 */ /* 0x000fec0003800000 */
.L_x_811:
        /* <DEDUP_REMOVED lines=9> */
.L_x_817:
[----:B------:R-:W-:-:S04]  /*30140*/  MOV R0, 0xfffffffb ;  /* 0xfffffffb00007802 */ /* 0x000fc80000000f00 */
[----:B------:R-:W-:-:S05]  /*30150*/  VIADDMNMX.U32 R0, R57, R0, 0x3, PT ;  /* 0x0000000339007446 */ /* 0x000fca0003800000 */
[----:B------:R-:W-:-:S04]  /*30160*/  IMAD.SHL.U32 R0, R0, 0x4, RZ ;  /* 0x0000000400007824 */ /* 0x000fc800078e00ff */
[----:B------:R-:W0:Y:S02]  /*30170*/  LDC R20, c[0x2][R0+0x890] ;  /* 0x0082240000147b82 */ /* 0x000e240000000800 */
[----:B0-----:R-:W-:-:S04]  /*30180*/  SHF.R.S32.HI R21, RZ, 0x1f, R20 ;  /* 0x0000001fff157819 */ /* 0x001fc80000011414 */
.L_x_2188:
[----:B------:R-:W-:Y:S05]  /*30190*/  BRX R20 -0x301a0                                                        (*"BRANCH_TARGETS .L_x_2189,.L_x_2190,.L_x_2191,.L_x_815"*) ;  /* 0xfffffcfc14987949 */ /* 0x000fea000383ffff */
.L_x_2191:
[----:B------:R-:W-:Y:S01]  /*301a0*/  FADD R29, R22, -R31 ;  /* 0x8000001f161d7221 */ /* 0x000fe20000000000 */
[----:B------:R-:W-:Y:S06]  /*301b0*/  BRA `(.L_x_814) ;  /* 0x0000001400807947 */ /* 0x000fec0003800000 */
.L_x_2189:
[----:B------:R-:W-:Y:S01]  /*301c0*/  FADD R29, R22, R31 ;  /* 0x0000001f161d7221 */ /* 0x000fe20000000000 */
[----:B------:R-:W-:Y:S06]  /*301d0*/  BRA `(.L_x_814) ;  /* 0x0000001400787947 */ /* 0x000fec0003800000 */
.L_x_2190:
[----:B------:R-:W-:Y:S01]  /*301e0*/  FADD R29, -R22, R31 ;  /* 0x0000001f161d7221 */ /* 0x000fe20000000100 */
[----:B------:R-:W-:Y:S06]  /*301f0*/  BRA `(.L_x_814) ;  /* 0x0000001400707947 */ /* 0x000fec0003800000 */
.L_x_810:
        /* <DEDUP_REMOVED lines=9> */
.L_x_2193:
[----:B------:R-:W-:Y:S05]  /*30290*/  BRX R20 -0x302a0                                                        (*"BRANCH_TARGETS .L_x_2194,.L_x_2195,.L_x_815"*) ;  /* 0xfffffcfc14587949 */ /* 0x000fea000383ffff */
.L_x_2195:
        /* <DEDUP_REMOVED lines=13> */
.L_x_821:
[----:B------:R-:W-:Y:S05]  /*30370*/  BSYNC.RECONVERGENT B5 ;  /* 0x0000000000057941 */ /* 0x000fea0003800200 */
.L_x_820:
[----:B------:R-:W-:Y:S01]  /*30380*/  MOV R29, R0 ;  /* 0x00000000001d7202 */ /* 0x000fe20000000f00 */
[----:B------:R-:W-:Y:S06]  /*30390*/  BRA `(.L_x_814) ;  /* 0x0000001400087947 */ /* 0x000fec0003800000 */
.L_x_2194:
        /* <DEDUP_REMOVED lines=13> */
.L_x_823:
[----:B------:R-:W-:Y:S05]  /*30470*/  BSYNC.RECONVERGENT B5 ;  /* 0x0000000000057941 */ /* 0x000fea0003800200 */
.L_x_822:
[----:B------:R-:W-:Y:S01]  /*30480*/  IMAD.MOV.U32 R29, RZ, RZ, R0 ;  /* 0x000000ffff1d7224 */ /* 0x000fe200078e0000 */
[----:B------:R-:W-:Y:S06]  /*30490*/  BRA `(.L_x_814) ;  /* 0x0000001000c87947 */ /* 0x000fec0003800000 */
.L_x_819:
[----:B------:R-:W-:-:S04]  /*304a0*/  MOV R0, 0xfffffff6 ;  /* 0xfffffff600007802 */ /* 0x000fc80000000f00 */
[----:B------:R-:W-:-:S05]  /*304b0*/  VIADDMNMX.U32 R0, R57, R0, 0x2, PT ;  /* 0x0000000239007446 */ /* 0x000fca0003800000 */
[----:B------:R-:W-:-:S04]  /*304c0*/  IMAD.SHL.U32 R0, R0, 0x4, RZ ;  /* 0x0000000400007824 */ /* 0x000fc800078e00ff */
[----:B------:R-:W0:Y:S02]  /*304d0*/  LDC R20, c[0x2][R0+0x8ac] ;  /* 0x00822b0000147b82 */ /* 0x000e240000000800 */
[----:B0-----:R-:W-:-:S04]  /*304e0*/  SHF.R.S32.HI R21, RZ, 0x1f, R20 ;  /* 0x0000001fff157819 */ /* 0x001fc80000011414 */
.L_x_2197:
[----:B------:R-:W-:Y:S05]  /*304f0*/  BRX R20 -0x30500                                                        (*"BRANCH_TARGETS .L_x_2198,.L_x_2199,.L_x_815"*) ;  /* 0xfffffcf814c07949 */ /* 0x000fea000383ffff */
.L_x_2199:
        /* <DEDUP_REMOVED lines=11> */
.L_x_2198:
        /* <DEDUP_REMOVED lines=28> */
.L_x_818:
[----:B------:R-:W-:-:S13]  /*30770*/  ISETP.GT.AND P0, PT, R57, 0xd, PT ;  /* 0x0000000d3900780c */ /* 0x000fda0003f04270 */
[----:B------:R-:W-:Y:S05]  /*30780*/  @P0 BRA `(.L_x_824) ;  /* 0x0000000400c40947 */ /* 0x000fea0003800000 */
[----:B------:R-:W-:-:S05]  /*30790*/  IMAD.MOV.U32 R0, RZ, RZ, -0xc ;  /* 0xfffffff4ff007424 */ /* 0x000fca00078e00ff */
[----:B------:R-:W-:-:S04]  /*307a0*/  VIADDMNMX.U32 R0, R57, R0, 0x2, PT ;  /* 0x0000000239007446 */ /* 0x000fc80003800000 */
[----:B------:R-:W-:-:S04]  /*307b0*/  SHF.L.U32 R0, R0, 0x2, RZ ;  /* 0x0000000200007819 */ /* 0x000fc800000006ff */
[----:B------:R-:W0:Y:S02]  /*307c0*/  LDC R20, c[0x2][R0+0x8b8] ;  /* 0x00822e0000147b82 */ /* 0x000e240000000800 */
[----:B0-----:R-:W-:-:S04]  /*307d0*/  SHF.R.S32.HI R21, RZ, 0x1f, R20 ;  /* 0x0000001fff157819 */ /* 0x001fc80000011414 */
.L_x_2201:
[----:B------:R-:W-:Y:S05]  /*307e0*/  BRX R20 -0x307f0                                                        (*"BRANCH_TARGETS .L_x_2202,.L_x_2203,.L_x_815"*) ;  /* 0xfffffcf814047949 */ /* 0x000fea000383ffff */
.L_x_2203:
        /* <DEDUP_REMOVED lines=9> */
.L_x_826:
[C---:B------:R-:W-:Y:S01]  /*30880*/  FMUL.FTZ R0, R20.reuse, R31 ;  /* 0x0000001f14007220 */ /* 0x040fe20000410000 */
[----:B------:R-:W-:-:S03]  /*30890*/  FMUL.FTZ R20, R20, 0.5 ;  /* 0x3f00000014147820 */ /* 0x000fc60000410000 */
[----:B------:R-:W-:-:S04]  /*308a0*/  FFMA R3, -R0, R0, R31 ;  /* 0x0000000000037223 */ /* 0x000fc8000000011f */
[----:B------:R-:W-:-:S07]  /*308b0*/  FFMA R0, R3, R20, R0 ;  /* 0x0000001403007223 */ /* 0x000fce0000000000 */
.L_x_827:
[----:B------:R-:W-:Y:S05]  /*308c0*/  BSYNC.RECONVERGENT B0 ;  /* 0x0000000000007941 */ /* 0x000fea0003800200 */
.L_x_825:
[----:B------:R-:W-:Y:S01]  /*308d0*/  IMAD.MOV.U32 R29, RZ, RZ, R0 ;  /* 0x000000ffff1d7224 */ /* 0x000fe200078e0000 */
[----:B------:R-:W-:Y:S06]  /*308e0*/  BRA `(.L_x_814) ;  /* 0x0000000c00b47947 */ /* 0x000fec0003800000 */
.L_x_2202:
        /* <DEDUP_REMOVED lines=91> */
.L_x_824:
[----:B------:R-:W-:-:S05]  /*30ea0*/  IMAD.MOV.U32 R0, RZ, RZ, -0xe ;  /* 0xfffffff2ff007424 */ /* 0x000fca00078e00ff */
[----:B------:R-:W-:-:S04]  /*30eb0*/  VIADDMNMX.U32 R0, R57, R0, 0x3, PT ;  /* 0x0000000339007446 */ /* 0x000fc80003800000 */
[----:B------:R-:W-:-:S04]  /*30ec0*/  SHF.L.U32 R0, R0, 0x2, RZ ;  /* 0x0000000200007819 */ /* 0x000fc800000006ff */
[----:B------:R-:W0:Y:S02]  /*30ed0*/  LDC R20, c[0x2][R0+0x8c4] ;  /* 0x0082310000147b82 */ /* 0x000e240000000800 */
[----:B0-----:R-:W-:-:S04]  /*30ee0*/  SHF.R.S32.HI R21, RZ, 0x1f, R20 ;  /* 0x0000001fff157819 */ /* 0x001fc80000011414 */
.L_x_2205:
[----:B------:R-:W-:Y:S05]  /*30ef0*/  BRX R20 -0x30f00                                                        (*"BRANCH_TARGETS .L_x_2206,.L_x_2207,.L_x_2208,.L_x_815"*) ;  /* 0xfffffcf014407949 */ /* 0x000fea000383ffff */
.L_x_2208:
        /* <DEDUP_REMOVED lines=13> */
.L_x_829:
[----:B------:R-:W-:Y:S05]  /*30fd0*/  BSYNC.RECONVERGENT B5 ;  /* 0x0000000000057941 */ /* 0x000fea0003800200 */
.L_x_828:
        /* <DEDUP_REMOVED lines=20> */
.L_x_815:
[----:B------:R-:W-:Y:S01]  /*31120*/  IMAD.MOV.U32 R29, RZ, RZ, 0x7fffffff ;  /* 0x7fffffffff1d7424 */ /* 0x000fe200078e00ff */
[----:B------:R-:W-:Y:S06]  /*31130*/  BRA `(.L_x_814) ;  /* 0x0000000400a07947 */ /* 0x000fec0003800000 */
.L_x_2206:
        /* <DEDUP_REMOVED lines=18> */
.L_x_832:
        /* <DEDUP_REMOVED lines=42> */
.L_x_831:
[----:B------:R-:W-:Y:S05]  /*31500*/  BSYNC.RECONVERGENT B0 ;  /* 0x0000000000007941 */ /* 0x000fea0003800200 */
.L_x_830:
        /* <DEDUP_REMOVED lines=18> */
.L_x_2207:
        /* <DEDUP_REMOVED lines=25> */
.L_x_814:
[----:B------:R-:W-:Y:S05]  /*317c0*/  BSYNC.RECONVERGENT B4 ;  /* 0x0000000000047941 */ /* 0x000fea0003800200 */
.L_x_809:
        /* <DEDUP_REMOVED lines=13> */
.L_x_837:
[----:B------:R-:W-:Y:S01]  /*318a0*/  FMUL R31, R17, R17 ;  /* 0x00000011111f7220 */ /* 0x000fe20000400000 */
[----:B------:R-:W-:Y:S06]  /*318b0*/  BRA `(.L_x_838) ;  /* 0x0000000800d07947 */ /* 0x000fec0003800000 */
.L_x_836:
[----:B------:R-:W-:-:S13]  /*318c0*/  ISETP.NE.AND P0, PT, R58, 0x1, PT ;  /* 0x000000013a00780c */ /* 0x000fda0003f05270 */
[----:B------:R-:W-:Y:S05]  /*318d0*/  @!P0 BRA `(.L_x_840) ;  /* 0x0000000000108947 */ /* 0x000fea0003800000 */
[----:B------:R-:W-:Y:S01]  /*318e0*/  ISETP.NE.AND P0, PT, R58, 0x2, PT ;  /* 0x000000023a00780c */ /* 0x000fe20003f05270 */
[----:B-----5:R-:W-:-:S12]  /*318f0*/  IMAD.MOV.U32 R31, RZ, RZ, R27 ;  /* 0x000000ffff1f7224 */ /* 0x020fd800078e001b */
[----:B------:R-:W-:Y:S05]  /*31900*/  @!P0 BRA `(.L_x_838) ;  /* 0x0000000800bc8947 */ /* 0x000fea0003800000 */
[----:B------:R-:W-:Y:S05]  /*31910*/  BRA `(.L_x_839) ;  /* 0x00000004004c7947 */ /* 0x000fea0003800000 */
.L_x_840:
[----:B------:R-:W-:Y:S01]  /*31920*/  HFMA2 R31, -RZ, RZ, 1.875, 0 ;  /* 0x3f800000ff1f7431 */ /* 0x000fe200000001ff */
[----:B------:R-:W-:Y:S06]  /*31930*/  BRA `(.L_x_838) ;  /* 0x0000000800b07947 */ /* 0x000fec0003800000 */
.L_x_835:
        /* <DEDUP_REMOVED lines=9> */
.L_x_841:
[----:B------:R-:W-:-:S05]  /*319d0*/  IMAD.MOV.U32 R3, RZ, RZ, -0x5 ;  /* 0xfffffffbff037424 */ /* 0x000fca00078e00ff */
[----:B------:R-:W-:-:S04]  /*319e0*/  VIADDMNMX.U32 R0, R58, R3, 0x3, PT ;  /* 0x000000033a007446 */ /* 0x000fc80003800003 */
[----:B------:R-:W-:-:S04]  /*319f0*/  SHF.L.U32 R0, R0, 0x2, RZ ;  /* 0x0000000200007819 */ /* 0x000fc800000006ff */
[----:B------:R-:W0:Y:S02]  /*31a00*/  LDC R20, c[0x2][R0+0x8d4] ;  /* 0x0082350000147b82 */ /* 0x000e240000000800 */
[----:B0-----:R-:W-:-:S04]  /*31a10*/  SHF.R.S32.HI R21, RZ, 0x1f, R20 ;  /* 0x0000001fff157819 */ /* 0x001fc80000011414 */
.L_x_2210:
[----:B------:R-:W-:Y:S05]  /*31a20*/  BRX R20 -0x31a30                                                        (*"BRANCH_TARGETS .L_x_2211,.L_x_2212,.L_x_2213,.L_x_839"*) ;  /* 0xfffffce414747949 */ /* 0x000fea000383ffff */
.L_x_2213:
[----:B------:R-:W-:Y:S01]  /*31a30*/  FADD R31, -R17, R14 ;  /* 0x0000000e111f7221 */ /* 0x000fe20000000100 */
[----:B------:R-:W-:Y:S06]  /*31a40*/  BRA `(.L_x_838) ;  /* 0x00000008006c7947 */ /* 0x000fec0003800000 */
.L_x_2211:
[----:B------:R-:W-:Y:S01]  /*31a50*/  FADD R31, R17, R14 ;  /* 0x0000000e111f7221 */ /* 0x000fe20000000000 */
[----:B------:R-:W-:Y:S06]  /*31a60*/  BRA `(.L_x_838) ;  /* 0x0000000800647947 */ /* 0x000fec0003800000 */
.L_x_2212:
[----:B------:R-:W-:Y:S01]  /*31a70*/  FADD R31, R17, -R14 ;  /* 0x8000000e111f7221 */ /* 0x000fe20000000000 */
[----:B------:R-:W-:Y:S06]  /*31a80*/  BRA `(.L_x_838) ;  /* 0x00000008005c7947 */ /* 0x000fec0003800000 */
.L_x_834:
        /* <DEDUP_REMOVED lines=11> */
.L_x_843:
[----:B------:R-:W-:Y:S01]  /*31b40*/  ISETP.NE.AND P0, PT, R58, 0xa, PT ;  /* 0x0000000a3a00780c */ /* 0x000fe20003f05270 */
[----:B------:R-:W-:-:S12]  /*31b50*/  IMAD.MOV.U32 R31, RZ, RZ, R105 ;  /* 0x000000ffff1f7224 */ /* 0x000fd800078e0069 */
[----:B------:R-:W-:Y:S05]  /*31b60*/  @!P0 BRA `(.L_x_838) ;  /* 0x0000000800248947 */ /* 0x000fea0003800000 */
[----:B------:R-:W-:-:S13]  /*31b70*/  ISETP.NE.AND P0, PT, R58, 0xb, PT ;  /* 0x0000000b3a00780c */ /* 0x000fda0003f05270 */
[----:B------:R-:W-:Y:S05]  /*31b80*/  @P0 BRA `(.L_x_839) ;  /* 0x0000000000b00947 */ /* 0x000fea0003800000 */
[----:B------:R-:W-:Y:S01]  /*31b90*/  MOV R31, R139 ;  /* 0x0000008b001f7202 */ /* 0x000fe20000000f00 */
[----:B------:R-:W-:Y:S06]  /*31ba0*/  BRA `(.L_x_838) ;  /* 0x0000000800147947 */ /* 0x000fec0003800000 */
.L_x_842:
[----:B------:R-:W-:-:S13]  /*31bb0*/  ISETP.GT.AND P0, PT, R58, 0xd, PT ;  /* 0x0000000d3a00780c */ /* 0x000fda0003f04270 */
[----:B------:R-:W-:Y:S05]  /*31bc0*/  @P0 BRA `(.L_x_844) ;  /* 0x00000000007c0947 */ /* 0x000fea0003800000 */
[----:B------:R-:W-:-:S05]  /*31bd0*/  IMAD.MOV.U32 R3, RZ, RZ, -0xc ;  /* 0xfffffff4ff037424 */ /* 0x000fca00078e00ff */
[----:B------:R-:W-:-:S04]  /*31be0*/  VIADDMNMX.U32 R0, R58, R3, 0x2, PT ;  /* 0x000000023a007446 */ /* 0x000fc80003800003 */
[----:B------:R-:W-:-:S04]  /*31bf0*/  SHF.L.U32 R0, R0, 0x2, RZ ;  /* 0x0000000200007819 */ /* 0x000fc800000006ff */
[----:B------:R-:W0:Y:S02]  /*31c00*/  LDC R20, c[0x2][R0+0x8e4] ;  /* 0x0082390000147b82 */ /* 0x000e240000000800 */
[----:B0-----:R-:W-:-:S04]  /*31c10*/  SHF.R.S32.HI R21, RZ, 0x1f, R20 ;  /* 0x0000001fff157819 */ /* 0x001fc80000011414 */
.L_x_2215:
[----:B------:R-:W-:Y:S05]  /*31c20*/  BRX R20 -0x31c30                                                        (*"BRANCH_TARGETS .L_x_2216,.L_x_2217,.L_x_839"*) ;  /* 0xfffffce014f47949 */ /* 0x000fea000383ffff */
.L_x_2217:
        /* <DEDUP_REMOVED lines=9> */
.L_x_846:
[----:B------:R-:W-:Y:S01]  /*31cc0*/  FMUL.FTZ R20, R17, R0 ;  /* 0x0000000011147220 */ /* 0x000fe20000410000 */
[----:B------:R-:W-:-:S03]  /*31cd0*/  FMUL.FTZ R0, R0, 0.5 ;  /* 0x3f00000000007820 */ /* 0x000fc60000410000 */
[----:B------:R-:W-:-:S04]  /*31ce0*/  FFMA R3, -R20, R20, R17 ;  /* 0x0000001414037223 */ /* 0x000fc80000000111 */
[----:B------:R-:W-:-:S07]  /*31cf0*/  FFMA R0, R3, R0, R20 ;  /* 0x0000000003007223 */ /* 0x000fce0000000014 */
.L_x_847:
[----:B------:R-:W-:Y:S05]  /*31d00*/  BSYNC.RECONVERGENT B1 ;  /* 0x0000000000017941 */ /* 0x000fea0003800200 */
.L_x_845:
[----:B------:R-:W-:Y:S01]  /*31d10*/  IMAD.MOV.U32 R31, RZ, RZ, R0 ;  /* 0x000000ffff1f7224 */ /* 0x000fe200078e0000 */
[----:B------:R-:W-:Y:S06]  /*31d20*/  BRA `(.L_x_838) ;  /* 0x0000000400b47947 */ /* 0x000fec0003800000 */
.L_x_2216:
        /* <DEDUP_REMOVED lines=9> */
.L_x_844:
[----:B------:R-:W-:-:S04]  /*31dc0*/  MOV R3, 0xfffffff2 ;  /* 0xfffffff200037802 */ /* 0x000fc80000000f00 */
[----:B------:R-:W-:-:S05]  /*31dd0*/  VIADDMNMX.U32 R0, R58, R3, 0x2, PT ;  /* 0x000000023a007446 */ /* 0x000fca0003800003 */
[----:B------:R-:W-:-:S04]  /*31de0*/  IMAD.SHL.U32 R0, R0, 0x4, RZ ;  /* 0x0000000400007824 */ /* 0x000fc800078e00ff */
[----:B------:R-:W0:Y:S02]  /*31df0*/  LDC R20, c[0x2][R0+0x8f0] ;  /* 0x00823c0000147b82 */ /* 0x000e240000000800 */
[----:B0-----:R-:W-:-:S04]  /*31e00*/  SHF.R.S32.HI R21, RZ, 0x1f, R20 ;  /* 0x0000001fff157819 */ /* 0x001fc80000011414 */
.L_x_2219:
[----:B------:R-:W-:Y:S05]  /*31e10*/  BRX R20 -0x31e20                                                        (*"BRANCH_TARGETS .L_x_2220,.L_x_2221,.L_x_2222"*) ;  /* 0xfffffce014787949 */ /* 0x000fea000383ffff */
.L_x_2222:
[----:B------:R-:W-:Y:S02]  /*31e20*/  ISETP.NE.AND P0, PT, R58, 0x10, PT ;  /* 0x000000103a00780c */ /* 0x000fe40003f05270 */
[----:B------:R-:W-:-:S11]  /*31e30*/  MOV R31, R104 ;  /* 0x00000068001f7202 */ /* 0x000fd60000000f00 */
[----:B------:R-:W-:Y:S05]  /*31e40*/  @!P0 BRA `(.L_x_838) ;  /* 0x00000004006c8947 */ /* 0x000fea0003800000 */
.L_x_839:
[----:B------:R-:W-:Y:S01]  /*31e50*/  IMAD.MOV.U32 R31, RZ, RZ, 0x7fffffff ;  /* 0x7fffffffff1f7424 */ /* 0x000fe200078e00ff */
[----:B------:R-:W-:Y:S06]  /*31e60*/  BRA `(.L_x_838) ;  /* 0x0000000400647947 */ /* 0x000fec0003800000 */
.L_x_2220:
        /* <DEDUP_REMOVED lines=11> */
.L_x_850:
        /* <DEDUP_REMOVED lines=36> */
.L_x_849:
[----:B------:R-:W-:Y:S05]  /*32160*/  BSYNC.RECONVERGENT B1 ;  /* 0x0000000000017941 */ /* 0x000fea0003800200 */
.L_x_848:
        /* <DEDUP_REMOVED lines=18> */
.L_x_2221:
        /* <DEDUP_REMOVED lines=23> */
.L_x_838:
[----:B------:R-:W-:Y:S05]  /*32400*/  BSYNC.RECONVERGENT B0 ;  /* 0x0000000000007941 */ /* 0x000fea0003800200 */
.L_x_833:
        /* <DEDUP_REMOVED lines=13> */
.L_x_855:
[----:B------:R-:W-:Y:S01]  /*324e0*/  FMUL R22, R19, R19 ;  /* 0x0000001313167220 */ /* 0x000fe20000400000 */
[----:B------:R-:W-:Y:S06]  /*324f0*/  BRA `(.L_x_856) ;  /* 0x0000000800c47947 */ /* 0x000fec0003800000 */
.L_x_854:
[----:B------:R-:W-:-:S13]  /*32500*/  ISETP.NE.AND P0, PT, R59, 0x1, PT ;  /* 0x000000013b00780c */ /* 0x000fda0003f05270 */
[----:B------:R-:W-:Y:S05]  /*32510*/  @!P0 BRA `(.L_x_858) ;  /* 0x0000000000108947 */ /* 0x000fea0003800000 */
[----:B------:R-:W-:Y:S01]  /*32520*/  ISETP.NE.AND P0, PT, R59, 0x2, PT ;  /* 0x000000023b00780c */ /* 0x000fe20003f05270 */
[----:B-----5:R-:W-:-:S12]  /*32530*/  IMAD.MOV.U32 R22, RZ, RZ, R27 ;  /* 0x000000ffff167224 */ /* 0x020fd800078e001b */
[----:B------:R-:W-:Y:S05]  /*32540*/  @!P0 BRA `(.L_x_856) ;  /* 0x0000000800b08947 */ /* 0x000fea0003800000 */
[----:B------:R-:W-:Y:S05]  /*32550*/  BRA `(.L_x_857) ;  /* 0x0000000400447947 */ /* 0x000fea0003800000 */
.L_x_858:
[----:B------:R-:W-:Y:S01]  /*32560*/  HFMA2 R22, -RZ, RZ, 1.875, 0 ;  /* 0x3f800000ff167431 */ /* 0x000fe200000001ff */
[----:B------:R-:W-:Y:S06]  /*32570*/  BRA `(.L_x_856) ;  /* 0x0000000800a47947 */ /* 0x000fec0003800000 */
.L_x_853:
        /* <DEDUP_REMOVED lines=9> */
.L_x_859:
[----:B------:R-:W-:-:S05]  /*32610*/  IMAD.MOV.U32 R0, RZ, RZ, -0x5 ;  /* 0xfffffffbff007424 */ /* 0x000fca00078e00ff */
[----:B------:R-:W-:-:S04]  /*32620*/  VIADDMNMX.U32 R0, R59, R0, 0x3, PT ;  /* 0x000000033b007446 */ /* 0x000fc80003800000 */
[----:B------:R-:W-:-:S04]  /*32630*/  SHF.L.U32 R0, R0, 0x2, RZ ;  /* 0x0000000200007819 */ /* 0x000fc800000006ff */
[----:B------:R-:W0:Y:S02]  /*32640*/  LDC R20, c[0x2][R0+0x8fc] ;  /* 0x00823f0000147b82 */ /* 0x000e240000000800 */
[----:B0-----:R-:W-:-:S04]  /*32650*/  SHF.R.S32.HI R21, RZ, 0x1f, R20 ;  /* 0x0000001fff157819 */ /* 0x001fc80000011414 */
.L_x_2223:
[----:B------:R-:W-:Y:S05]  /*32660*/  BRX R20 -0x32670                                                        (*"BRANCH_TARGETS .L_x_2224,.L_x_2225,.L_x_2226,.L_x_857"*) ;  /* 0xfffffcd814647949 */ /* 0x000fea000383ffff */
.L_x_2226:
[----:B------:R-:W-:Y:S01]  /*32670*/  FADD R22, -R19, R16 ;  /* 0x0000001013167221 */ /* 0x000fe20000000100 */
[----:B------:R-:W-:Y:S06]  /*32680*/  BRA `(.L_x_856) ;  /* 0x0000000800607947 */ /* 0x000fec0003800000 */
.L_x_2224:
[----:B------:R-:W-:Y:S01]  /*32690*/  FADD R22, R19, R16 ;  /* 0x0000001013167221 */ /* 0x000fe20000000000 */
[----:B------:R-:W-:Y:S06]  /*326a0*/  BRA `(.L_x_856) ;  /* 0x0000000800587947 */ /* 0x000fec0003800000 */
.L_x_2225:
[----:B------:R-:W-:Y:S01]  /*326b0*/  FADD R22, R19, -R16 ;  /* 0x8000001013167221 */ /* 0x000fe20000000000 */
[----:B------:R-:W-:Y:S06]  /*326c0*/  BRA `(.L_x_856) ;  /* 0x0000000800507947 */ /* 0x000fec0003800000 */
.L_x_852:
        /* <DEDUP_REMOVED lines=11> */
.L_x_861:
[----:B------:R-:W-:Y:S01]  /*32780*/  ISETP.NE.AND P0, PT, R59, 0xa, PT ;  /* 0x0000000a3b00780c */ /* 0x000fe20003f05270 */
[----:B------:R-:W-:-:S12]  /*32790*/  IMAD.MOV.U32 R22, RZ, RZ, R111 ;  /* 0x000000ffff167224 */ /* 0x000fd800078e006f */
[----:B------:R-:W-:Y:S05]  /*327a0*/  @!P0 BRA `(.L_x_856) ;  /* 0x0000000800188947 */ /* 0x000fea0003800000 */
[----:B------:R-:W-:-:S13]  /*327b0*/  ISETP.NE.AND P0, PT, R59, 0xb, PT ;  /* 0x0000000b3b00780c */ /* 0x000fda0003f05270 */
[----:B------:R-:W-:Y:S05]  /*327c0*/  @P0 BRA `(.L_x_857) ;  /* 0x0000000000a80947 */ /* 0x000fea0003800000 */
[----:B------:R-:W-:Y:S01]  /*327d0*/  MOV R22, R138 ;  /* 0x0000008a00167202 */ /* 0x000fe20000000f00 */
[----:B------:R-:W-:Y:S06]  /*327e0*/  BRA `(.L_x_856) ;  /* 0x0000000800087947 */ /* 0x000fec0003800000 */
.L_x_860:
[----:B------:R-:W-:-:S13]  /*327f0*/  ISETP.GT.AND P0, PT, R59, 0xd, PT ;  /* 0x0000000d3b00780c */ /* 0x000fda0003f04270 */
[----:B------:R-:W-:Y:S05]  /*32800*/  @P0 BRA `(.L_x_862) ;  /* 0x0000000000740947 */ /* 0x000fea0003800000 */
[----:B------:R-:W-:-:S05]  /*32810*/  IMAD.MOV.U32 R0, RZ, RZ, -0xc ;  /* 0xfffffff4ff007424 */ /* 0x000fca00078e00ff */
[----:B------:R-:W-:-:S04]  /*32820*/  VIADDMNMX.U32 R0, R59, R0, 0x2, PT ;  /* 0x000000023b007446 */ /* 0x000fc80003800000 */
[----:B------:R-:W-:-:S04]  /*32830*/  SHF.L.U32 R0, R0, 0x2, RZ ;  /* 0x0000000200007819 */ /* 0x000fc800000006ff */
[----:B------:R-:W0:Y:S02]  /*32840*/  LDC R20, c[0x2][R0+0x90c] ;  /* 0x0082430000147b82 */ /* 0x000e240000000800 */
[----:B0-----:R-:W-:-:S04]  /*32850*/  SHF.R.S32.HI R21, RZ, 0x1f, R20 ;  /* 0x0000001fff157819 */ /* 0x001fc80000011414 */
.L_x_2228:
[----:B------:R-:W-:Y:S05]  /*32860*/  BRX R20 -0x32870                                                        (*"BRANCH_TARGETS .L_x_2229,.L_x_2230,.L_x_857"*) ;  /* 0xfffffcd414e47949 */ /* 0x000fea000383ffff */
.L_x_2230:
        /* <DEDUP_REMOVED lines=9> */
.L_x_864:
[----:B------:R-:W-:Y:S01]  /*32900*/  FMUL.FTZ R20, R19, R0 ;  /* 0x0000000013147220 */ /* 0x000fe20000410000 */
[----:B------:R-:W-:-:S03]  /*32910*/  FMUL.FTZ R0, R0, 0.5 ;  /* 0x3f00000000007820 */ /* 0x000fc60000410000 */
[----:B------:R-:W-:-:S04]  /*32920*/  FFMA R3, -R20, R20, R19 ;  /* 0x0000001414037223 */ /* 0x000fc80000000113 */
[----:B------:R-:W-:-:S07]  /*32930*/  FFMA R0, R3, R0, R20 ;  /* 0x0000000003007223 */ /* 0x000fce0000000014 */
.L_x_865:
[----:B------:R-:W-:Y:S05]  /*32940*/  BSYNC.RECONVERGENT B1 ;  /* 0x0000000000017941 */ /* 0x000fea0003800200 */
.L_x_863:
[----:B------:R-:W-:Y:S01]  /*32950*/  IMAD.MOV.U32 R22, RZ, RZ, R0 ;  /* 0x000000ffff167224 */ /* 0x000fe200078e0000 */
[----:B------:R-:W-:Y:S06]  /*32960*/  BRA `(.L_x_856) ;  /* 0x0000000400a87947 */ /* 0x000fec0003800000 */
.L_x_2229:
[C---:B------:R-:W-:Y:S01]  /*32970*/  FADD R0, R19.reuse, R16 ;  /* 0x0000001013007221 */ /* 0x040fe20000000000 */
[----:B------:R-:W-:Y:S02]  /*32980*/  FSETP.NEU.AND P1, PT, R16, RZ, PT ;  /* 0x000000ff1000720b */ /* 0x000fe40003f2d000 */
[----:B------:R-:W-:Y:S02]  /*32990*/  FSETP.NEU.AND P0, PT, R19, 1, PT ;  /* 0x3f8000001300780b */ /* 0x000fe40003f0d000 */
[----:B------:R-:W-:-:S04]  /*329a0*/  FSEL R0, R0, 1, P1 ;  /* 0x3f80000000007808 */ /* 0x000fc80000800000 */
[----:B------:R-:W-:-:S04]  /*329b0*/  FSEL R3, R0, 1, P0 ;  /* 0x3f80000000037808 */ /* 0x000fc80000000000 */
[----:B------:R-:W-:Y:S01]  /*329c0*/  FSEL R22, R3, R146, P5 ;  /* 0x0000009203167208 */ /* 0x000fe20002800000 */
[----:B------:R-:W-:Y:S06]  /*329d0*/  BRA `(.L_x_856) ;  /* 0x00000004008c7947 */ /* 0x000fec0003800000 */
.L_x_862:
[----:B------:R-:W-:-:S04]  /*329e0*/  MOV R0, 0xfffffff2 ;  /* 0xfffffff200007802 */ /* 0x000fc80000000f00 */
[----:B------:R-:W-:-:S05]  /*329f0*/  VIADDMNMX.U32 R0, R59, R0, 0x2, PT ;  /* 0x000000023b007446 */ /* 0x000fca0003800000 */
[----:B------:R-:W-:-:S04]  /*32a00*/  IMAD.SHL.U32 R0, R0, 0x4, RZ ;  /* 0x0000000400007824 */ /* 0x000fc800078e00ff */
[----:B------:R-:W0:Y:S02]  /*32a10*/  LDC R20, c[0x2][R0+0x918] ;  /* 0x0082460000147b82 */ /* 0x000e240000000800 */
[----:B0-----:R-:W-:-:S04]  /*32a20*/  SHF.R.S32.HI R21, RZ, 0x1f, R20 ;  /* 0x0000001fff157819 */ /* 0x001fc80000011414 */
.L_x_2232:
[----:B------:R-:W-:Y:S05]  /*32a30*/  BRX R20 -0x32a40                                                        (*"BRANCH_TARGETS .L_x_2233,.L_x_2234,.L_x_2235"*) ;  /* 0xfffffcd414707949 */ /* 0x000fea000383ffff */
.L_x_2235:
[----:B------:R-:W-:Y:S02]  /*32a40*/  ISETP.NE.AND P0, PT, R59, 0x10, PT ;  /* 0x000000103b00780c */ /* 0x000fe40003f05270 */
[----:B------:R-:W-:-:S11]  /*32a50*/  MOV R22, R110 ;  /* 0x0000006e00167202 */ /* 0x000fd60000000f00 */
[----:B------:R-:W-:Y:S05]  /*32a60*/  @!P0 BRA `(.L_x_856) ;  /* 0x0000000400688947 */ /* 0x000fea0003800000 */
.L_x_857:
[----:B------:R-:W-:Y:S01]  /*32a70*/  IMAD.MOV.U32 R22, RZ, RZ, 0x7fffffff ;  /* 0x7fffffffff167424 */ /* 0x000fe200078e00ff */
[----:B------:R-:W-:Y:S06]  /*32a80*/  BRA `(.L_x_856) ;  /* 0x0000000400607947 */ /* 0x000fec0003800000 */
.L_x_2233:
        /* <DEDUP_REMOVED lines=11> */
.L_x_868:
        /* <DEDUP_REMOVED lines=35> */
.L_x_867:
[----:B------:R-:W-:Y:S05]  /*32d70*/  BSYNC.RECONVERGENT B1 ;  /* 0x0000000000017941 */ /* 0x000fea0003800200 */
.L_x_866:
        /* <DEDUP_REMOVED lines=18> */
.L_x_2234:
        /* <DEDUP_REMOVED lines=23> */
.L_x_856:
[----:B------:R-:W-:Y:S05]  /*33010*/  BSYNC.RECONVERGENT B0 ;  /* 0x0000000000007941 */ /* 0x000fea0003800200 */
.L_x_851:
        /* <DEDUP_REMOVED lines=13> */
.L_x_873:
[----:B------:R-:W-:Y:S01]  /*330f0*/  FMUL R24, R31, R31 ;  /* 0x0000001f1f187220 */ /* 0x000fe20000400000 */
[----:B------:R-:W-:Y:S06]  /*33100*/  BRA `(.L_x_874) ;  /* 0x0000001400e47947 */ /* 0x000fec0003800000 */
.L_x_872:
[----:B------:R-:W-:-:S13]  /*33110*/  ISETP.NE.AND P0, PT, R60, 0x1, PT ;  /* 0x000000013c00780c */ /* 0x000fda0003f05270 */
[----:B------:R-:W-:Y:S05]  /*33120*/  @!P0 BRA `(.L_x_876) ;  /* 0x0000000000108947 */ /* 0x000fea0003800000 */
[----:B------:R-:W-:Y:S01]  /*33130*/  ISETP.NE.AND P0, PT, R60, 0x2, PT ;  /* 0x000000023c00780c */ /* 0x000fe20003f05270 */
[----:B-----5:R-:W-:-:S12]  /*33140*/  IMAD.MOV.U32 R24, RZ, RZ, R27 ;  /* 0x000000ffff187224 */ /* 0x020fd800078e001b */
[----:B------:R-:W-:Y:S05]  /*33150*/  @!P0 BRA `(.L_x_874) ;  /* 0x0000001400d08947 */ /* 0x000fea0003800000 */
[----:B------:R-:W-:Y:S05]  /*33160*/  BRA `(.L_x_875) ;  /* 0x0000001000247947 */ /* 0x000fea0003800000 */
.L_x_876:
[----:B------:R-:W-:Y:S01]  /*33170*/  HFMA2 R24, -RZ, RZ, 1.875, 0 ;  /* 0x3f800000ff187431 */ /* 0x000fe200000001ff */
[----:B------:R-:W-:Y:S06]  /*33180*/  BRA `(.L_x_874) ;  /* 0x0000001400c47947 */ /* 0x000fec0003800000 */
.L_x_871:
        /* <DEDUP_REMOVED lines=9> */
.L_x_877:
[----:B------:R-:W-:-:S05]  /*33220*/  IMAD.MOV.U32 R3, RZ, RZ, -0x5 ;  /* 0xfffffffbff037424 */ /* 0x000fca00078e00ff */
[----:B------:R-:W-:-:S04]  /*33230*/  VIADDMNMX.U32 R3, R60, R3, 0x3, PT ;  /* 0x000000033c037446 */ /* 0x000fc80003800003 */
[----:B------:R-:W-:-:S04]  /*33240*/  SHF.L.U32 R3, R3, 0x2, RZ ;  /* 0x0000000203037819 */ /* 0x000fc800000006ff */
[----:B------:R-:W0:Y:S02]  /*33250*/  LDC R20, c[0x2][R3+0x924] ;  /* 0x0082490003147b82 */ /* 0x000e240000000800 */
[----:B0-----:R-:W-:-:S04]  /*33260*/  SHF.R.S32.HI R21, RZ, 0x1f, R20 ;  /* 0x0000001fff157819 */ /* 0x001fc80000011414 */
.L_x_2236:
[----:B------:R-:W-:Y:S05]  /*33270*/  BRX R20 -0x33280                                                        (*"BRANCH_TARGETS .L_x_2237,.L_x_2238,.L_x_2239,.L_x_875"*) ;  /* 0xfffffccc14607949 */ /* 0x000fea000383ffff */
.L_x_2239:
[----:B------:R-:W-:Y:S01]  /*33280*/  FADD R24, R22, -R31 ;  /* 0x8000001f16187221 */ /* 0x000fe20000000000 */
[----:B------:R-:W-:Y:S06]  /*33290*/  BRA `(.L_x_874) ;  /* 0x0000001400807947 */ /* 0x000fec0003800000 */
.L_x_2237:
[----:B------:R-:W-:Y:S01]  /*332a0*/  FADD R24, R22, R31 ;  /* 0x0000001f16187221 */ /* 0x000fe20000000000 */
[----:B------:R-:W-:Y:S06]  /*332b0*/  BRA `(.L_x_874) ;  /* 0x0000001400787947 */ /* 0x000fec0003800000 */
.L_x_2238:
[----:B------:R-:W-:Y:S01]  /*332c0*/  FADD R24, -R22, R31 ;  /* 0x0000001f16187221 */ /* 0x000fe20000000100 */
[----:B------:R-:W-:Y:S06]  /*332d0*/  BRA `(.L_x_874) ;  /* 0x0000001400707947 */ /* 0x000fec0003800000 */
.L_x_870:
        /* <DEDUP_REMOVED lines=9> */
.L_x_2241:
[----:B------:R-:W-:Y:S05]  /*33370*/  BRX R20 -0x33380                                                        (*"BRANCH_TARGETS .L_x_2242,.L_x_2243,.L_x_875"*) ;  /* 0xfffffccc14207949 */ /* 0x000fea000383ffff */
.L_x_2243:
        /* <DEDUP_REMOVED lines=13> */
.L_x_881:
[----:B------:R-:W-:Y:S05]  /*33450*/  BSYNC.RECONVERGENT B5 ;  /* 0x0000000000057941 */ /* 0x000fea0003800200 */
.L_x_880:
[----:B------:R-:W-:Y:S01]  /*33460*/  IMAD.MOV.U32 R24, RZ, RZ, R0 ;  /* 0x000000ffff187224 */ /* 0x000fe200078e0000 */
[----:B------:R-:W-:Y:S06]  /*33470*/  BRA `(.L_x_874) ;  /* 0x0000001400087947 */ /* 0x000fec0003800000 */
.L_x_2242:
        /* <DEDUP_REMOVED lines=13> */
.L_x_883:
[----:B------:R-:W-:Y:S05]  /*33550*/  BSYNC.RECONVERGENT B5 ;  /* 0x0000000000057941 */ /* 0x000fea0003800200 */
.L_x_882:
[----:B------:R-:W-:Y:S01]  /*33560*/  MOV R24, R0 ;  /* 0x0000000000187202 */ /* 0x000fe20000000f00 */
[----:B------:R-:W-:Y:S06]  /*33570*/  BRA `(.L_x_874) ;  /* 0x0000001000c87947 */ /* 0x000fec0003800000 */
.L_x_879:
[----:B------:R-:W-:-:S05]  /*33580*/  IMAD.MOV.U32 R3, RZ, RZ, -0xa ;  /* 0xfffffff6ff037424 */ /* 0x000fca00078e00ff */
[----:B------:R-:W-:-:S04]  /*33590*/  VIADDMNMX.U32 R3, R60, R3, 0x2, PT ;  /* 0x000000023c037446 */ /* 0x000fc80003800003 */
[----:B------:R-:W-:-:S04]  /*335a0*/  SHF.L.U32 R3, R3, 0x2, RZ ;  /* 0x0000000203037819 */ /* 0x000fc800000006ff */
[----:B------:R-:W0:Y:S02]  /*335b0*/  LDC R20, c[0x2][R3+0x940] ;  /* 0x0082500003147b82 */ /* 0x000e240000000800 */
[----:B0-----:R-:W-:-:S04]  /*335c0*/  SHF.R.S32.HI R21, RZ, 0x1f, R20 ;  /* 0x0000001fff157819 */ /* 0x001fc80000011414 */
.L_x_2245:
[----:B------:R-:W-:Y:S05]  /*335d0*/  BRX R20 -0x335e0                                                        (*"BRANCH_TARGETS .L_x_2246,.L_x_2247,.L_x_875"*) ;  /* 0xfffffcc814887949 */ /* 0x000fea000383ffff */
.L_x_2247:
        /* <DEDUP_REMOVED lines=11> */
.L_x_2246:
        /* <DEDUP_REMOVED lines=28> */
.L_x_878:
[----:B------:R-:W-:-:S13]  /*33850*/  ISETP.GT.AND P0, PT, R60, 0xd, PT ;  /* 0x0000000d3c00780c */ /* 0x000fda0003f04270 */
[----:B------:R-:W-:Y:S05]  /*33860*/  @P0 BRA `(.L_x_884) ;  /* 0x0000000400c40947 */ /* 0x000fea0003800000 */
[----:B------:R-:W-:-:S04]  /*33870*/  MOV R3, 0xfffffff4 ;  /* 0xfffffff400037802 */ /* 0x000fc80000000f00 */
[----:B------:R-:W-:-:S05]  /*33880*/  VIADDMNMX.U32 R3, R60, R3, 0x2, PT ;  /* 0x000000023c037446 */ /* 0x000fca0003800003 */
[----:B------:R-:W-:-:S04]  /*33890*/  IMAD.SHL.U32 R3, R3, 0x4, RZ ;  /* 0x0000000403037824 */ /* 0x000fc800078e00ff */
[----:B------:R-:W0:Y:S02]  /*338a0*/  LDC R20, c[0x2][R3+0x94c] ;  /* 0x0082530003147b82 */ /* 0x000e240000000800 */
[----:B0-----:R-:W-:-:S04]  /*338b0*/  SHF.R.S32.HI R21, RZ, 0x1f, R20 ;  /* 0x0000001fff157819 */ /* 0x001fc80000011414 */
.L_x_2249:
[----:B------:R-:W-:Y:S05]  /*338c0*/  BRX R20 -0x338d0                                                        (*"BRANCH_TARGETS .L_x_2250,.L_x_2251,.L_x_875"*) ;  /* 0xfffffcc414cc7949 */ /* 0x000fea000383ffff */
.L_x_2251:
        /* <DEDUP_REMOVED lines=9> */
.L_x_886:
[C---:B-1----:R-:W-:Y:S01]  /*33960*/  FMUL.FTZ R0, R20.reuse, R31 ;  /* 0x0000001f14007220 */ /* 0x042fe20000410000 */
[----:B------:R-:W-:-:S03]  /*33970*/  FMUL.FTZ R20, R20, 0.5 ;  /* 0x3f00000014147820 */ /* 0x000fc60000410000 */
[----:B------:R-:W-:-:S04]  /*33980*/  FFMA R3, -R0, R0, R31 ;  /* 0x0000000000037223 */ /* 0x000fc8000000011f */
[----:B------:R-:W-:-:S07]  /*33990*/  FFMA R0, R3, R20, R0 ;  /* 0x0000001403007223 */ /* 0x000fce0000000000 */
.L_x_887:
[----:B------:R-:W-:Y:S05]  /*339a0*/  BSYNC.RECONVERGENT B0 ;  /* 0x0000000000007941 */ /* 0x000fea0003800200 */
.L_x_885:
[----:B------:R-:W-:Y:S01]  /*339b0*/  MOV R24, R0 ;  /* 0x0000000000187202 */ /* 0x000fe20000000f00 */
[----:B------:R-:W-:Y:S06]  /*339c0*/  BRA `(.L_x_874) ;  /* 0x0000000c00b47947 */ /* 0x000fec0003800000 */
.L_x_2250:
        /* <DEDUP_REMOVED lines=91> */
.L_x_884:
[----:B------:R-:W-:-:S04]  /*33f80*/  MOV R3, 0xfffffff2 ;  /* 0xfffffff200037802 */ /* 0x000fc80000000f00 */
[----:B------:R-:W-:-:S05]  /*33f90*/  VIADDMNMX.U32 R3, R60, R3, 0x3, PT ;  /* 0x000000033c037446 */ /* 0x000fca0003800003 */
[----:B------:R-:W-:-:S04]  /*33fa0*/  IMAD.SHL.U32 R3, R3, 0x4, RZ ;  /* 0x0000000403037824 */ /* 0x000fc800078e00ff */
[----:B------:R-:W0:Y:S02]  /*33fb0*/  LDC R20, c[0x2][R3+0x958] ;  /* 0x0082560003147b82 */ /* 0x000e240000000800 */
[----:B0-----:R-:W-:-:S04]  /*33fc0*/  SHF.R.S32.HI R21, RZ, 0x1f, R20 ;  /* 0x0000001fff157819 */ /* 0x001fc80000011414 */
.L_x_2253:
[----:B------:R-:W-:Y:S05]  /*33fd0*/  BRX R20 -0x33fe0                                                        (*"BRANCH_TARGETS .L_x_2254,.L_x_2255,.L_x_2256,.L_x_875"*) ;  /* 0xfffffcc014087949 */ /* 0x000fea000383ffff */
.L_x_2256:
        /* <DEDUP_REMOVED lines=13> */
.L_x_889:
[----:B------:R-:W-:Y:S05]  /*340b0*/  BSYNC.RECONVERGENT B5 ;  /* 0x0000000000057941 */ /* 0x000fea0003800200 */
.L_x_888:
        /* <DEDUP_REMOVED lines=20> */
.L_x_875:
[----:B------:R-:W-:Y:S01]  /*34200*/  MOV R24, 0x7fffffff ;  /* 0x7fffffff00187802 */ /* 0x000fe20000000f00 */
[----:B------:R-:W-:Y:S06]  /*34210*/  BRA `(.L_x_874) ;  /* 0x0000000400a07947 */ /* 0x000fec0003800000 */
.L_x_2254:
        /* <DEDUP_REMOVED lines=18> */
.L_x_892:
        /* <DEDUP_REMOVED lines=42> */
.L_x_891:
[----:B------:R-:W-:Y:S05]  /*345e0*/  BSYNC.RECONVERGENT B0 ;  /* 0x0000000000007941 */ /* 0x000fea0003800200 */
.L_x_890:
        /* <DEDUP_REMOVED lines=18> */
.L_x_2255:
        /* <DEDUP_REMOVED lines=25> */
.L_x_874:
[----:B------:R-:W-:Y:S05]  /*348a0*/  BSYNC.RECONVERGENT B4 ;  /* 0x0000000000047941 */ /* 0x000fea0003800200 */
.L_x_869:
        /* <DEDUP_REMOVED lines=13> */
.L_x_897:
[----:B------:R-:W-:Y:S01]  /*34980*/  FMUL R23, R29, R29 ;  /* 0x0000001d1d177220 */ /* 0x000fe20000400000 */
[----:B------:R-:W-:Y:S06]  /*34990*/  BRA `(.L_x_898) ;  /* 0x0000001400e47947 */ /* 0x000fec0003800000 */
.L_x_896:
[----:B------:R-:W-:-:S13]  /*349a0*/  ISETP.NE.AND P0, PT, R61, 0x1, PT ;  /* 0x000000013d00780c */ /* 0x000fda0003f05270 */
[----:B------:R-:W-:Y:S05]  /*349b0*/  @!P0 BRA `(.L_x_900) ;  /* 0x0000000000108947 */ /* 0x000fea0003800000 */
[----:B------:R-:W-:Y:S02]  /*349c0*/  ISETP.NE.AND P0, PT, R61, 0x2, PT ;  /* 0x000000023d00780c */ /* 0x000fe40003f05270 */
[----:B-----5:R-:W-:-:S11]  /*349d0*/  MOV R23, R27 ;  /* 0x0000001b00177202 */ /* 0x020fd60000000f00 */
[----:B------:R-:W-:Y:S05]  /*349e0*/  @!P0 BRA `(.L_x_898) ;  /* 0x0000001400d08947 */ /* 0x000fea0003800000 */
[----:B------:R-:W-:Y:S05]  /*349f0*/  BRA `(.L_x_899) ;  /* 0x0000001000247947 */ /* 0x000fea0003800000 */
.L_x_900:
[----:B------:R-:W-:Y:S01]  /*34a00*/  IMAD.MOV.U32 R23, RZ, RZ, 0x3f800000 ;  /* 0x3f800000ff177424 */ /* 0x000fe200078e00ff */
[----:B------:R-:W-:Y:S06]  /*34a10*/  BRA `(.L_x_898) ;  /* 0x0000001400c47947 */ /* 0x000fec0003800000 */
.L_x_895:
        /* <DEDUP_REMOVED lines=9> */
.L_x_901:
[----:B------:R-:W-:-:S04]  /*34ab0*/  MOV R0, 0xfffffffb ;  /* 0xfffffffb00007802 */ /* 0x000fc80000000f00 */
[----:B------:R-:W-:-:S05]  /*34ac0*/  VIADDMNMX.U32 R0, R61, R0, 0x3, PT ;  /* 0x000000033d007446 */ /* 0x000fca0003800000 */
[----:B------:R-:W-:-:S04]  /*34ad0*/  IMAD.SHL.U32 R0, R0, 0x4, RZ ;  /* 0x0000000400007824 */ /* 0x000fc800078e00ff */
[----:B------:R-:W0:Y:S02]  /*34ae0*/  LDC R20, c[0x2][R0+0x968] ;  /* 0x00825a0000147b82 */ /* 0x000e240000000800 */
[----:B0-----:R-:W-:-:S04]  /*34af0*/  SHF.R.S32.HI R21, RZ, 0x1f, R20 ;  /* 0x0000001fff157819 */ /* 0x001fc80000011414 */
.L_x_2258:
[----:B------:R-:W-:Y:S05]  /*34b00*/  BRX R20 -0x34b10                                                        (*"BRANCH_TARGETS .L_x_2259,.L_x_2260,.L_x_2261,.L_x_899"*) ;  /* 0xfffffcb4143c7949 */ /* 0x000fea000383ffff */
.L_x_2261:
[----:B------:R-:W-:Y:S01]  /*34b10*/  FADD R23, R24, -R29 ;  /* 0x8000001d18177221 */ /* 0x000fe20000000000 */
[----:B------:R-:W-:Y:S06]  /*34b20*/  BRA `(.L_x_898) ;  /* 0x0000001400807947 */ /* 0x000fec0003800000 */
.L_x_2259:
[----:B------:R-:W-:Y:S01]  /*34b30*/  FADD R23, R24, R29 ;  /* 0x0000001d18177221 */ /* 0x000fe20000000000 */
[----:B------:R-:W-:Y:S06]  /*34b40*/  BRA `(.L_x_898) ;  /* 0x0000001400787947 */ /* 0x000fec0003800000 */
.L_x_2260:
[----:B------:R-:W-:Y:S01]  /*34b50*/  FADD R23, -R24, R29 ;  /* 0x0000001d18177221 */ /* 0x000fe20000000100 */
[----:B------:R-:W-:Y:S06]  /*34b60*/  BRA `(.L_x_898) ;  /* 0x0000001400707947 */ /* 0x000fec0003800000 */
.L_x_894:
        /* <DEDUP_REMOVED lines=9> */
.L_x_2263:
[----:B------:R-:W-:Y:S05]  /*34c00*/  BRX R20 -0x34c10                                                        (*"BRANCH_TARGETS .L_x_2264,.L_x_2265,.L_x_899"*) ;  /* 0xfffffcb014fc7949 */ /* 0x000fea000383ffff */
.L_x_2265:
        /* <DEDUP_REMOVED lines=13> */
.L_x_905:
[----:B------:R-:W-:Y:S05]  /*34ce0*/  BSYNC.RECONVERGENT B5 ;  /* 0x0000000000057941 */ /* 0x000fea0003800200 */
.L_x_904:
[----:B------:R-:W-:Y:S01]  /*34cf0*/  MOV R23, R0 ;  /* 0x0000000000177202 */ /* 0x000fe20000000f00 */
[----:B------:R-:W-:Y:S06]  /*34d00*/  BRA `(.L_x_898) ;  /* 0x0000001400087947 */ /* 0x000fec0003800000 */
.L_x_2264:
        /* <DEDUP_REMOVED lines=13> */
.L_x_907:
[----:B------:R-:W-:Y:S05]  /*34de0*/  BSYNC.RECONVERGENT B5 ;  /* 0x0000000000057941 */ /* 0x000fea0003800200 */
.L_x_906:
[----:B------:R-:W-:Y:S01]  /*34df0*/  IMAD.MOV.U32 R23, RZ, RZ, R0 ;  /* 0x000000ffff177224 */ /* 0x000fe200078e0000 */
[----:B------:R-:W-:Y:S06]  /*34e00*/  BRA `(.L_x_898) ;  /* 0x0000001000c87947 */ /* 0x000fec0003800000 */
.L_x_903:
[----:B------:R-:W-:-:S04]  /*34e10*/  MOV R0, 0xfffffff6 ;  /* 0xfffffff600007802 */ /* 0x000fc80000000f00 */
[----:B------:R-:W-:-:S05]  /*34e20*/  VIADDMNMX.U32 R0, R61, R0, 0x2, PT ;  /* 0x000000023d007446 */ /* 0x000fca0003800000 */
[----:B------:R-:W-:-:S04]  /*34e30*/  IMAD.SHL.U32 R0, R0, 0x4, RZ ;  /* 0x0000000400007824 */ /* 0x000fc800078e00ff */
[----:B------:R-:W0:Y:S02]  /*34e40*/  LDC R20, c[0x2][R0+0x984] ;  /* 0x0082610000147b82 */ /* 0x000e240000000800 */
[----:B0-----:R-:W-:-:S04]  /*34e50*/  SHF.R.S32.HI R21, RZ, 0x1f, R20 ;  /* 0x0000001fff157819 */ /* 0x001fc80000011414 */
.L_x_2267:
[----:B------:R-:W-:Y:S05]  /*34e60*/  BRX R20 -0x34e70                                                        (*"BRANCH_TARGETS .L_x_2268,.L_x_2269,.L_x_899"*) ;  /* 0xfffffcb014647949 */ /* 0x000fea000383ffff */
.L_x_2269:
        /* <DEDUP_REMOVED lines=11> */
.L_x_2268:
        /* <DEDUP_REMOVED lines=28> */
.L_x_902:
[----:B------:R-:W-:-:S13]  /*350e0*/  ISETP.GT.AND P0, PT, R61, 0xd, PT ;  /* 0x0000000d3d00780c */ /* 0x000fda0003f04270 */
[----:B------:R-:W-:Y:S05]  /*350f0*/  @P0 BRA `(.L_x_908) ;  /* 0x0000000400c40947 */ /* 0x000fea0003800000 */
[----:B------:R-:W-:-:S05]  /*35100*/  IMAD.MOV.U32 R0, RZ, RZ, -0xc ;  /* 0xfffffff4ff007424 */ /* 0x000fca00078e00ff */
[----:B------:R-:W-:-:S04]  /*35110*/  VIADDMNMX.U32 R0, R61, R0, 0x2, PT ;  /* 0x000000023d007446 */ /* 0x000fc80003800000 */
[----:B------:R-:W-:-:S04]  /*35120*/  SHF.L.U32 R0, R0, 0x2, RZ ;  /* 0x0000000200007819 */ /* 0x000fc800000006ff */
[----:B------:R-:W0:Y:S02]  /*35130*/  LDC R20, c[0x2][R0+0x990] ;  /* 0x0082640000147b82 */ /* 0x000e240000000800 */
[----:B0-----:R-:W-:-:S04]  /*35140*/  SHF.R.S32.HI R21, RZ, 0x1f, R20 ;  /* 0x0000001fff157819 */ /* 0x001fc80000011414 */
.L_x_2271:
[----:B------:R-:W-:Y:S05]  /*35150*/  BRX R20 -0x35160                                                        (*"BRANCH_TARGETS .L_x_2272,.L_x_2273,.L_x_899"*) ;  /* 0xfffffcac14a87949 */ /* 0x000fea000383ffff */
.L_x_2273:
        /* <DEDUP_REMOVED lines=9> */
.L_x_910:
[C---:B------:R-:W-:Y:S01]  /*351f0*/  FMUL.FTZ R0, R20.reuse, R29 ;  /* 0x0000001d14007220 */ /* 0x040fe20000410000 */
[----:B------:R-:W-:-:S03]  /*35200*/  FMUL.FTZ R20, R20, 0.5 ;  /* 0x3f00000014147820 */ /* 0x000fc60000410000 */
[----:B------:R-:W-:-:S04]  /*35210*/  FFMA R3, -R0, R0, R29 ;  /* 0x0000000000037223 */ /* 0x000fc8000000011d */
[----:B------:R-:W-:-:S07]  /*35220*/  FFMA R0, R3, R20, R0 ;  /* 0x0000001403007223 */ /* 0x000fce0000000000 */
.L_x_911:
[----:B------:R-:W-:Y:S05]  /*35230*/  BSYNC.RECONVERGENT B0 ;  /* 0x0000000000007941 */ /* 0x000fea0003800200 */
.L_x_909:
[----:B------:R-:W-:Y:S01]  /*35240*/  IMAD.MOV.U32 R23, RZ, RZ, R0 ;  /* 0x000000ffff177224 */ /* 0x000fe200078e0000 */
[----:B------:R-:W-:Y:S06]  /*35250*/  BRA `(.L_x_898) ;  /* 0x0000000c00b47947 */ /* 0x000fec0003800000 */
.L_x_2272:
        /* <DEDUP_REMOVED lines=49> */
[----:B-1----:R-:W-:Y:S01]  /*35570*/  IMAD R22, R22, 0x800000, -R21 ;  /* 0x0080000016167824 */ /* 0x002fe200078e0a15 */
[----:B------:R-:W-:Y:S01]  /*35580*/  MOV R23, 0x3f800000 ;  /* 0x3f80000000177802 */ /* 0x000fe20000000f00 */
        /* <DEDUP_REMOVED lines=40> */
.L_x_908:
[----:B------:R-:W-:-:S05]  /*35810*/  IMAD.MOV.U32 R0, RZ, RZ, -0xe ;  /* 0xfffffff2ff007424 */ /* 0x000fca00078e00ff */
[----:B------:R-:W-:-:S04]  /*35820*/  VIADDMNMX.U32 R0, R61, R0, 0x3, PT ;  /* 0x000000033d007446 */ /* 0x000fc80003800000 */
[----:B------:R-:W-:-:S04]  /*35830*/  SHF.L.U32 R0, R0, 0x2, RZ ;  /* 0x0000000200007819 */ /* 0x000fc800000006ff */
[----:B------:R-:W0:Y:S02]  /*35840*/  LDC R20, c[0x2][R0+0x99c] ;  /* 0x0082670000147b82 */ /* 0x000e240000000800 */
[----:B0-----:R-:W-:-:S04]  /*35850*/  SHF.R.S32.HI R21, RZ, 0x1f, R20 ;  /* 0x0000001fff157819 */ /* 0x001fc80000011414 */
.L_x_2275:
[----:B------:R-:W-:Y:S05]  /*35860*/  BRX R20 -0x35870                                                        (*"BRANCH_TARGETS .L_x_2276,.L_x_2277,.L_x_2278,.L_x_899"*) ;  /* 0xfffffca414e47949 */ /* 0x000fea000383ffff */
.L_x_2278:
        /* <DEDUP_REMOVED lines=13> */
.L_x_913:
[----:B------:R-:W-:Y:S05]  /*35940*/  BSYNC.RECONVERGENT B5 ;  /* 0x0000000000057941 */ /* 0x000fea0003800200 */
.L_x_912:
        /* <DEDUP_REMOVED lines=20> */
.L_x_899:
[----:B------:R-:W-:Y:S01]  /*35a90*/  IMAD.MOV.U32 R23, RZ, RZ, 0x7fffffff ;  /* 0x7fffffffff177424 */ /* 0x000fe200078e00ff */
[----:B------:R-:W-:Y:S06]  /*35aa0*/  BRA `(.L_x_898) ;  /* 0x0000000400a07947 */ /* 0x000fec0003800000 */
.L_x_2276:
        /* <DEDUP_REMOVED lines=18> */
.L_x_916:
        /* <DEDUP_REMOVED lines=42> */
.L_x_915:
[----:B------:R-:W-:Y:S05]  /*35e70*/  BSYNC.RECONVERGENT B0 ;  /* 0x0000000000007941 */ /* 0x000fea0003800200 */
.L_x_914:
        /* <DEDUP_REMOVED lines=18> */
.L_x_2277:
        /* <DEDUP_REMOVED lines=25> */
.L_x_898:
[----:B------:R-:W-:Y:S05]  /*36130*/  BSYNC.RECONVERGENT B4 ;  /* 0x0000000000047941 */ /* 0x000fea0003800200 */
.L_x_893:
        /* <DEDUP_REMOVED lines=13> */
.L_x_921:
[----:B------:R-:W-:Y:S01]  /*36210*/  FMUL R0, R28, R28 ;  /* 0x0000001c1c007220 */ /* 0x000fe20000400000 */
[----:B------:R-:W-:Y:S06]  /*36220*/  BRA `(.L_x_922) ;  /* 0x0000001400d87947 */ /* 0x000fec0003800000 */
.L_x_920:
[----:B------:R-:W-:-:S13]  /*36230*/  ISETP.NE.AND P0, PT, R62, 0x1, PT ;  /* 0x000000013e00780c */ /* 0x000fda0003f05270 */
[----:B------:R-:W-:Y:S05]  /*36240*/  @!P0 BRA `(.L_x_924) ;  /* 0x0000000000108947 */ /* 0x000fea0003800000 */
[----:B------:R-:W-:Y:S01]  /*36250*/  ISETP.NE.AND P0, PT, R62, 0x2, PT ;  /* 0x000000023e00780c */ /* 0x000fe20003f05270 */
[----:B-----5:R-:W-:-:S12]  /*36260*/  IMAD.MOV.U32 R0, RZ, RZ, R27 ;  /* 0x000000ffff007224 */ /* 0x020fd800078e001b */
[----:B------:R-:W-:Y:S05]  /*36270*/  @!P0 BRA `(.L_x_922) ;  /* 0x0000001400c48947 */ /* 0x000fea0003800000 */
[----:B------:R-:W-:Y:S05]  /*36280*/  BRA `(.L_x_923) ;  /* 0x0000001000187947 */ /* 0x000fea0003800000 */
.L_x_924:
[----:B------:R-:W-:Y:S01]  /*36290*/  HFMA2 R0, -RZ, RZ, 1.875, 0 ;  /* 0x3f800000ff007431 */ /* 0x000fe200000001ff */
[----:B------:R-:W-:Y:S06]  /*362a0*/  BRA `(.L_x_922) ;  /* 0x0000001400b87947 */ /* 0x000fec0003800000 */
.L_x_919:
        /* <DEDUP_REMOVED lines=9> */
.L_x_925:
[----:B------:R-:W-:-:S05]  /*36340*/  IMAD.MOV.U32 R3, RZ, RZ, -0x5 ;  /* 0xfffffffbff037424 */ /* 0x000fca00078e00ff */
[----:B------:R-:W-:-:S04]  /*36350*/  VIADDMNMX.U32 R3, R62, R3, 0x3, PT ;  /* 0x000000033e037446 */ /* 0x000fc80003800003 */
[----:B------:R-:W-:-:S04]  /*36360*/  SHF.L.U32 R3, R3, 0x2, RZ ;  /* 0x0000000203037819 */ /* 0x000fc800000006ff */
[----:B------:R-:W0:Y:S02]  /*36370*/  LDC R20, c[0x2][R3+0x9ac] ;  /* 0x00826b0003147b82 */ /* 0x000e240000000800 */
[----:B0-----:R-:W-:-:S04]  /*36380*/  SHF.R.S32.HI R21, RZ, 0x1f, R20 ;  /* 0x0000001fff157819 */ /* 0x001fc80000011414 */
.L_x_2280:
[----:B------:R-:W-:Y:S05]  /*36390*/  BRX R20 -0x363a0                                                        (*"BRANCH_TARGETS .L_x_2281,.L_x_2282,.L_x_2283,.L_x_923"*) ;  /* 0xfffffc9c14187949 */ /* 0x000fea000383ffff */
.L_x_2283:
[----:B------:R-:W-:Y:S01]  /*363a0*/  FADD R0, R23, -R28 ;  /* 0x8000001c17007221 */ /* 0x000fe20000000000 */
[----:B------:R-:W-:Y:S06]  /*363b0*/  BRA `(.L_x_922) ;  /* 0x0000001400747947 */ /* 0x000fec0003800000 */
.L_x_2281:
[----:B------:R-:W-:Y:S01]  /*363c0*/  FADD R0, R23, R28 ;  /* 0x0000001c17007221 */ /* 0x000fe20000000000 */
[----:B------:R-:W-:Y:S06]  /*363d0*/  BRA `(.L_x_922) ;  /* 0x00000014006c7947 */ /* 0x000fec0003800000 */
.L_x_2282:
[----:B------:R-:W-:Y:S01]  /*363e0*/  FADD R0, -R23, R28 ;  /* 0x0000001c17007221 */ /* 0x000fe20000000100 */
[----:B------:R-:W-:Y:S06]  /*363f0*/  BRA `(.L_x_922) ;  /* 0x0000001400647947 */ /* 0x000fec0003800000 */
.L_x_918:
        /* <DEDUP_REMOVED lines=9> */
.L_x_2285:
[----:B------:R-:W-:Y:S05]  /*36490*/  BRX R20 -0x364a0                                                        (*"BRANCH_TARGETS .L_x_2286,.L_x_2287,.L_x_923"*) ;  /* 0xfffffc9814d87949 */ /* 0x000fea000383ffff */
.L_x_2287:
        /* <DEDUP_REMOVED lines=13> */
.L_x_929:
[----:B------:R-:W-:Y:S05]  /*36570*/  BSYNC.RECONVERGENT B5 ;  /* 0x0000000000057941 */ /* 0x000fea0003800200 */
.L_x_928:
[----:B------:R-:W-:Y:S05]  /*36580*/  BRA `(.L_x_922) ;  /* 0x0000001400007947 */ /* 0x000fea0003800000 */
.L_x_2286:
        /* <DEDUP_REMOVED lines=13> */
.L_x_931:
[----:B------:R-:W-:Y:S05]  /*36660*/  BSYNC.RECONVERGENT B5 ;  /* 0x0000000000057941 */ /* 0x000fea0003800200 */
.L_x_930:
[----:B------:R-:W-:Y:S05]  /*36670*/  BRA `(.L_x_922) ;  /* 0x0000001000c47947 */ /* 0x000fea0003800000 */
.L_x_927:
[----:B------:R-:W-:-:S05]  /*36680*/  IMAD.MOV.U32 R3, RZ, RZ, -0xa ;  /* 0xfffffff6ff037424 */ /* 0x000fca00078e00ff */
[----:B------:R-:W-:-:S04]  /*36690*/  VIADDMNMX.U32 R3, R62, R3, 0x2, PT ;  /* 0x000000023e037446 */ /* 0x000fc80003800003 */
[----:B------:R-:W-:-:S04]  /*366a0*/  SHF.L.U32 R3, R3, 0x2, RZ ;  /* 0x0000000203037819 */ /* 0x000fc800000006ff */
[----:B------:R-:W0:Y:S02]  /*366b0*/  LDC R20, c[0x2][R3+0x9c8] ;  /* 0x0082720003147b82 */ /* 0x000e240000000800 */
[----:B0-----:R-:W-:-:S04]  /*366c0*/  SHF.R.S32.HI R21, RZ, 0x1f, R20 ;  /* 0x0000001fff157819 */ /* 0x001fc80000011414 */
.L_x_2289:
[----:B------:R-:W-:Y:S05]  /*366d0*/  BRX R20 -0x366e0                                                        (*"BRANCH_TARGETS .L_x_2290,.L_x_2291,.L_x_923"*) ;  /* 0xfffffc9814487949 */ /* 0x000fea000383ffff */
.L_x_2291:
[----:B------:R-:W-:Y:S02]  /*366e0*/  HFMA2 R21, -RZ, RZ, 3.7421875, 0 ;  /* 0x437c0000ff157431 */ /* 0x000fe400000001ff */
[----:B------:R-:W-:-:S04]  /*366f0*/  IMAD.MOV.U32 R3, RZ, RZ, 0x3bbb989d ;  /* 0x3bbb989dff037424 */ /* 0x000fc800078e00ff */
[----:B------:R-:W-:-:S04]  /*36700*/  FFMA.SAT R0, R28, R3, 0.5 ;  /* 0x3f0000001c007423 */ /* 0x000fc80000002003 */
[----:B------:R-:W-:-:S04]  /*36710*/  FFMA.RM R0, R0, R21, 12582913 ;  /* 0x4b40000100007423 */ /* 0x000fc80000004015 */
[C---:B------:R-:W-:Y:S01]  /*36720*/  FADD R3, R0.reuse, -12583039 ;  /* 0xcb40007f00037421 */ /* 0x040fe20000000000 */
[----:B------:R-:W-:-:S03]  /*36730*/  IMAD.SHL.U32 R0, R0, 0x800000, RZ ;  /* 0x0080000000007824 */ /* 0x000fc600078e00ff */
[----:B------:R-:W-:-:S04]  /*36740*/  FFMA R3, R28, 1.4426950216293334961, -R3 ;  /* 0x3fb8aa3b1c037823 */ /* 0x000fc80000000803 */
[----:B------:R-:W-:-:S06]  /*36750*/  FFMA R3, R28, 1.925963033500011079e-08, R3 ;  /* 0x32a570601c037823 */ /* 0x000fcc0000000003 */
[----:B------:R-:W0:Y:S02]  /*36760*/  MUFU.EX2 R3, R3 ;  /* 0x0000000300037308 */ /* 0x000e240000000800 */
[----:B0-----:R-:W-:Y:S01]  /*36770*/  FMUL R0, R0, R3 ;  /* 0x0000000300007220 */ /* 0x001fe20000400000 */
[----:B------:R-:W-:Y:S06]  /*36780*/  BRA `(.L_x_922) ;  /* 0x0000001000807947 */ /* 0x000fec0003800000 */
.L_x_2290:
[C---:B------:R-:W-:Y:S01]  /*36790*/  FMUL R3, R28.reuse, 8388608 ;  /* 0x4b0000001c037820 */ /* 0x040fe20000400000 */
[----:B------:R-:W-:Y:S02]  /*367a0*/  FSETP.GEU.AND P0, PT, R28, 1.175494350822287508e-38, PT ;  /* 0x008000001c00780b */ /* 0x000fe40003f0e000 */
[----:B------:R-:W-:Y:S02]  /*367b0*/  MOV R21, 0x3e055027 ;  /* 0x3e05502700157802 */ /* 0x000fe40000000f00 */
[----:B------:R-:W-:-:S04]  /*367c0*/  FSEL R3, R3, R28, !P0 ;  /* 0x0000001c03037208 */ /* 0x000fc80004000000 */
        /* <DEDUP_REMOVED lines=19> */
[----:B------:R-:W-:-:S04]  /*36900*/  FFMA R23, R22, R23, R22 ;  /* 0x0000001716177223 */ /* 0x000fc80000000016 */
[----:B------:R-:W-:Y:S01]  /*36910*/  FFMA R0, R0, 0.69314718246459960938, R23 ;  /* 0x3f31721800007823 */ /* 0x000fe20000000017 */
[----:B------:R-:W-:-:S05]  /*36920*/  @P0 FFMA R0, R3, R20, +INF ;  /* 0x7f80000003000423 */ /* 0x000fca0000000014 */
[----:B------:R-:W-:Y:S01]  /*36930*/  FSEL R0, R0, -INF , P1 ;  /* 0xff80000000007808 */ /* 0x000fe20000800000 */
[----:B------:R-:W-:Y:S06]  /*36940*/  BRA `(.L_x_922) ;  /* 0x0000001000107947 */ /* 0x000fec0003800000 */
.L_x_926:
[----:B------:R-:W-:-:S13]  /*36950*/  ISETP.GT.AND P0, PT, R62, 0xd, PT ;  /* 0x0000000d3e00780c */ /* 0x000fda0003f04270 */
[----:B------:R-:W-:Y:S05]  /*36960*/  @P0 BRA `(.L_x_932) ;  /* 0x0000000400c00947 */ /* 0x000fea0003800000 */
[----:B------:R-:W-:-:S04]  /*36970*/  MOV R3, 0xfffffff4 ;  /* 0xfffffff400037802 */ /* 0x000fc80000000f00 */
[----:B------:R-:W-:-:S05]  /*36980*/  VIADDMNMX.U32 R3, R62, R3, 0x2, PT ;  /* 0x000000023e037446 */ /* 0x000fca0003800003 */
[----:B------:R-:W-:-:S04]  /*36990*/  IMAD.SHL.U32 R3, R3, 0x4, RZ ;  /* 0x0000000403037824 */ /* 0x000fc800078e00ff */
[----:B------:R-:W0:Y:S02]  /*369a0*/  LDC R20, c[0x2][R3+0x9d4] ;  /* 0x0082750003147b82 */ /* 0x000e240000000800 */
[----:B0-----:R-:W-:-:S04]  /*369b0*/  SHF.R.S32.HI R21, RZ, 0x1f, R20 ;  /* 0x0000001fff157819 */ /* 0x001fc80000011414 */
.L_x_2293:
[----:B------:R-:W-:Y:S05]  /*369c0*/  BRX R20 -0x369d0                                                        (*"BRANCH_TARGETS .L_x_2294,.L_x_2295,.L_x_923"*) ;  /* 0xfffffc94148c7949 */ /* 0x000fea000383ffff */
.L_x_2295:
[----:B------:R-:W-:Y:S01]  /*369d0*/  IADD3 R0, PT, PT, R28, -0xd000000, RZ ;  /* 0xf30000001c007810 */ /* 0x000fe20007ffe0ff */
[----:B------:R0:W1:Y:S01]  /*369e0*/  MUFU.RSQ R21, R28 ;  /* 0x0000001c00157308 */ /* 0x0000620000001400 */
[----:B------:R-:W-:Y:S02]  /*369f0*/  BSSY.RECONVERGENT B0, `(.L_x_933) ;  /* 0x000000b000007945 */ /* 0x000fe40003800200 */
[----:B------:R-:W-:-:S13]  /*36a00*/  ISETP.GT.U32.AND P0, PT, R0, 0x727fffff, PT ;  /* 0x727fffff0000780c */ /* 0x000fda0003f04070 */
[----:B0-----:R-:W-:Y:S05]  /*36a10*/  @!P0 BRA `(.L_x_934) ;  /* 0x0000000000108947 */ /* 0x001fea0003800000 */
[----:B------:R-:W-:Y:S01]  /*36a20*/  IMAD.MOV.U32 R0, RZ, RZ, R28 ;  /* 0x000000ffff007224 */ /* 0x000fe200078e001c */
[----:B------:R-:W-:-:S07]  /*36a30*/  MOV R20, 0x36a50 ;  /* 0x00036a5000147802 */ /* 0x000fce0000000f00 */
[----:B-1---5:R-:W-:Y:S05]  /*36a40*/  CALL.REL.NOINC `($__internal_1_$__cuda_sm20_sqrt_rn_f32_slowpath) ;  /* 0x000001f400a07944 */ /* 0x022fea0003c00000 */
[----:B------:R-:W-:Y:S05]  /*36a50*/  BRA `(.L_x_935) ;  /* 0x0000000000107947 */ /* 0x000fea0003800000 */
.L_x_934:
[C---:B-1----:R-:W-:Y:S01]  /*36a60*/  FMUL.FTZ R3, R21.reuse, R28 ;  /* 0x0000001c15037220 */ /* 0x042fe20000410000 */
[----:B------:R-:W-:-:S03]  /*36a70*/  FMUL.FTZ R20, R21, 0.5 ;  /* 0x3f00000015147820 */ /* 0x000fc60000410000 */
[----:B------:R-:W-:-:S04]  /*36a80*/  FFMA R0, -R3, R3, R28 ;  /* 0x0000000303007223 */ /* 0x000fc8000000011c */
[----:B------:R-:W-:-:S07]  /*36a90*/  FFMA R0, R0, R20, R3 ;  /* 0x0000001400007223 */ /* 0x000fce0000000003 */
.L_x_935:
[----:B------:R-:W-:Y:S05]  /*36aa0*/  BSYNC.RECONVERGENT B0 ;  /* 0x0000000000007941 */ /* 0x000fea0003800200 */
.L_x_933:
[----:B------:R-:W-:Y:S05]  /*36ab0*/  BRA `(.L_x_922) ;  /* 0x0000000c00b47947 */ /* 0x000fea0003800000 */
.L_x_2294:
[C---:B------:R-:W-:Y:S01]  /*36ac0*/  FMUL R3, |R28|.reuse, 16777216 ;  /* 0x4b8000001c037820 */ /* 0x040fe20000400200 */
[----:B------:R-:W-:Y:S01]  /*36ad0*/  FSETP.GEU.AND P0, PT, |R28|, 1.175494350822287508e-38, PT ;  /* 0x008000001c00780b */ /* 0x000fe20003f0e200 */
[----:B------:R-:W-:-:S03]  /*36ae0*/  HFMA2 R24, -RZ, RZ, 0.771484375, 0.21533203125 ;  /* 0x3a2c32e4ff187431 */ /* 0x000fc600000001ff */
[----:B------:R-:W-:-:S04]  /*36af0*/  FSEL R3, R3, |R28|, !P0 ;  /* 0x4000001c03037208 */ /* 0x000fc80004000000 */
[----:B------:R-:W-:-:S04]  /*36b00*/  IADD3 R0, PT, PT, R3, -0x3f3504f3, RZ ;  /* 0xc0cafb0d03007810 */ /* 0x000fc80007ffe0ff */
[----:B------:R-:W-:Y:S02]  /*36b10*/  LOP3.LUT R20, R0, 0xff800000, RZ, 0xc0, !PT ;  /* 0xff80000000147812 */ /* 0x000fe400078ec0ff */
[----:B------:R-:W-:-:S03]  /*36b20*/  FSEL R0, RZ, -24, P0 ;  /* 0xc1c00000ff007808 */ /* 0x000fc60000000000 */
        /* <DEDUP_REMOVED lines=12> */
[----:B------:R-:W-:Y:S01]  /*36bf0*/  FFMA R24, R3, R24, 0.0032181653659790754318 ;  /* 0x3b52e7db03187423 */ /* 0x000fe20000000018 */
        /* <DEDUP_REMOVED lines=30> */
[----:B-1----:R-:W-:Y:S02]  /*36de0*/  IMAD R25, R22, 0x800000, -R25 ;  /* 0x0080000016197824 */ /* 0x002fe400078e0a19 */
[----:B------:R-:W-:-:S04]  /*36df0*/  FFMA R3, R0, R3, 0.055503588169813156128 ;  /* 0x3d6357bb00037423 */ /* 0x000fc80000000003 */
[----:B------:R-:W-:-:S04]  /*36e00*/  FFMA R3, R0, R3, 0.24022644758224487305 ;  /* 0x3e75fdec00037423 */ /* 0x000fc80000000003 */
[----:B------:R-:W-:-:S04]  /*36e10*/  FFMA R3, R0, R3, 0.69314718246459960938 ;  /* 0x3f31721800037423 */ /* 0x000fc80000000003 */
[----:B------:R-:W-:Y:S01]  /*36e20*/  FFMA R3, R0, R3, 1 ;  /* 0x3f80000000037423 */ /* 0x000fe20000000003 */
[----:B------:R-:W-:-:S03]  /*36e30*/  MOV R0, 0x3f800000 ;  /* 0x3f80000000007802 */ /* 0x000fc60000000f00 */
[----:B------:R-:W-:Y:S01]  /*36e40*/  FMUL R20, R3, R20 ;  /* 0x0000001403147220 */ /* 0x000fe20000400000 */
[----:B------:R-:W-:-:S03]  /*36e50*/  FMUL R3, R23, 0.5 ;  /* 0x3f00000017037820 */ /* 0x000fc60000400000 */
[----:B------:R-:W-:Y:S01]  /*36e60*/  FMUL R25, R20, R25 ;  /* 0x0000001914197220 */ /* 0x000fe20000400000 */
[----:B------:R-:W-:Y:S02]  /*36e70*/  @P0 FSEL R25, RZ, +INF , !P1 ;  /* 0x7f800000ff190808 */ /* 0x000fe40004800000 */
[----:B------:R-:W-:Y:S01]  /*36e80*/  FSETP.NEU.AND P0, PT, R23, RZ, PT ;  /* 0x000000ff1700720b */ /* 0x000fe20003f0d000 */
[----:B------:R-:W0:Y:S03]  /*36e90*/  FRND.TRUNC R3, R3 ;  /* 0x0000000300037307 */ /* 0x000e26000020d000 */
        /* <DEDUP_REMOVED lines=24> */
[----:B------:R-:W-:Y:S02]  /*37020*/  FSETP.NEU.AND P1, PT, |R20|, 1, PT ;  /* 0x3f8000001400780b */ /* 0x000fe40003f2d200 */
[----:B0-----:R-:W-:Y:S02]  /*37030*/  FSETP.NEU.AND P0, PT, R23, R0, PT ;  /* 0x000000001700720b */ /* 0x001fe40003f0d000 */
[----:B------:R-:W-:-:S04]  /*37040*/  FSEL R0, R25, -R25, P1 ;  /* 0x8000001919007208 */ /* 0x000fc80000800000 */
[----:B------:R-:W-:Y:S01]  /*37050*/  FSEL R0, R0, +QNAN , !P0 ;  /* 0x7fffffff00007808 */ /* 0x000fe20004000000 */
[----:B------:R-:W-:Y:S06]  /*37060*/  BRA `(.L_x_922) ;  /* 0x0000000800487947 */ /* 0x000fec0003800000 */
.L_x_932:
[----:B------:R-:W-:-:S05]  /*37070*/  IMAD.MOV.U32 R3, RZ, RZ, -0xe ;  /* 0xfffffff2ff037424 */ /* 0x000fca00078e00ff */
[----:B------:R-:W-:-:S04]  /*37080*/  VIADDMNMX.U32 R3, R62, R3, 0x3, PT ;  /* 0x000000033e037446 */ /* 0x000fc80003800003 */
[----:B------:R-:W-:-:S04]  /*37090*/  SHF.L.U32 R3, R3, 0x2, RZ ;  /* 0x0000000203037819 */ /* 0x000fc800000006ff */
[----:B------:R-:W0:Y:S02]  /*370a0*/  LDC R20, c[0x2][R3+0x9e0] ;  /* 0x0082780003147b82 */ /* 0x000e240000000800 */
[----:B0-----:R-:W-:-:S04]  /*370b0*/  SHF.R.S32.HI R21, RZ, 0x1f, R20 ;  /* 0x0000001fff157819 */ /* 0x001fc80000011414 */
.L_x_2297:
[----:B------:R-:W-:Y:S05]  /*370c0*/  BRX R20 -0x370d0                                                        (*"BRANCH_TARGETS .L_x_2298,.L_x_2299,.L_x_2300,.L_x_923"*) ;  /* 0xfffffc8c14cc7949 */ /* 0x000fea000383ffff */
.L_x_2300:
        /* <DEDUP_REMOVED lines=13> */
.L_x_937:
[----:B------:R-:W-:Y:S05]  /*371a0*/  BSYNC.RECONVERGENT B5 ;  /* 0x0000000000057941 */ /* 0x000fea0003800200 */
.L_x_936:
        /* <DEDUP_REMOVED lines=20> */
.L_x_923:
[----:B------:R-:W-:Y:S01]  /*372f0*/  IMAD.MOV.U32 R0, RZ, RZ, 0x7fffffff ;  /* 0x7fffffffff007424 */ /* 0x000fe200078e00ff */
[----:B------:R-:W-:Y:S06]  /*37300*/  BRA `(.L_x_922) ;  /* 0x0000000400a07947 */ /* 0x000fec0003800000 */
.L_x_2298:
        /* <DEDUP_REMOVED lines=18> */
.L_x_940:
        /* <DEDUP_REMOVED lines=27> */
[C-C-:B------:R-:W-:Y:S01]  /*375e0*/  SHF.L.W.U32.HI R25, R3.reuse, 0x2, R0.reuse ;  /* 0x0000000203197819 */ /* 0x140fe20000010e00 */
[----:B------:R-:W-:Y:S01]  /*375f0*/  IMAD.SHL.U32 R3, R3, 0x4, RZ ;  /* 0x0000000403037824 */ /* 0x000fe200078e00ff */
[----:B------:R-:W-:Y:S02]  /*37600*/  SHF.R.U32.HI R0, RZ, 0x1e, R0 ;  /* 0x0000001eff007819 */ /* 0x000fe40000011600 */
[----:B------:R-:W-:-:S02]  /*37610*/  SHF.R.S32.HI R22, RZ, 0x1f, R25 ;  /* 0x0000001fff167819 */ /* 0x000fc40000011419 */
[C---:B------:R-:W-:Y:S02]  /*37620*/  LEA.HI R0, R25.reuse, R0, RZ, 0x1 ;  /* 0x0000000019007211 */ /* 0x040fe400078f08ff */
[C---:B------:R-:W-:Y:S02]  /*37630*/  LOP3.LUT R20, R22.reuse, R3, RZ, 0x3c, !PT ;  /* 0x0000000316147212 */ /* 0x040fe400078e3cff */
[----:B------:R-:W-:Y:S02]  /*37640*/  LOP3.LUT R21, R22, R25, RZ, 0x3c, !PT ;  /* 0x0000001916157212 */ /* 0x000fe400078e3cff */
[----:B------:R-:W-:Y:S02]  /*37650*/  LOP3.LUT R28, R25, R28, RZ, 0x3c, !PT ;  /* 0x0000001c191c7212 */ /* 0x000fe400078e3cff */
[----:B------:R-:W-:Y:S02]  /*37660*/  IADD3 R3, PT, PT, -R0, RZ, RZ ;  /* 0x000000ff00037210 */ /* 0x000fe40007ffe1ff */
[----:B------:R-:W0:Y:S01]  /*37670*/  I2F.F64.S64 R20, R20 ;  /* 0x0000001400147312 */ /* 0x000e220000301c00 */
[----:B------:R-:W-:-:S02]  /*37680*/  ISETP.GE.AND P1, PT, R28, RZ, PT ;  /* 0x000000ff1c00720c */ /* 0x000fc40003f26270 */
[----:B------:R-:W-:Y:S01]  /*37690*/  @!P0 IMAD.MOV.U32 R0, RZ, RZ, R3 ;  /* 0x000000ffff008224 */ /* 0x000fe200078e0003 */
[----:B0-----:R-:W-:-:S10]  /*376a0*/  DMUL R22, R20, UR8 ;  /* 0x0000000814167c28 */ /* 0x001fd40008000000 */
[----:B------:R-:W0:Y:S02]  /*376b0*/  F2F.F32.F64 R22, R22 ;  /* 0x0000001600167310 */ /* 0x000e240000301000 */
[----:B01----:R-:W-:-:S07]  /*376c0*/  FSEL R3, -R22, R22, !P1 ;  /* 0x0000001616037208 */ /* 0x003fce0004800100 */
.L_x_939:
[----:B------:R-:W-:Y:S05]  /*376d0*/  BSYNC.RECONVERGENT B0 ;  /* 0x0000000000007941 */ /* 0x000fea0003800200 */
.L_x_938:
        /* <DEDUP_REMOVED lines=18> */
.L_x_2299:
        /* <DEDUP_REMOVED lines=25> */
.L_x_922:
[----:B------:R-:W-:Y:S05]  /*37990*/  BSYNC.RECONVERGENT B4 ;  /* 0x0000000000047941 */ /* 0x000fea0003800200 */
.L_x_917:
[----:B------:R-:W-:Y:S02]  /*379a0*/  FSETP.NE.AND P0, PT, |R0|, +INF , PT ;  /* 0x7f8000000000780b */ /* 0x000fe40003f05200 */
[----:B------:R-:W-:-:S11]  /*379b0*/  MOV R23, 0xff800000 ;  /* 0xff80000000177802 */ /* 0x000fd60000000f00 */
[----:B------:R-:W-:Y:S05]  /*379c0*/  @!P0 BRA `(.L_x_941) ;  /* 0x0000000400148947 */ /* 0x000fea0003800000 */
[----:B-----5:R-:W0:Y:S02]  /*379d0*/  LDC.64 R26, c[0x0][0x398] ;  /* 0x0000e600ff1a7b82 */ /* 0x020e240000000a00 */
[----:B0-----:R-:W-:-:S05]  /*379e0*/  IMAD.WIDE.U32 R26, R148, 0xc, R26 ;  /* 0x0000000c941a7825 */ /* 0x001fca00078e001a */
[----:B------:R-:W2:Y:S04]  /*379f0*/  LDG.E R149, desc[UR6][R26.64+0x8] ;  /* 0x000008061a957981 */ /* 0x000ea8000c1e1900 */
[----:B------:R-:W3:Y:S01]  /*37a00*/  LDG.E R3, desc[UR6][R26.64+0x4] ;  /* 0x000004061a037981 */ /* 0x000ee2000c1e1900 */
[----:B------:R-:W-:Y:S01]  /*37a10*/  IMAD.MOV.U32 R24, RZ, RZ, 0x1 ;  /* 0x00000001ff187424 */ /* 0x000fe200078e00ff */
[----:B------:R-:W-:Y:S01]  /*37a20*/  BSSY.RECONVERGENT B0, `(.L_x_942) ;  /* 0x0000017000007945 */ /* 0x000fe20003800200 */
[----:B--2---:R-:W0:Y:S01]  /*37a30*/  F2F.F64.F32 R22, R149 ;  /* 0x0000009500167310 */ /* 0x004e220000201800 */
[----:B---3--:R-:W-:Y:S01]  /*37a40*/  FADD R3, -R3, R0 ;  /* 0x0000000003037221 */ /* 0x008fe20000000100 */
[----:B0-----:R-:W-:-:S08]  /*37a50*/  DADD R20, R22, R22 ;  /* 0x0000000016147229 */ /* 0x001fd00000000016 */
[----:B------:R-:W-:-:S06]  /*37a60*/  DMUL R20, R22, R20 ;  /* 0x0000001416147228 */ /* 0x000fcc0000000000 */
[----:B------:R-:W0:Y:S02]  /*37a70*/  MUFU.RCP64H R25, R21 ;  /* 0x0000001500197308 */ /* 0x000e240000001800 */
[----:B0-----:R-:W-:-:S08]  /*37a80*/  DFMA R22, -R20, R24, 1 ;  /* 0x3ff000001416742b */ /* 0x001fd00000000118 */
[----:B------:R-:W-:-:S08]  /*37a90*/  DFMA R22, R22, R22, R22 ;  /* 0x000000161616722b */ /* 0x000fd00000000016 */
[----:B------:R-:W-:Y:S01]  /*37aa0*/  DFMA R22, R24, R22, R24 ;  /* 0x000000161816722b */ /* 0x000fe20000000018 */
[----:B------:R-:W-:-:S07]  /*37ab0*/  FMUL R24, R3, R3 ;  /* 0x0000000303187220 */ /* 0x000fce0000400000 */
[----:B------:R-:W-:Y:S01]  /*37ac0*/  DFMA R28, -R20, R22, 1 ;  /* 0x3ff00000141c742b */ /* 0x000fe20000000116 */
[----:B------:R-:W0:Y:S07]  /*37ad0*/  F2F.F64.F32 R24, R24 ;  /* 0x0000001800187310 */ /* 0x000e2e0000201800 */
[----:B------:R-:W-:-:S08]  /*37ae0*/  DFMA R28, R22, R28, R22 ;  /* 0x0000001c161c722b */ /* 0x000fd00000000016 */
[----:B0-----:R-:W-:Y:S01]  /*37af0*/  DMUL R26, R24, R28 ;  /* 0x0000001c181a7228 */ /* 0x001fe20000000000 */
[----:B------:R-:W-:-:S07]  /*37b00*/  FSETP.GEU.AND P1, PT, |R25|, 6.5827683646048100446e-37, PT ;  /* 0x036000001900780b */ /* 0x000fce0003f2e200 */
[----:B------:R-:W-:-:S08]  /*37b10*/  DFMA R22, -R20, R26, R24 ;  /* 0x0000001a1416722b */ /* 0x000fd00000000118 */
[----:B------:R-:W-:-:S10]  /*37b20*/  DFMA R30, R28, R22, R26 ;  /* 0x000000161c1e722b */ /* 0x000fd4000000001a */
[----:B------:R-:W-:-:S05]  /*37b30*/  FFMA R0, RZ, R21, R31 ;  /* 0x00000015ff007223 */ /* 0x000fca000000001f */
[----:B------:R-:W-:-:S13]  /*37b40*/  FSETP.GT.AND P0, PT, |R0|, 1.469367938527859385e-39, PT ;  /* 0x001000000000780b */ /* 0x000fda0003f04200 */
[----:B------:R-:W-:Y:S05]  /*37b50*/  @P0 BRA P1, `(.L_x_943) ;  /* 0x00000000000c0947 */ /* 0x000fea0000800000 */
[----:B------:R-:W-:Y:S02]  /*37b60*/  MOV R22, R20 ;  /* 0x0000001400167202 */ /* 0x000fe40000000f00 */
[----:B------:R-:W-:-:S07]  /*37b70*/  MOV R0, 0x37b90 ;  /* 0x00037b9000007802 */ /* 0x000fce0000000f00 */
[----:B------:R-:W-:Y:S05]  /*37b80*/  CALL.REL.NOINC `($__internal_0_$__cuda_sm20_div_rn_f64_full) ;  /* 0x000001dc00e47944 */ /* 0x000fea0003c00000 */
.L_x_943:
[----:B------:R-:W-:Y:S05]  /*37b90*/  BSYNC.RECONVERGENT B0 ;  /* 0x0000000000007941 */ /* 0x000fea0003800200 */
.L_x_942:
[----:B------:R-:W-:Y:S01]  /*37ba0*/  FSETP.GEU.AND P0, PT, R149, 1.175494350822287508e-38, PT ;  /* 0x008000009500780b */ /* 0x000fe20003f0e000 */
[----:B------:R-:W-:Y:S01]  /*37bb0*/  IMAD.MOV.U32 R22, RZ, RZ, 0x3e055027 ;  /* 0x3e055027ff167424 */ /* 0x000fe200078e00ff */
[----:B------:R-:W-:Y:S01]  /*37bc0*/  UMOV UR8, 0x0 ;  /* 0x0000000000087882 */ /* 0x000fe20000000000 */
[----:B------:R-:W-:Y:S01]  /*37bd0*/  UMOV UR9, 0x40000000 ;  /* 0x4000000000097882 */ /* 0x000fe20000000000 */
[----:B------:R-:W0:Y:S01]  /*37be0*/  LDCU UR5, c[0x0][0x3a0] ;  /* 0x00007400ff0577ac */ /* 0x000e220008000800 */
[----:B------:R-:W-:-:S08]  /*37bf0*/  VIADD R148, R148, 0x1 ;  /* 0x0000000194947836 */ /* 0x000fd00000000000 */
        /* <DEDUP_REMOVED lines=20> */
[----:B------:R-:W-:Y:S01]  /*37d40*/  FFMA R0, R0, 0.69314718246459960938, R21 ;  /* 0x3f31721800007823 */ /* 0x000fe20000000015 */
[----:B------:R-:W-:-:S03]  /*37d50*/  HFMA2 R21, -RZ, RZ, 1.9970703125, 2033 ;  /* 0x3ffd67f1ff157431 */ /* 0x000fc600000001ff */
[C---:B------:R-:W-:Y:S01]  /*37d60*/  @P0 FFMA R0, R149.reuse, R20, +INF ;  /* 0x7f80000095000423 */ /* 0x040fe20000000014 */
[----:B------:R-:W-:Y:S01]  /*37d70*/  FSETP.NEU.AND P0, PT, R149, RZ, PT ;  /* 0x000000ff9500720b */ /* 0x000fe20003f0d000 */
[----:B------:R-:W-:-:S03]  /*37d80*/  IMAD.MOV.U32 R20, RZ, RZ, -0x40000000 ;  /* 0xc0000000ff147424 */ /* 0x000fc600078e00ff */
[----:B------:R-:W-:Y:S02]  /*37d90*/  FSEL R0, R0, -INF , P0 ;  /* 0xff80000000007808 */ /* 0x000fe40000000000 */
[----:B0-----:R-:W-:Y:S02]  /*37da0*/  ISETP.NE.AND P0, PT, R148, UR5, PT ;  /* 0x0000000594007c0c */ /* 0x001fe4000bf05270 */
[----:B------:R-:W0:Y:S02]  /*37db0*/  F2F.F64.F32 R22, R0 ;  /* 0x0000000000167310 */ /* 0x000e240000201800 */
[----:B0-----:R-:W-:-:S08]  /*37dc0*/  DFMA R20, R22, UR8, R20 ;  /* 0x0000000816147c2b */ /* 0x001fd00008000014 */
[----:B------:R-:W-:-:S10]  /*37dd0*/  DFMA R20, R20, -0.5, -R30 ;  /* 0xbfe000001414782b */ /* 0x000fd4000000081e */
[----:B------:R-:W0:Y:S02]  /*37de0*/  F2F.F32.F64 R20, R20 ;  /* 0x0000001400147310 */ /* 0x000e240000301000 */
[----:B0-----:R-:W-:Y:S01]  /*37df0*/  FADD R67, R20, R67 ;  /* 0x0000004314437221 */ /* 0x001fe20000000000 */
[----:B------:R-:W-:Y:S06]  /*37e00*/  @P0 BRA `(.L_x_944) ;  /* 0xfffffeec00900947 */ /* 0x000fec000383ffff */
[----:B------:R-:W-:-:S07]  /*37e10*/  MOV R23, R67 ;  /* 0x0000004300177202 */ /* 0x000fce0000000f00 */
.L_x_941:
[----:B------:R-:W-:Y:S05]  /*37e20*/  BSYNC.RECONVERGENT B3 ;  /* 0x0000000000037941 */ /* 0x000fea0003800200 */
.L_x_596:
[----:B------:R-:W-:Y:S01]  /*37e30*/  FADD R5, R40, R23 ;  /* 0x0000001728057221 */ /* 0x000fe20000000000 */
[----:B------:R-:W-:Y:S04]  /*37e40*/  BSSY.RELIABLE B3, `(.L_x_945) ;  /* 0x000002f000037945 */ /* 0x000fe80003800100 */
[----:B------:R-:W-:-:S13]  /*37e50*/  FSETP.NE.AND P0, PT, |R5|, +INF , PT ;  /* 0x7f8000000500780b */ /* 0x000fda0003f05200 */
[----:B------:R-:W-:Y:S05]  /*37e60*/  @!P0 BRA `(.L_x_946) ;  /* 0x0000000000a48947 */ /* 0x000fea0003800000 */
[----:B------:R-:W-:-:S13]  /*37e70*/  FSETP.GT.AND P0, PT, R5, R18, PT ;  /* 0x000000120500720b */ /* 0x000fda0003f04000 */
[----:B------:R-:W-:Y:S05]  /*37e80*/  @P0 BREAK.RELIABLE B3 ;  /* 0x0000000000030942 */ /* 0x000fea0003800100 */
[----:B------:R-:W-:Y:S05]  /*37e90*/  @P0 BRA `(.L_x_947) ;  /* 0x000001d800dc0947 */ /* 0x000fea0003800000 */
[----:B------:R-:W-:Y:S01]  /*37ea0*/  BSSY.RECONVERGENT B0, `(.L_x_948) ;  /* 0x0000006000007945 */ /* 0x000fe20003800200 */
[----:B------:R-:W-:-:S07]  /*37eb0*/  IMAD.MOV.U32 R3, RZ, RZ, 0x41c64e6d ;  /* 0x41c64e6dff037424 */ /* 0x000fce00078e00ff */
.L_x_949:
[----:B------:R-:W-:-:S05]  /*37ec0*/  IMAD R36, R36, R3, 0x3039 ;  /* 0x0000303924247424 */ /* 0x000fca00078e0203 */
[----:B------:R-:W-:-:S04]  /*37ed0*/  LOP3.LUT R36, R36, 0x7fffffff, RZ, 0xc0, !PT ;  /* 0x7fffffff24247812 */ /* 0x000fc800078ec0ff */
[----:B------:R-:W-:-:S13]  /*37ee0*/  ISETP.GT.U32.AND P0, PT, R36, 0x7ff89ebf, PT ;  /* 0x7ff89ebf2400780c */ /* 0x000fda0003f04070 */
[----:B------:R-:W-:Y:S05]  /*37ef0*/  @P0 BRA `(.L_x_949) ;  /* 0xfffffffc00f00947 */ /* 0x000fea000383ffff */
[----:B------:R-:W-:Y:S05]  /*37f00*/  BSYNC.RECONVERGENT B0 ;  /* 0x0000000000007941 */ /* 0x000fea0003800200 */
.L_x_948:
[----:B------:R-:W-:Y:S01]  /*37f10*/  IMAD.HI.U32 R0, R36, 0x7a190a23, RZ ;  /* 0x7a190a2324007827 */ /* 0x000fe200078e00ff */
[----:B------:R-:W-:Y:S01]  /*37f20*/  MOV R7, 0x358637bd ;  /* 0x358637bd00077802 */ /* 0x000fe20000000f00 */
[----:B------:R-:W-:Y:S02]  /*37f30*/  BSSY.RECONVERGENT B4, `(.L_x_950) ;  /* 0x000000e000047945 */ /* 0x000fe40003800200 */
[----:B------:R-:W-:Y:S01]  /*37f40*/  IMAD.MOV.U32 R2, RZ, RZ, 0x49742400 ;  /* 0x49742400ff027424 */ /* 0x000fe200078e00ff */
[----:B------:R-:W-:-:S03]  /*37f50*/  SHF.R.U32.HI R0, RZ, 0xa, R0 ;  /* 0x0000000aff007819 */ /* 0x000fc60000011600 */
[----:B------:R-:W-:Y:S01]  /*37f60*/  FFMA R2, R7, -R2, 1 ;  /* 0x3f80000007027423 */ /* 0x000fe20000000802 */
[----:B------:R-:W-:-:S03]  /*37f70*/  I2FP.F32.U32 R3, R0 ;  /* 0x0000000000037245 */ /* 0x000fc60000201000 */
[----:B------:R-:W-:Y:S01]  /*37f80*/  FFMA R2, R2, R7, 9.9999999747524270788e-07 ;  /* 0x358637bd02027423 */ /* 0x000fe20000000007 */
[----:B------:R-:W0:Y:S03]  /*37f90*/  FCHK P0, R3, 1000000 ;  /* 0x4974240003007902 */ /* 0x000e260000000000 */
[----:B------:R-:W-:-:S04]  /*37fa0*/  FFMA R0, R3, R2, RZ ;  /* 0x0000000203007223 */ /* 0x000fc800000000ff */
[----:B------:R-:W-:-:S04]  /*37fb0*/  FFMA R7, R0, -1000000, R3 ;  /* 0xc974240000077823 */ /* 0x000fc80000000003 */
[----:B------:R-:W-:Y:S01]  /*37fc0*/  FFMA R0, R2, R7, R0 ;  /* 0x0000000702007223 */ /* 0x000fe20000000000 */
[----:B0-----:R-:W-:Y:S06]  /*37fd0*/  @!P0 BRA `(.L_x_951) ;  /* 0x00000000000c8947 */ /* 0x001fec0003800000 */
[----:B------:R-:W-:Y:S01]  /*37fe0*/  HFMA2 R0, -RZ, RZ, 10.90625, 0.015625 ;  /* 0x49742400ff007431 */ /* 0x000fe200000001ff */
[----:B------:R-:W-:-:S07]  /*37ff0*/  MOV R20, 0x38010 ;  /* 0x0003801000147802 */ /* 0x000fce0000000f00 */
[----:B-----5:R-:W-:Y:S05]  /*38000*/  CALL.REL.NOINC `($__internal_2_$__cuda_sm3x_div_rn_noftz_f32_slowpath) ;  /* 0x000001e000887944 */ /* 0x020fea0003c00000 */
.L_x_951:
[----:B------:R-:W-:Y:S05]  /*38010*/  BSYNC.RECONVERGENT B4 ;  /* 0x0000000000047941 */ /* 0x000fea0003800200 */
.L_x_950:
[----:B------:R-:W-:Y:S02]  /*38020*/  IMAD.MOV.U32 R3, RZ, RZ, 0x3bbb989d ;  /* 0x3bbb989dff037424 */ /* 0x000fe400078e00ff */
[----:B------:R-:W-:Y:S01]  /*38030*/  FADD R2, R5, -R18 ;  /* 0x8000001205027221 */ /* 0x000fe20000000000 */
[----:B------:R-:W-:-:S03]  /*38040*/  MOV R4, 0x437c0000 ;  /* 0x437c000000047802 */ /* 0x000fc60000000f00 */
[----:B------:R-:W-:-:S04]  /*38050*/  FFMA.SAT R3, R2, R3, 0.5 ;  /* 0x3f00000002037423 */ /* 0x000fc80000002003 */
[----:B------:R-:W-:-:S04]  /*38060*/  FFMA.RM R3, R3, R4, 12582913 ;  /* 0x4b40000103037423 */ /* 0x000fc80000004004 */
[C---:B------:R-:W-:Y:S01]  /*38070*/  FADD R7, R3.reuse, -12583039 ;  /* 0xcb40007f03077421 */ /* 0x040fe20000000000 */
[----:B------:R-:W-:-:S03]  /*38080*/  IMAD.SHL.U32 R3, R3, 0x800000, RZ ;  /* 0x0080000003037824 */ /* 0x000fc600078e00ff */
[----:B------:R-:W-:-:S04]  /*38090*/  FFMA R7, R2, 1.4426950216293334961, -R7 ;  /* 0x3fb8aa3b02077823 */ /* 0x000fc80000000807 */
[----:B------:R-:W-:-:S04]  /*380a0*/  FFMA R7, R2, 1.925963033500011079e-08, R7 ;  /* 0x32a5706002077823 */ /* 0x000fc80000000007 */
[----:B------:R-:W0:Y:S02]  /*380b0*/  MUFU.EX2 R2, R7 ;  /* 0x0000000700027308 */ /* 0x000e240000000800 */
[----:B0-----:R-:W-:-:S05]  /*380c0*/  FMUL R3, R3, R2 ;  /* 0x0000000203037220 */ /* 0x001fca0000400000 */
[----:B------:R-:W-:-:S13]  /*380d0*/  FSETP.GEU.AND P0, PT, R0, R3, PT ;  /* 0x000000030000720b */ /* 0x000fda0003f0e000 */
[----:B------:R-:W-:Y:S05]  /*380e0*/  @!P0 BREAK.RELIABLE B3 ;  /* 0x0000000000038942 */ /* 0x000fea0003800100 */
[----:B------:R-:W-:Y:S05]  /*380f0*/  @!P0 BRA `(.L_x_947) ;  /* 0x000001d800448947 */ /* 0x000fea0003800000 */
.L_x_946:
[----:B------:R-:W-:-:S13]  /*38100*/  FSETP.NE.AND P0, PT, |R18|, +INF , PT ;  /* 0x7f8000001200780b */ /* 0x000fda0003f05200 */
[----:B------:R-:W-:Y:S05]  /*38110*/  @!P0 BREAK.RELIABLE B3 ;  /* 0x0000000000038942 */ /* 0x000fea0003800100 */
[----:B------:R-:W-:Y:S05]  /*38120*/  @!P0 BRA `(.L_x_947) ;  /* 0x000001d800388947 */ /* 0x000fea0003800000 */
[----:B------:R-:W-:Y:S05]  /*38130*/  BSYNC.RELIABLE B3 ;  /* 0x0000000000037941 */ /* 0x000fea0003800100 */
.L_x_945:
[----:B------:R-:W0:Y:S01]  /*38140*/  S2R R0, SR_TID.X ;  /* 0x0000000000007919 */ /* 0x000e220000002100 */
[----:B------:R-:W0:Y:S01]  /*38150*/  S2UR UR5, SR_CTAID.X ;  /* 0x00000000000579c3 */ /* 0x000e220000002500 */
[----:B------:R-:W1:Y:S01]  /*38160*/  LDCU UR8, c[0x0][0x380] ;  /* 0x00007000ff0877ac */ /* 0x000e620008000800 */
[----:B------:R-:W-:Y:S01]  /*38170*/  MOV R40, R35 ;  /* 0x0000002300287202 */ /* 0x000fe20000000f00 */
[----:B------:R-:W-:-:S05]  /*38180*/  IMAD.MOV.U32 R23, RZ, RZ, R34 ;  /* 0x000000ffff177224 */ /* 0x000fca00078e0022 */
[----:B------:R-:W0:Y:S08]  /*38190*/  LDC R5, c[0x0][0x360] ;  /* 0x0000d800ff057b82 */ /* 0x000e300000000800 */
[----:B------:R-:W2:Y:S01]  /*381a0*/  LDC.64 R2, c[0x0][0x388] ;  /* 0x0000e200ff027b82 */ /* 0x000ea20000000a00 */
[----:B0-----:R-:W-:-:S04]  /*381b0*/  IMAD R5, R5, UR5, R0 ;  /* 0x0000000505057c24 */ /* 0x001fc8000f8e0200 */
[----:B--2---:R-:W-:-:S04]  /*381c0*/  IMAD.WIDE R2, R5, 0x4, R2 ;  /* 0x0000000405027825 */ /* 0x004fc800078e0202 */
[----:B-1----:R-:W-:-:S04]  /*381d0*/  IMAD R5, R46, UR8, RZ ;  /* 0x000000082e057c24 */ /* 0x002fc8000f8e02ff */
[----:B------:R-:W-:Y:S01]  /*381e0*/  IMAD.WIDE R2, R5, 0x4, R2 ;  /* 0x0000000405027825 */ /* 0x000fe200078e0202 */
[----:B------:R-:W-:-:S04]  /*381f0*/  MOV R5, R18 ;  /* 0x0000001200057202 */ /* 0x000fc80000000f00 */
[----:B-----5:R0:W-:Y:S01]  /*38200*/  STG.E desc[UR6][R2.64], R47 ;  /* 0x0000002f02007986 */ /* 0x0201e2000c101906 */
[----:B------:R-:W-:Y:S05]  /*38210*/  BRA `(.L_x_947) ;  /* 0x000001d400fc7947 */ /* 0x000fea0003800000 */
.L_x_471:
[----:B------:R-:W-:Y:S01]  /*38220*/  BSSY.RECONVERGENT B0, `(.L_x_952) ;  /* 0x0000006000007945 */ /* 0x000fe20003800200 */
[----:B------:R-:W-:-:S07]  /*38230*/  IMAD.MOV.U32 R5, RZ, RZ, 0x41c64e6d ;  /* 0x41c64e6dff057424 */ /* 0x000fce00078e00ff */
.L_x_953:
[----:B------:R-:W-:-:S05]  /*38240*/  IMAD R36, R36, R5, 0x3039 ;  /* 0x0000303924247424 */ /* 0x000fca00078e0205 */
[----:B------:R-:W-:-:S04]  /*38250*/  LOP3.LUT R36, R36, 0x7fffffff, RZ, 0xc0, !PT ;  /* 0x7fffffff24247812 */ /* 0x000fc800078ec0ff */
[----:B------:R-:W-:-:S13]  /*38260*/  ISETP.GT.U32.AND P0, PT, R36, 0x7878786f, PT ;  /* 0x7878786f2400780c */ /* 0x000fda0003f04070 */
[----:B------:R-:W-:Y:S05]  /*38270*/  @P0 BRA `(.L_x_953) ;  /* 0xfffffffc00f00947 */ /* 0x000fea000383ffff */
[----:B------:R-:W-:Y:S05]  /*38280*/  BSYNC.RECONVERGENT B0 ;  /* 0x0000000000007941 */ /* 0x000fea0003800200 */
.L_x_952:
[----:B------:R-:W-:-:S05]  /*38290*/  IMAD.HI.U32 R46, R36, 0x44000005, RZ ;  /* 0x44000005242e7827 */ /* 0x000fca00078e00ff */
[----:B------:R-:W-:-:S05]  /*382a0*/  SHF.R.U32.HI R46, RZ, 0x19, R46 ;  /* 0x00000019ff2e7819 */ /* 0x000fca000001162e */
[----:B------:R-:W-:-:S04]  /*382b0*/  IMAD R41, R46, R3, RZ ;  /* 0x000000032e297224 */ /* 0x000fc800078e02ff */
[----:B------:R-:W-:-:S05]  /*382c0*/  IMAD.WIDE R40, R41, 0x4, R8 ;  /* 0x0000000429287825 */ /* 0x000fca00078e0208 */
[----:B------:R0:W5:Y:S01]  /*382d0*/  LDG.E R47, desc[UR6][R40.64] ;  /* 0x00000006282f7981 */ /* 0x000162000c1e1900 */
[----:B------:R-:W-:Y:S01]  /*382e0*/  BSSY.RECONVERGENT B0, `(.L_x_954) ;  /* 0x0000004000007945 */ /* 0x000fe20003800200 */
.L_x_955:
[C---:B------:R-:W-:Y:S01]  /*382f0*/  ISETP.GT.U32.AND P0, PT, R36.reuse, 0x1, PT ;  /* 0x000000012400780c */ /* 0x040fe20003f04070 */
[----:B------:R-:W-:-:S12]  /*38300*/  IMAD R36, R36, R5, 0x3039 ;  /* 0x0000303924247424 */ /* 0x000fd800078e0205 */
[----:B------:R-:W-:Y:S05]  /*38310*/  @P0 BRA `(.L_x_955) ;  /* 0xfffffffc00f40947 */ /* 0x000fea000383ffff */
[----:B------:R-:W-:Y:S05]  /*38320*/  BSYNC.RECONVERGENT B0 ;  /* 0x0000000000007941 */ /* 0x000fea0003800200 */
.L_x_954:
[----:B------:R-:W-:Y:S01]  /*38330*/  BSSY.RECONVERGENT B0, `(.L_x_956) ;  /* 0x0000006000007945 */ /* 0x000fe20003800200 */
[----:B------:R-:W-:-:S07]  /*38340*/  MOV R7, R36 ;  /* 0x0000002400077202 */ /* 0x000fce0000000f00 */
.L_x_957:
[----:B------:R-:W-:-:S05]  /*38350*/  IMAD R7, R7, R5, 0x3039 ;  /* 0x0000303907077424 */ /* 0x000fca00078e0205 */
[----:B------:R-:W-:-:S04]  /*38360*/  LOP3.LUT R7, R7, 0x7fffffff, RZ, 0xc0, !PT ;  /* 0x7fffffff07077812 */ /* 0x000fc800078ec0ff */
[----:B------:R-:W-:-:S13]  /*38370*/  ISETP.GT.U32.AND P0, PT, R7, 0x7ff89ebf, PT ;  /* 0x7ff89ebf0700780c */ /* 0x000fda0003f04070 */
[----:B------:R-:W-:Y:S05]  /*38380*/  @P0 BRA `(.L_x_957) ;  /* 0xfffffffc00f00947 */ /* 0x000fea000383ffff */
[----:B------:R-:W-:Y:S05]  /*38390*/  BSYNC.RECONVERGENT B0 ;  /* 0x0000000000007941 */ /* 0x000fea0003800200 */
.L_x_956:
[----:B------:R-:W-:-:S04]  /*383a0*/  IMAD.HI.U32 R0, R36, 0x7a190a23, RZ ;  /* 0x7a190a2324007827 */ /* 0x000fc800078e00ff */
[----:B------:R-:W-:Y:S01]  /*383b0*/  HFMA2 R3, -RZ, RZ, 0.34521484375, 0.483642578125 ;  /* 0x358637bdff037431 */ /* 0x000fe200000001ff */
[----:B------:R-:W-:Y:S01]  /*383c0*/  BSSY.RECONVERGENT B3, `(.L_x_958) ;  /* 0x0000010000037945 */ /* 0x000fe20003800200 */
[----:B------:R-:W-:Y:S01]  /*383d0*/  IMAD.MOV.U32 R2, RZ, RZ, 0x49742400 ;  /* 0x49742400ff027424 */ /* 0x000fe200078e00ff */
[----:B------:R-:W-:-:S04]  /*383e0*/  SHF.R.U32.HI R0, RZ, 0xa, R0 ;  /* 0x0000000aff007819 */ /* 0x000fc80000011600 */
[----:B------:R-:W-:Y:S01]  /*383f0*/  I2FP.F32.U32 R4, R0 ;  /* 0x0000000000047245 */ /* 0x000fe20000201000 */
[----:B------:R-:W-:-:S03]  /*38400*/  FFMA R2, R3, -R2, 1 ;  /* 0x3f80000003027423 */ /* 0x000fc60000000802 */
[----:B------:R-:W1:Y:S01]  /*38410*/  FCHK P0, R4, 1000000 ;  /* 0x4974240004007902 */ /* 0x000e620000000000 */
[----:B------:R-:W-:-:S04]  /*38420*/  FFMA R0, R2, R3, 9.9999999747524270788e-07 ;  /* 0x358637bd02007423 */ /* 0x000fc80000000003 */
[----:B------:R-:W-:-:S04]  /*38430*/  FFMA R3, R0, R4, RZ ;  /* 0x0000000400037223 */ /* 0x000fc800000000ff */
[----:B------:R-:W-:-:S04]  /*38440*/  FFMA R2, R3, -1000000, R4 ;  /* 0xc974240003027823 */ /* 0x000fc80000000004 */
[----:B------:R-:W-:Y:S01]  /*38450*/  FFMA R2, R0, R2, R3 ;  /* 0x0000000200027223 */ /* 0x000fe20000000003 */
[----:B-1----:R-:W-:Y:S06]  /*38460*/  @!P0 BRA `(.L_x_959) ;  /* 0x0000000000148947 */ /* 0x002fec0003800000 */
[----:B------:R-:W-:Y:S01]  /*38470*/  IMAD.MOV.U32 R3, RZ, RZ, R4 ;  /* 0x000000ffff037224 */ /* 0x000fe200078e0004 */
[----:B------:R-:W-:Y:S02]  /*38480*/  MOV R0, 0x49742400 ;  /* 0x4974240000007802 */ /* 0x000fe40000000f00 */
[----:B------:R-:W-:-:S07]  /*38490*/  MOV R20, 0x384b0 ;  /* 0x000384b000147802 */ /* 0x000fce0000000f00 */
[----:B0----5:R-:W-:Y:S05]  /*384a0*/  CALL.REL.NOINC `($__internal_2_$__cuda_sm3x_div_rn_noftz_f32_slowpath) ;  /* 0x000001dc00607944 */ /* 0x021fea0003c00000 */
[----:B------:R-:W-:-:S07]  /*384b0*/  IMAD.MOV.U32 R2, RZ, RZ, R0 ;  /* 0x000000ffff027224 */ /* 0x000fce00078e0000 */
.L_x_959:
[----:B------:R-:W-:Y:S05]  /*384c0*/  BSYNC.RECONVERGENT B3 ;  /* 0x0000000000037941 */ /* 0x000fea0003800200 */
.L_x_958:
[----:B------:R-:W-:Y:S01]  /*384d0*/  IMAD.HI.U32 R0, R7, 0x7a190a23, RZ ;  /* 0x7a190a2307007827 */ /* 0x000fe200078e00ff */
[----:B------:R-:W-:Y:S01]  /*384e0*/  MOV R3, 0x358637bd ;  /* 0x358637bd00037802 */ /* 0x000fe20000000f00 */
[----:B------:R-:W-:Y:S01]  /*384f0*/  BSSY.RECONVERGENT B3, `(.L_x_960) ;  /* 0x0000010000037945 */ /* 0x000fe20003800200 */
[----:B------:R-:W-:Y:S01]  /*38500*/  MOV R13, R2 ;  /* 0x00000002000d7202 */ /* 0x000fe20000000f00 */
[----:B------:R-:W-:Y:S01]  /*38510*/  IMAD.MOV.U32 R4, RZ, RZ, 0x49742400 ;  /* 0x49742400ff047424 */ /* 0x000fe200078e00ff */
[----:B------:R-:W-:-:S03]  /*38520*/  SHF.R.U32.HI R0, RZ, 0xa, R0 ;  /* 0x0000000aff007819 */ /* 0x000fc60000011600 */
[----:B------:R-:W-:Y:S01]  /*38530*/  FFMA R4, R3, -R4, 1 ;  /* 0x3f80000003047423 */ /* 0x000fe20000000804 */
[----:B------:R-:W-:-:S03]  /*38540*/  I2FP.F32.U32 R6, R0 ;  /* 0x0000000000067245 */ /* 0x000fc60000201000 */
[----:B------:R-:W-:Y:S01]  /*38550*/  FFMA R0, R4, R3, 9.9999999747524270788e-07 ;  /* 0x358637bd04007423 */ /* 0x000fe20000000003 */
[----:B------:R-:W1:Y:S03]  /*38560*/  FCHK P0, R6, 1000000 ;  /* 0x4974240006007902 */ /* 0x000e660000000000 */
[----:B------:R-:W-:-:S04]  /*38570*/  FFMA R3, R0, R6, RZ ;  /* 0x0000000600037223 */ /* 0x000fc800000000ff */
[----:B------:R-:W-:-:S04]  /*38580*/  FFMA R4, R3, -1000000, R6 ;  /* 0xc974240003047823 */ /* 0x000fc80000000006 */
[----:B------:R-:W-:Y:S01]  /*38590*/  FFMA R0, R0, R4, R3 ;  /* 0x0000000400007223 */ /* 0x000fe20000000003 */
[----:B-1----:R-:W-:Y:S06]  /*385a0*/  @!P0 BRA `(.L_x_961) ;  /* 0x0000000000108947 */ /* 0x002fec0003800000 */
[----:B------:R-:W-:Y:S02]  /*385b0*/  HFMA2 R0, -RZ, RZ, 10.90625, 0.015625 ;  /* 0x49742400ff007431 */ /* 0x000fe400000001ff */
[----:B------:R-:W-:Y:S01]  /*385c0*/  IMAD.MOV.U32 R3, RZ, RZ, R6 ;  /* 0x000000ffff037224 */ /* 0x000fe200078e0006 */
[----:B------:R-:W-:-:S07]  /*385d0*/  MOV R20, 0x385f0 ;  /* 0x000385f000147802 */ /* 0x000fce0000000f00 */
[----:B0----5:R-:W-:Y:S05]  /*385e0*/  CALL.REL.NOINC `($__internal_2_$__cuda_sm3x_div_rn_noftz_f32_slowpath) ;  /* 0x000001dc00107944 */ /* 0x021fea0003c00000 */
.L_x_961:
[----:B------:R-:W-:Y:S05]  /*385f0*/  BSYNC.RECONVERGENT B3 ;  /* 0x0000000000037941 */ /* 0x000fea0003800200 */
.L_x_960:
[----:B------:R-:W-:Y:S01]  /*38600*/  FSETP.GEU.AND P0, PT, R13, 1.175494350822287508e-38, PT ;  /* 0x008000000d00780b */ /* 0x000fe20003f0e000 */
[----:B------:R1:W2:Y:S01]  /*38610*/  F2F.F64.F32 R2, R0 ;  /* 0x0000000000027310 */ /* 0x0002a20000201800 */
[----:B------:R-:W-:Y:S01]  /*38620*/  UMOV UR8, 0x5444261e ;  /* 0x5444261e00087882 */ /* 0x000fe20000000000 */
[----:B------:R-:W-:Y:S01]  /*38630*/  UMOV UR9, 0x401921fb ;  /* 0x401921fb00097882 */ /* 0x000fe20000000000 */
[----:B------:R-:W-:Y:S01]  /*38640*/  IMAD.MOV.U32 R6, RZ, RZ, 0x3e055027 ;  /* 0x3e055027ff067424 */ /* 0x000fe200078e00ff */
[----:B------:R-:W-:Y:S01]  /*38650*/  BSSY.RECONVERGENT B0, `(.L_x_962) ;  /* 0x0000054000007945 */ /* 0x000fe20003800200 */
[----:B-1----:R-:W-:-:S07]  /*38660*/  FSEL R0, RZ, -23, P0 ;  /* 0xc1b80000ff007808 */ /* 0x002fce0000000000 */
[----:B------:R-:W-:Y:S01]  /*38670*/  @!P0 FMUL R13, R13, 8388608 ;  /* 0x4b0000000d0d8820 */ /* 0x000fe20000400000 */
[----:B--2---:R-:W-:-:S03]  /*38680*/  DMUL R2, R2, UR8 ;  /* 0x0000000802027c28 */ /* 0x004fc60008000000 */
[C---:B------:R-:W-:Y:S01]  /*38690*/  VIADD R4, R13.reuse, 0xc0d55555 ;  /* 0xc0d555550d047836 */ /* 0x040fe20000000000 */
[----:B------:R-:W-:-:S04]  /*386a0*/  ISETP.GT.U32.AND P0, PT, R13, 0x7f7fffff, PT ;  /* 0x7f7fffff0d00780c */ /* 0x000fc80003f04070 */
[----:B------:R-:W-:Y:S01]  /*386b0*/  LOP3.LUT R4, R4, 0xff800000, RZ, 0xc0, !PT ;  /* 0xff80000004047812 */ /* 0x000fe200078ec0ff */
[----:B------:R1:W2:Y:S03]  /*386c0*/  F2F.F32.F64 R23, R2 ;  /* 0x0000000200177310 */ /* 0x0002a60000301000 */
[----:B------:R-:W-:-:S05]  /*386d0*/  IADD3 R5, PT, PT, R13, -R4, RZ ;  /* 0x800000040d057210 */ /* 0x000fca0007ffe0ff */
[----:B------:R-:W-:Y:S01]  /*386e0*/  FADD R5, R5, -1 ;  /* 0xbf80000005057421 */ /* 0x000fe20000000000 */
[----:B-1----:R-:W-:-:S03]  /*386f0*/  I2FP.F32.S32 R3, R4 ;  /* 0x0000000400037245 */ /* 0x002fc60000201400 */
[----:B------:R-:W-:Y:S01]  /*38700*/  FFMA R6, R5, -R6, 0.14084610342979431152 ;  /* 0x3e1039f605067423 */ /* 0x000fe20000000806 */
[----:B------:R-:W-:Y:S01]  /*38710*/  MOV R4, 0x7f800000 ;  /* 0x7f80000000047802 */ /* 0x000fe20000000f00 */
[----:B--2---:R-:W-:Y:S02]  /*38720*/  FMUL R12, R23, 0.63661974668502807617 ;  /* 0x3f22f983170c7820 */ /* 0x004fe40000400000 */
[----:B------:R-:W-:Y:S01]  /*38730*/  FFMA R6, R5, R6, -0.12148627638816833496 ;  /* 0xbdf8cdcc05067423 */ /* 0x000fe20000000006 */
[----:B------:R-:W-:Y:S01]  /*38740*/  FSETP.GE.AND P1, PT, |R23|, 105615, PT ;  /* 0x47ce47801700780b */ /* 0x000fe20003f26200 */
[----:B------:R-:W-:Y:S01]  /*38750*/  FFMA R0, R3, 1.1920928955078125e-07, R0 ;  /* 0x3400000003007823 */ /* 0x000fe20000000000 */
[----:B------:R-:W1:Y:S01]  /*38760*/  F2I.NTZ R19, R12 ;  /* 0x0000000c00137305 */ /* 0x000e620000203100 */
[----:B------:R-:W-:-:S04]  /*38770*/  FFMA R6, R5, R6, 0.13980610668659210205 ;  /* 0x3e0f295505067423 */ /* 0x000fc80000000006 */
[----:B------:R-:W-:-:S04]  /*38780*/  FFMA R6, R5, R6, -0.16684235632419586182 ;  /* 0xbe2ad8b905067423 */ /* 0x000fc80000000006 */
[----:B------:R-:W-:-:S04]  /*38790*/  FFMA R6, R5, R6, 0.20012299716472625732 ;  /* 0x3e4ced0b05067423 */ /* 0x000fc80000000006 */
[----:B------:R-:W-:Y:S01]  /*387a0*/  FFMA R6, R5, R6, -0.24999669194221496582 ;  /* 0xbe7fff2205067423 */ /* 0x000fe20000000006 */
[----:B-1----:R-:W-:-:S03]  /*387b0*/  I2FP.F32.S32 R2, R19 ;  /* 0x0000001300027245 */ /* 0x002fc60000201400 */
[C---:B------:R-:W-:Y:S02]  /*387c0*/  FFMA R6, R5.reuse, R6, 0.33333182334899902344 ;  /* 0x3eaaaa7805067423 */ /* 0x040fe40000000006 */
[C---:B------:R-:W-:Y:S02]  /*387d0*/  FFMA R3, R2.reuse, -1.5707962512969970703, R23 ;  /* 0xbfc90fda02037823 */ /* 0x040fe40000000017 */
[C---:B------:R-:W-:Y:S02]  /*387e0*/  FFMA R6, R5.reuse, R6, -0.5 ;  /* 0xbf00000005067423 */ /* 0x040fe40000000006 */
[C---:B------:R-:W-:Y:S02]  /*387f0*/  FFMA R3, R2.reuse, -7.5497894158615963534e-08, R3 ;  /* 0xb3a2216802037823 */ /* 0x040fe40000000003 */
[----:B------:R-:W-:Y:S02]  /*38800*/  FMUL R6, R5, R6 ;  /* 0x0000000605067220 */ /* 0x000fe40000400000 */
[----:B------:R-:W-:-:S02]  /*38810*/  FFMA R2, R2, -5.3903029534742383927e-15, R3 ;  /* 0xa7c234c502027823 */ /* 0x000fc40000000003 */
[----:B------:R-:W-:-:S04]  /*38820*/  FFMA R5, R5, R6, R5 ;  /* 0x0000000605057223 */ /* 0x000fc80000000005 */
[----:B------:R-:W-:Y:S01]  /*38830*/  FFMA R0, R0, 0.69314718246459960938, R5 ;  /* 0x3f31721800007823 */ /* 0x000fe20000000005 */
[C---:B------:R-:W-:Y:S01]  /*38840*/  @P0 FFMA R0, R13.reuse, R4, +INF ;  /* 0x7f8000000d000423 */ /* 0x040fe20000000004 */
[----:B------:R-:W-:-:S03]  /*38850*/  FSETP.NEU.AND P0, PT, R13, RZ, PT ;  /* 0x000000ff0d00720b */ /* 0x000fc60003f0d000 */
[----:B------:R-:W-:-:S05]  /*38860*/  FMUL R0, R0, -2 ;  /* 0xc000000000007820 */ /* 0x000fca0000400000 */
[----:B------:R-:W-:Y:S01]  /*38870*/  FSEL R21, R0, +INF , P0 ;  /* 0x7f80000000157808 */ /* 0x000fe20000000000 */
        /* <DEDUP_REMOVED lines=10> */
.L_x_964:
[----:B-1----:R-:W1:Y:S02]  /*38920*/  LDC.64 R2, c[0x4][RZ] ;  /* 0x01000000ff027b82 */ /* 0x002e640000000a00 */
[----:B-1----:R-:W-:-:S06]  /*38930*/  IMAD.WIDE.U32 R2, R12, 0x4, R2 ;  /* 0x000000040c027825 */ /* 0x002fcc00078e0002 */
        /* <DEDUP_REMOVED lines=11> */
[C---:B-1----:R-:W-:Y:S02]  /*389f0*/  LOP3.LUT R0, R4.reuse, 0xe0, RZ, 0xc0, !PT ;  /* 0x000000e004007812 */ /* 0x042fe400078ec0ff */
[----:B------:R-:W-:-:S03]  /*38a00*/  LOP3.LUT P0, RZ, R4, 0x1f, RZ, 0xc0, !PT ;  /* 0x0000001f04ff7812 */ /* 0x000fc6000780c0ff */
[----:B------:R-:W-:-:S05]  /*38a10*/  VIADD R0, R0, 0xffffff80 ;  /* 0xffffff8000007836 */ /* 0x000fca0000000000 */
[----:B------:R-:W-:-:S05]  /*38a20*/  SHF.R.U32.HI R0, RZ, 0x5, R0 ;  /* 0x00000005ff007819 */ /* 0x000fca0000011600 */
[----:B------:R-:W-:-:S05]  /*38a30*/  IMAD R5, R0, -0x4, R1 ;  /* 0xfffffffc00057824 */ /* 0x000fca00078e0201 */
[----:B------:R-:W3:Y:S04]  /*38a40*/  LDL R0, [R5+0x18] ;  /* 0x0000180005007983 */ /* 0x000ee80000100800 */
[----:B------:R-:W3:Y:S04]  /*38a50*/  LDL R3, [R5+0x14] ;  /* 0x0000140005037983 */ /* 0x000ee80000100800 */
[----:B------:R-:W4:Y:S01]  /*38a60*/  @P0 LDL R2, [R5+0x10] ;  /* 0x0000100005020983 */ /* 0x000f220000100800 */
[----:B------:R-:W-:Y:S01]  /*38a70*/  LOP3.LUT R4, R4, 0x1f, RZ, 0xc0, !PT ;  /* 0x0000001f04047812 */ /* 0x000fe200078ec0ff */
[----:B------:R-:W-:Y:S01]  /*38a80*/  UMOV UR8, 0x54442d19 ;  /* 0x54442d1900087882 */ /* 0x000fe20000000000 */
[----:B------:R-:W-:-:S02]  /*38a90*/  UMOV UR9, 0x3bf921fb ;  /* 0x3bf921fb00097882 */ /* 0x000fc40000000000 */
[-C--:B---3--:R-:W-:Y:S02]  /*38aa0*/  @P0 SHF.L.W.U32.HI R0, R3, R4.reuse, R0 ;  /* 0x0000000403000219 */ /* 0x088fe40000010e00 */
[----:B----4-:R-:W-:Y:S02]  /*38ab0*/  @P0 SHF.L.W.U32.HI R3, R2, R4, R3 ;  /* 0x0000000402030219 */ /* 0x010fe40000010e03 */
[--C-:B------:R-:W-:Y:S02]  /*38ac0*/  SHF.R.U32.HI R19, RZ, 0x1e, R0.reuse ;  /* 0x0000001eff137819 */ /* 0x100fe40000011600 */
[C---:B------:R-:W-:Y:S02]  /*38ad0*/  SHF.L.W.U32.HI R2, R3.reuse, 0x2, R0 ;  /* 0x0000000203027819 */ /* 0x040fe40000010e00 */
[----:B------:R-:W-:Y:S02]  /*38ae0*/  SHF.L.U32 R3, R3, 0x2, RZ ;  /* 0x0000000203037819 */ /* 0x000fe400000006ff */
[----:B------:R-:W-:-:S02]  /*38af0*/  SHF.R.S32.HI R4, RZ, 0x1f, R2 ;  /* 0x0000001fff047819 */ /* 0x000fc40000011402 */
[----:B------:R-:W-:Y:S02]  /*38b00*/  LEA.HI R19, R2, R19, RZ, 0x1 ;  /* 0x0000001302137211 */ /* 0x000fe400078f08ff */
[C---:B------:R-:W-:Y:S02]  /*38b10*/  LOP3.LUT R12, R4.reuse, R3, RZ, 0x3c, !PT ;  /* 0x00000003040c7212 */ /* 0x040fe400078e3cff */
[----:B------:R-:W-:Y:S02]  /*38b20*/  LOP3.LUT R13, R4, R2, RZ, 0x3c, !PT ;  /* 0x00000002040d7212 */ /* 0x000fe400078e3cff */
[----:B------:R-:W-:-:S04]  /*38b30*/  LOP3.LUT R3, R2, R23, RZ, 0x3c, !PT ;  /* 0x0000001702037212 */ /* 0x000fc800078e3cff */
[----:B------:R-:W1:Y:S01]  /*38b40*/  I2F.F64.S64 R12, R12 ;  /* 0x0000000c000c7312 */ /* 0x000e620000301c00 */
[----:B------:R-:W-:Y:S01]  /*38b50*/  ISETP.GE.AND P0, PT, R3, RZ, PT ;  /* 0x000000ff0300720c */ /* 0x000fe20003f06270 */
[----:B-1----:R-:W-:-:S10]  /*38b60*/  DMUL R4, R12, UR8 ;  /* 0x000000080c047c28 */ /* 0x002fd40008000000 */
[----:B------:R-:W1:Y:S02]  /*38b70*/  F2F.F32.F64 R4, R4 ;  /* 0x0000000400047310 */ /* 0x000e640000301000 */
[----:B-12---:R-:W-:-:S07]  /*38b80*/  FSEL R2, -R4, R4, !P0 ;  /* 0x0000000404027208 */ /* 0x006fce0004000100 */
.L_x_963:
[----:B------:R-:W-:Y:S05]  /*38b90*/  BSYNC.RECONVERGENT B0 ;  /* 0x0000000000007941 */ /* 0x000fea0003800200 */
.L_x_962:
[----:B------:R-:W-:Y:S02]  /*38ba0*/  IMAD.MOV.U32 R0, RZ, RZ, 0x37cbac00 ;  /* 0x37cbac00ff007424 */ /* 0x000fe400078e00ff */
[----:B------:R-:W-:Y:S01]  /*38bb0*/  FMUL R3, R2, R2 ;  /* 0x0000000202037220 */ /* 0x000fe20000400000 */
[----:B------:R-:W-:Y:S01]  /*38bc0*/  LOP3.LUT R4, R19, 0x1, RZ, 0xc0, !PT ;  /* 0x0000000113047812 */ /* 0x000fe200078ec0ff */
[----:B------:R-:W-:Y:S01]  /*38bd0*/  IMAD.MOV.U32 R6, RZ, RZ, 0x3effffff ;  /* 0x3effffffff067424 */ /* 0x000fe200078e00ff */
[----:B------:R-:W-:Y:S01]  /*38be0*/  IADD3 R5, PT, PT, R21, -0xd000000, RZ ;  /* 0xf300000015057810 */ /* 0x000fe20007ffe0ff */
[----:B------:R-:W-:Y:S01]  /*38bf0*/  FFMA R0, R3, R0, -0.0013887860113754868507 ;  /* 0xbab607ed03007423 */ /* 0x000fe20000000000 */
[----:B------:R-:W-:Y:S01]  /*38c00*/  ISETP.NE.U32.AND P0, PT, R4, 0x1, PT ;  /* 0x000000010400780c */ /* 0x000fe20003f05070 */
[----:B------:R-:W-:Y:S01]  /*38c10*/  BSSY.RECONVERGENT B0, `(.L_x_965) ;  /* 0x0000017000007945 */ /* 0x000fe20003800200 */
[----:B------:R-:W-:Y:S02]  /*38c20*/  MOV R4, 0x3d2aaabb ;  /* 0x3d2aaabb00047802 */ /* 0x000fe40000000f00 */
[----:B------:R-:W-:-:S02]  /*38c30*/  FSEL R0, R0, -0.00019574658654164522886, !P0 ;  /* 0xb94d415300007808 */ /* 0x000fc40004000000 */
[----:B------:R-:W-:Y:S02]  /*38c40*/  FSEL R4, R4, 0.0083327032625675201416, !P0 ;  /* 0x3c0885e404047808 */ /* 0x000fe40004000000 */
[----:B------:R-:W-:Y:S02]  /*38c50*/  FSEL R6, -R6, -0.16666662693023681641, !P0 ;  /* 0xbe2aaaa806067808 */ /* 0x000fe40004000100 */
[----:B------:R-:W-:Y:S01]  /*38c60*/  LOP3.LUT P1, RZ, R19, 0x2, RZ, 0xc0, !PT ;  /* 0x0000000213ff7812 */ /* 0x000fe2000782c0ff */
[----:B------:R-:W-:Y:S01]  /*38c70*/  FFMA R4, R3, R0, R4 ;  /* 0x0000000003047223 */ /* 0x000fe20000000004 */
[----:B------:R-:W-:Y:S02]  /*38c80*/  FSEL R0, R2, 1, P0 ;  /* 0x3f80000002007808 */ /* 0x000fe40000000000 */
[----:B------:R-:W-:Y:S01]  /*38c90*/  ISETP.GT.U32.AND P0, PT, R5, 0x727fffff, PT ;  /* 0x727fffff0500780c */ /* 0x000fe20003f04070 */
[----:B------:R1:W2:Y:S01]  /*38ca0*/  MUFU.RSQ R2, R21 ;  /* 0x0000001500027308 */ /* 0x0002a20000001400 */
[C---:B------:R-:W-:Y:S01]  /*38cb0*/  FFMA R4, R3.reuse, R4, R6 ;  /* 0x0000000403047223 */ /* 0x040fe20000000006 */
[----:B------:R-:W-:-:S04]  /*38cc0*/  FFMA R3, R3, R0, RZ ;  /* 0x0000000003037223 */ /* 0x000fc800000000ff */
[----:B------:R-:W-:-:S04]  /*38cd0*/  FFMA R4, R3, R4, R0 ;  /* 0x0000000403047223 */ /* 0x000fc80000000000 */
[----:B------:R-:W-:Y:S02]  /*38ce0*/  @P1 FADD R4, RZ, -R4 ;  /* 0x80000004ff041221 */ /* 0x000fe40000000000 */
[----:B-1----:R-:W-:Y:S05]  /*38cf0*/  @!P0 BRA `(.L_x_966) ;  /* 0x0000000000108947 */ /* 0x002fea0003800000 */
[----:B------:R-:W-:Y:S01]  /*38d00*/  IMAD.MOV.U32 R0, RZ, RZ, R21 ;  /* 0x000000ffff007224 */ /* 0x000fe200078e0015 */
[----:B------:R-:W-:-:S07]  /*38d10*/  MOV R20, 0x38d30 ;  /* 0x00038d3000147802 */ /* 0x000fce0000000f00 */
[----:B0-2--5:R-:W-:Y:S05]  /*38d20*/  CALL.REL.NOINC `($__internal_1_$__cuda_sm20_sqrt_rn_f32_slowpath) ;  /* 0x000001d000e87944 */ /* 0x025fea0003c00000 */
[----:B------:R-:W-:Y:S05]  /*38d30*/  BRA `(.L_x_967) ;  /* 0x0000000000107947 */ /* 0x000fea0003800000 */
.L_x_966:
[----:B--2---:R-:W-:Y:S01]  /*38d40*/  FMUL.FTZ R0, R21, R2 ;  /* 0x0000000215007220 */ /* 0x004fe20000410000 */
[----:B------:R-:W-:-:S03]  /*38d50*/  FMUL.FTZ R2, R2, 0.5 ;  /* 0x3f00000002027820 */ /* 0x000fc60000410000 */
[----:B------:R-:W-:-:S04]  /*38d60*/  FFMA R3, -R0, R0, R21 ;  /* 0x0000000000037223 */ /* 0x000fc80000000115 */
[----:B------:R-:W-:-:S07]  /*38d70*/  FFMA R0, R3, R2, R0 ;  /* 0x0000000203007223 */ /* 0x000fce0000000000 */
.L_x_967:
[----:B------:R-:W-:Y:S05]  /*38d80*/  BSYNC.RECONVERGENT B0 ;  /* 0x0000000000007941 */ /* 0x000fea0003800200 */
.L_x_965:
[----:B------:R-:W-:Y:S01]  /*38d90*/  FMUL R5, R4, R0 ;  /* 0x0000000004057220 */ /* 0x000fe20000400000 */
[----:B------:R-:W-:Y:S01]  /*38da0*/  HFMA2 R0, -RZ, RZ, 2.88671875, 25.703125 ;  /* 0x41c64e6dff007431 */ /* 0x000fe200000001ff */
[----:B------:R-:W-:Y:S06]  /*38db0*/  BSSY.RECONVERGENT B0, `(.L_x_968) ;  /* 0x0000004000007945 */ /* 0x000fec0003800200 */
.L_x_969:
[C---:B------:R-:W-:Y:S01]  /*38dc0*/  ISETP.GT.U32.AND P0, PT, R7.reuse, 0x1, PT ;  /* 0x000000010700780c */ /* 0x040fe20003f04070 */
[----:B------:R-:W-:-:S12]  /*38dd0*/  IMAD R7, R7, R0, 0x3039 ;  /* 0x0000303907077424 */ /* 0x000fd800078e0200 */
[----:B------:R-:W-:Y:S05]  /*38de0*/  @P0 BRA `(.L_x_969) ;  /* 0xfffffffc00f40947 */ /* 0x000fea000383ffff */
[----:B------:R-:W-:Y:S05]  /*38df0*/  BSYNC.RECONVERGENT B0 ;  /* 0x0000000000007941 */ /* 0x000fea0003800200 */
.L_x_968:
[----:B------:R-:W-:Y:S01]  /*38e00*/  BSSY.RECONVERGENT B0, `(.L_x_970) ;  /* 0x0000006000007945 */ /* 0x000fe20003800200 */
[----:B------:R-:W-:-:S07]  /*38e10*/  IMAD.MOV.U32 R36, RZ, RZ, R7 ;  /* 0x000000ffff247224 */ /* 0x000fce00078e0007 */
.L_x_971:
[----:B------:R-:W-:-:S05]  /*38e20*/  IMAD R36, R36, R0, 0x3039 ;  /* 0x0000303924247424 */ /* 0x000fca00078e0200 */
[----:B------:R-:W-:-:S04]  /*38e30*/  LOP3.LUT R36, R36, 0x7fffffff, RZ, 0xc0, !PT ;  /* 0x7fffffff24247812 */ /* 0x000fc800078ec0ff */
[----:B------:R-:W-:-:S13]  /*38e40*/  ISETP.GT.U32.AND P0, PT, R36, 0x7ff89ebf, PT ;  /* 0x7ff89ebf2400780c */ /* 0x000fda0003f04070 */
[----:B------:R-:W-:Y:S05]  /*38e50*/  @P0 BRA `(.L_x_971) ;  /* 0xfffffffc00f00947 */ /* 0x000fea000383ffff */
[----:B------:R-:W-:Y:S05]  /*38e60*/  BSYNC.RECONVERGENT B0 ;  /* 0x0000000000007941 */ /* 0x000fea0003800200 */
.L_x_970:
        /* <DEDUP_REMOVED lines=13> */
[----:B------:R-:W-:Y:S01]  /*38f40*/  MOV R3, R4 ;  /* 0x0000000400037202 */ /* 0x000fe20000000f00 */
[----:B------:R-:W-:Y:S01]  /*38f50*/  IMAD.MOV.U32 R0, RZ, RZ, 0x49742400 ;  /* 0x49742400ff007424 */ /* 0x000fe200078e00ff */
[----:B------:R-:W-:-:S07]  /*38f60*/  MOV R20, 0x38f80 ;  /* 0x00038f8000147802 */ /* 0x000fce0000000f00 */
[----:B0----5:R-:W-:Y:S05]  /*38f70*/  CALL.REL.NOINC `($__internal_2_$__cuda_sm3x_div_rn_noftz_f32_slowpath) ;  /* 0x000001d000ac7944 */ /* 0x021fea0003c00000 */
[----:B------:R-:W-:-:S07]  /*38f80*/  MOV R2, R0 ;  /* 0x0000000000027202 */ /* 0x000fce0000000f00 */
.L_x_973:
[----:B------:R-:W-:Y:S05]  /*38f90*/  BSYNC.RECONVERGENT B3 ;  /* 0x0000000000037941 */ /* 0x000fea0003800200 */
.L_x_972:
[----:B------:R-:W-:-:S04]  /*38fa0*/  IMAD.HI.U32 R0, R36, 0x7a190a23, RZ ;  /* 0x7a190a2324007827 */ /* 0x000fc800078e00ff */
[----:B------:R-:W-:Y:S01]  /*38fb0*/  HFMA2 R4, -RZ, RZ, 10.90625, 0.015625 ;  /* 0x49742400ff047431 */ /* 0x000fe200000001ff */
[----:B------:R-:W-:Y:S01]  /*38fc0*/  BSSY.RECONVERGENT B3, `(.L_x_974) ;  /* 0x0000010000037945 */ /* 0x000fe20003800200 */
[----:B------:R-:W-:Y:S01]  /*38fd0*/  IMAD.MOV.U32 R3, RZ, RZ, 0x358637bd ;  /* 0x358637bdff037424 */ /* 0x000fe200078e00ff */
[----:B------:R-:W-:Y:S01]  /*38fe0*/  SHF.R.U32.HI R0, RZ, 0xa, R0 ;  /* 0x0000000aff007819 */ /* 0x000fe20000011600 */
[----:B------:R-:W-:-:S03]  /*38ff0*/  IMAD.MOV.U32 R13, RZ, RZ, R2 ;  /* 0x000000ffff0d7224 */ /* 0x000fc600078e0002 */
        /* <DEDUP_REMOVED lines=12> */
.L_x_975:
[----:B------:R-:W-:Y:S05]  /*390c0*/  BSYNC.RECONVERGENT B3 ;  /* 0x0000000000037941 */ /* 0x000fea0003800200 */
.L_x_974:
[----:B------:R-:W-:Y:S01]  /*390d0*/  FSETP.GEU.AND P0, PT, R13, 1.175494350822287508e-38, PT ;  /* 0x008000000d00780b */ /* 0x000fe20003f0e000 */
[----:B------:R1:W2:Y:S01]  /*390e0*/  F2F.F64.F32 R2, R0 ;  /* 0x0000000000027310 */ /* 0x0002a20000201800 */
[----:B------:R-:W-:Y:S01]  /*390f0*/  HFMA2 R7, -RZ, RZ, 1.5048828125, 33.21875 ;  /* 0x3e055027ff077431 */ /* 0x000fe200000001ff */
[----:B------:R-:W-:Y:S01]  /*39100*/  UMOV UR8, 0x5444261e ;  /* 0x5444261e00087882 */ /* 0x000fe20000000000 */
[----:B------:R-:W-:Y:S01]  /*39110*/  UMOV UR9, 0x401921fb ;  /* 0x401921fb00097882 */ /* 0x000fe20000000000 */
[----:B------:R-:W-:Y:S01]  /*39120*/  BSSY.RECONVERGENT B0, `(.L_x_976) ;  /* 0x0000054000007945 */ /* 0x000fe20003800200 */
[----:B-1----:R-:W-:-:S07]  /*39130*/  FSEL R0, RZ, -23, P0 ;  /* 0xc1b80000ff007808 */ /* 0x002fce0000000000 */
[----:B------:R-:W-:Y:S01]  /*39140*/  @!P0 FMUL R13, R13, 8388608 ;  /* 0x4b0000000d0d8820 */ /* 0x000fe20000400000 */
[----:B--2---:R-:W-:-:S04]  /*39150*/  DMUL R2, R2, UR8 ;  /* 0x0000000802027c28 */ /* 0x004fc80008000000 */
[C---:B------:R-:W-:Y:S02]  /*39160*/  IADD3 R4, PT, PT, R13.reuse, -0x3f2aaaab, RZ ;  /* 0xc0d555550d047810 */ /* 0x040fe40007ffe0ff */
[C---:B------:R-:W-:Y:S02]  /*39170*/  ISETP.GT.U32.AND P0, PT, R13.reuse, 0x7f7fffff, PT ;  /* 0x7f7fffff0d00780c */ /* 0x040fe40003f04070 */
[----:B------:R-:W-:Y:S01]  /*39180*/  LOP3.LUT R4, R4, 0xff800000, RZ, 0xc0, !PT ;  /* 0xff80000004047812 */ /* 0x000fe200078ec0ff */
[----:B------:R1:W2:Y:S04]  /*39190*/  F2F.F32.F64 R23, R2 ;  /* 0x0000000200177310 */ /* 0x0002a80000301000 */
[----:B------:R-:W-:-:S04]  /*391a0*/  IMAD.IADD R6, R13, 0x1, -R4 ;  /* 0x000000010d067824 */ /* 0x000fc800078e0a04 */
[----:B------:R-:W-:Y:S01]  /*391b0*/  FADD R6, R6, -1 ;  /* 0xbf80000006067421 */ /* 0x000fe20000000000 */
[----:B-1----:R-:W-:Y:S01]  /*391c0*/  I2FP.F32.S32 R3, R4 ;  /* 0x0000000400037245 */ /* 0x002fe20000201400 */
[----:B------:R-:W-:Y:S02]  /*391d0*/  IMAD.MOV.U32 R4, RZ, RZ, 0x7f800000 ;  /* 0x7f800000ff047424 */ /* 0x000fe400078e00ff */
[----:B------:R-:W-:Y:S01]  /*391e0*/  FFMA R7, R6, -R7, 0.14084610342979431152 ;  /* 0x3e1039f606077423 */ /* 0x000fe20000000807 */
[----:B--2---:R-:W-:-:S03]  /*391f0*/  FMUL R12, R23, 0.63661974668502807617 ;  /* 0x3f22f983170c7820 */ /* 0x004fc60000400000 */
[C---:B------:R-:W-:Y:S01]  /*39200*/  FFMA R7, R6.reuse, R7, -0.12148627638816833496 ;  /* 0xbdf8cdcc06077423 */ /* 0x040fe20000000007 */
        /* <DEDUP_REMOVED lines=8> */
[----:B------:R-:W-:Y:S02]  /*39290*/  FFMA R7, R6, R7, 0.33333182334899902344 ;  /* 0x3eaaaa7806077423 */ /* 0x000fe40000000007 */
[----:B------:R-:W-:Y:S02]  /*392a0*/  FFMA R3, R2, -1.5707962512969970703, R23 ;  /* 0xbfc90fda02037823 */ /* 0x000fe40000000017 */
[----:B------:R-:W-:Y:S02]  /*392b0*/  FFMA R7, R6, R7, -0.5 ;  /* 0xbf00000006077423 */ /* 0x000fe40000000007 */
[----:B------:R-:W-:Y:S02]  /*392c0*/  FFMA R3, R2, -7.5497894158615963534e-08, R3 ;  /* 0xb3a2216802037823 */ /* 0x000fe40000000003 */
        /* <DEDUP_REMOVED lines=11> */
[----:B------:R-:W-:Y:S01]  /*39380*/  @!P0 MOV R19, RZ ;  /* 0x000000ff00138202 */ /* 0x000fe20000000f00 */
[----:B------:R-:W-:Y:S06]  /*39390*/  @!P0 BRA `(.L_x_977) ;  /* 0x0000000000b08947 */ /* 0x000fec0003800000 */
[----:B------:R-:W-:Y:S01]  /*393a0*/  IMAD.SHL.U32 R0, R23, 0x100, RZ ;  /* 0x0000010017007824 */ /* 0x000fe200078e00ff */
[----:B------:R-:W-:Y:S01]  /*393b0*/  MOV R6, RZ ;  /* 0x000000ff00067202 */ /* 0x000fe20000000f00 */
[----:B------:R-:W-:Y:S01]  /*393c0*/  IMAD.MOV.U32 R4, RZ, RZ, RZ ;  /* 0x000000ffff047224 */ /* 0x000fe200078e00ff */
[----:B------:R-:W-:Y:S02]  /*393d0*/  UMOV UR5, URZ ;  /* 0x000000ff00057c82 */ /* 0x000fe40008000000 */
[----:B------:R-:W-:-:S07]  /*393e0*/  LOP3.LUT R19, R0, 0x80000000, RZ, 0xfc, !PT ;  /* 0x8000000000137812 */ /* 0x000fce00078efcff */
.L_x_978:
[----:B-1----:R-:W1:Y:S02]  /*393f0*/  LDC.64 R2, c[0x4][RZ] ;  /* 0x01000000ff027b82 */ /* 0x002e640000000a00 */
[----:B-1----:R-:W-:-:S06]  /*39400*/  IMAD.WIDE.U32 R2, R4, 0x4, R2 ;  /* 0x0000000404027825 */ /* 0x002fcc00078e0002 */
        /* <DEDUP_REMOVED lines=12> */
[----:B------:R-:W-:Y:S02]  /*394d0*/  LOP3.LUT P0, RZ, R4, 0x1f, RZ, 0xc0, !PT ;  /* 0x0000001f04ff7812 */ /* 0x000fe4000780c0ff */
[----:B------:R-:W-:-:S04]  /*394e0*/  IADD3 R0, PT, PT, R0, -0x80, RZ ;  /* 0xffffff8000007810 */ /* 0x000fc80007ffe0ff */
        /* <DEDUP_REMOVED lines=11> */
[C---:B------:R-:W-:Y:S01]  /*395a0*/  SHF.L.W.U32.HI R2, R3.reuse, 0x2, R0 ;  /* 0x0000000203027819 */ /* 0x040fe20000010e00 */
[----:B------:R-:W-:-:S03]  /*395b0*/  IMAD.SHL.U32 R3, R3, 0x4, RZ ;  /* 0x0000000403037824 */ /* 0x000fc600078e00ff */
[----:B------:R-:W-:Y:S02]  /*395c0*/  SHF.R.S32.HI R4, RZ, 0x1f, R2 ;  /* 0x0000001fff047819 */ /* 0x000fe40000011402 */
[----:B------:R-:W-:Y:S02]  /*395d0*/  LEA.HI R19, R2, R19, RZ, 0x1 ;  /* 0x0000001302137211 */ /* 0x000fe400078f08ff */
[C---:B------:R-:W-:Y:S02]  /*395e0*/  LOP3.LUT R12, R4.reuse, R3, RZ, 0x3c, !PT ;  /* 0x00000003040c7212 */ /* 0x040fe400078e3cff */
[----:B------:R-:W-:Y:S02]  /*395f0*/  LOP3.LUT R13, R4, R2, RZ, 0x3c, !PT ;  /* 0x00000002040d7212 */ /* 0x000fe400078e3cff */
[----:B------:R-:W-:-:S04]  /*39600*/  LOP3.LUT R3, R2, R23, RZ, 0x3c, !PT ;  /* 0x0000001702037212 */ /* 0x000fc800078e3cff */
[----:B------:R-:W2:Y:S01]  /*39610*/  I2F.F64.S64 R12, R12 ;  /* 0x0000000c000c7312 */ /* 0x000ea20000301c00 */
[----:B------:R-:W-:Y:S01]  /*39620*/  ISETP.GE.AND P0, PT, R3, RZ, PT ;  /* 0x000000ff0300720c */ /* 0x000fe20003f06270 */
[----:B--2---:R-:W-:-:S10]  /*39630*/  DMUL R6, R12, UR8 ;  /* 0x000000080c067c28 */ /* 0x004fd40008000000 */
[----:B------:R-:W1:Y:S02]  /*39640*/  F2F.F32.F64 R6, R6 ;  /* 0x0000000600067310 */ /* 0x000e640000301000 */
[----:B-1----:R-:W-:-:S07]  /*39650*/  FSEL R2, -R6, R6, !P0 ;  /* 0x0000000606027208 */ /* 0x002fce0004000100 */
.L_x_977:
[----:B------:R-:W-:Y:S05]  /*39660*/  BSYNC.RECONVERGENT B0 ;  /* 0x0000000000007941 */ /* 0x000fea0003800200 */
.L_x_976:
[----:B------:R-:W-:Y:S01]  /*39670*/  MOV R0, 0x37cbac00 ;  /* 0x37cbac0000007802 */ /* 0x000fe20000000f00 */
[----:B------:R-:W-:Y:S01]  /*39680*/  FMUL R3, R2, R2 ;  /* 0x0000000202037220 */ /* 0x000fe20000400000 */
[----:B------:R-:W-:Y:S01]  /*39690*/  LOP3.LUT R4, R19, 0x1, RZ, 0xc0, !PT ;  /* 0x0000000113047812 */ /* 0x000fe200078ec0ff */
[----:B------:R1:W2:Y:S01]  /*396a0*/  MUFU.RSQ R12, R21 ;  /* 0x00000015000c7308 */ /* 0x0002a20000001400 */
[----:B------:R-:W-:Y:S01]  /*396b0*/  MOV R6, 0x3effffff ;  /* 0x3effffff00067802 */ /* 0x000fe20000000f00 */
[----:B------:R-:W-:Y:S01]  /*396c0*/  FFMA R0, R3, R0, -0.0013887860113754868507 ;  /* 0xbab607ed03007423 */ /* 0x000fe20000000000 */
[----:B------:R-:W-:Y:S01]  /*396d0*/  ISETP.NE.U32.AND P0, PT, R4, 0x1, PT ;  /* 0x000000010400780c */ /* 0x000fe20003f05070 */
[----:B------:R-:W-:Y:S01]  /*396e0*/  IMAD.MOV.U32 R4, RZ, RZ, 0x3d2aaabb ;  /* 0x3d2aaabbff047424 */ /* 0x000fe200078e00ff */
[----:B------:R-:W-:Y:S01]  /*396f0*/  LOP3.LUT P1, RZ, R19, 0x2, RZ, 0xc0, !PT ;  /* 0x0000000213ff7812 */ /* 0x000fe2000782c0ff */
[----:B------:R-:W-:Y:S01]  /*39700*/  BSSY.RECONVERGENT B0, `(.L_x_979) ;  /* 0x0000016000007945 */ /* 0x000fe20003800200 */
[----:B------:R-:W-:-:S02]  /*39710*/  FSEL R0, R0, -0.00019574658654164522886, !P0 ;  /* 0xb94d415300007808 */ /* 0x000fc40004000000 */
[----:B------:R-:W-:Y:S02]  /*39720*/  FSEL R4, R4, 0.0083327032625675201416, !P0 ;  /* 0x3c0885e404047808 */ /* 0x000fe40004000000 */
[----:B------:R-:W-:-:S03]  /*39730*/  FSEL R6, -R6, -0.16666662693023681641, !P0 ;  /* 0xbe2aaaa806067808 */ /* 0x000fc60004000100 */
[----:B------:R-:W-:Y:S01]  /*39740*/  FFMA R4, R3, R0, R4 ;  /* 0x0000000003047223 */ /* 0x000fe20000000004 */
[----:B------:R-:W-:Y:S01]  /*39750*/  FSEL R0, R2, 1, P0 ;  /* 0x3f80000002007808 */ /* 0x000fe20000000000 */
[----:B------:R-:W-:Y:S02]  /*39760*/  VIADD R2, R21, 0xf3000000 ;  /* 0xf300000015027836 */ /* 0x000fe40000000000 */
[C---:B------:R-:W-:Y:S02]  /*39770*/  FFMA R4, R3.reuse, R4, R6 ;  /* 0x0000000403047223 */ /* 0x040fe40000000006 */
[----:B------:R-:W-:Y:S01]  /*39780*/  FFMA R3, R3, R0, RZ ;  /* 0x0000000003037223 */ /* 0x000fe200000000ff */
[----:B------:R-:W-:Y:S01]  /*39790*/  ISETP.GT.U32.AND P0, PT, R2, 0x727fffff, PT ;  /* 0x727fffff0200780c */ /* 0x000fe20003f04070 */
[----:B------:R-:W-:Y:S02]  /*397a0*/  HFMA2 R2, -RZ, RZ, 0, 0 ;  /* 0x00000000ff027431 */ /* 0x000fe400000001ff */
[----:B------:R-:W-:-:S04]  /*397b0*/  FFMA R4, R3, R4, R0 ;  /* 0x0000000403047223 */ /* 0x000fc80000000000 */
[----:B------:R-:W-:-:S06]  /*397c0*/  @P1 FADD R4, RZ, -R4 ;  /* 0x80000004ff041221 */ /* 0x000fcc0000000000 */
[----:B-12---:R-:W-:Y:S05]  /*397d0*/  @!P0 BRA `(.L_x_980) ;  /* 0x0000000000108947 */ /* 0x006fea0003800000 */
[----:B------:R-:W-:Y:S01]  /*397e0*/  IMAD.MOV.U32 R0, RZ, RZ, R21 ;  /* 0x000000ffff007224 */ /* 0x000fe200078e0015 */
[----:B------:R-:W-:-:S07]  /*397f0*/  MOV R20, 0x39810 ;  /* 0x0003981000147802 */ /* 0x000fce0000000f00 */
[----:B0----5:R-:W-:Y:S05]  /*39800*/  CALL.REL.NOINC `($__internal_1_$__cuda_sm20_sqrt_rn_f32_slowpath) ;  /* 0x000001c800307944 */ /* 0x021fea0003c00000 */
[----:B------:R-:W-:Y:S05]  /*39810*/  BRA `(.L_x_981) ;  /* 0x0000000000107947 */ /* 0x000fea0003800000 */
.L_x_980:
[----:B------:R-:W-:Y:S01]  /*39820*/  FMUL.FTZ R0, R21, R12 ;  /* 0x0000000c15007220 */ /* 0x000fe20000410000 */
[----:B------:R-:W-:-:S03]  /*39830*/  FMUL.FTZ R6, R12, 0.5 ;  /* 0x3f0000000c067820 */ /* 0x000fc60000410000 */
[----:B------:R-:W-:-:S04]  /*39840*/  FFMA R3, -R0, R0, R21 ;  /* 0x0000000000037223 */ /* 0x000fc80000000115 */
[----:B------:R-:W-:-:S07]  /*39850*/  FFMA R0, R3, R6, R0 ;  /* 0x0000000603007223 */ /* 0x000fce0000000000 */
.L_x_981:
[----:B------:R-:W-:Y:S05]  /*39860*/  BSYNC.RECONVERGENT B0 ;  /* 0x0000000000007941 */ /* 0x000fea0003800200 */
.L_x_979:
[----:B------:R-:W-:Y:S01]  /*39870*/  FMUL R6, R4, R0 ;  /* 0x0000000004067220 */ /* 0x000fe20000400000 */
[----:B------:R-:W-:Y:S03]  /*39880*/  BSSY.RECONVERGENT B3, `(.L_x_982) ;  /* 0x000000d000037945 */ /* 0x000fe60003800200 */
[----:B------:R-:W1:Y:S08]  /*39890*/  MUFU.RCP R0, R6 ;  /* 0x0000000600007308 */ /* 0x000e700000001000 */
[----:B------:R-:W2:Y:S01]  /*398a0*/  FCHK P0, R5, R6 ;  /* 0x0000000605007302 */ /* 0x000ea20000000000 */
[----:B-1----:R-:W-:-:S04]  /*398b0*/  FFMA R3, -R6, R0, 1 ;  /* 0x3f80000006037423 */ /* 0x002fc80000000100 */
[----:B------:R-:W-:-:S04]  /*398c0*/  FFMA R0, R0, R3, R0 ;  /* 0x0000000300007223 */ /* 0x000fc80000000000 */
[----:B------:R-:W-:-:S04]  /*398d0*/  FFMA R3, R5, R0, RZ ;  /* 0x0000000005037223 */ /* 0x000fc800000000ff */
[----:B------:R-:W-:-:S04]  /*398e0*/  FFMA R4, -R6, R3, R5 ;  /* 0x0000000306047223 */ /* 0x000fc80000000105 */
[----:B------:R-:W-:Y:S01]  /*398f0*/  FFMA R0, R0, R4, R3 ;  /* 0x0000000400007223 */ /* 0x000fe20000000003 */
[----:B--2---:R-:W-:Y:S06]  /*39900*/  @!P0 BRA `(.L_x_983) ;  /* 0x0000000000108947 */ /* 0x004fec0003800000 */
[----:B------:R-:W-:Y:S01]  /*39910*/  MOV R3, R5 ;  /* 0x0000000500037202 */ /* 0x000fe20000000f00 */
[----:B------:R-:W-:Y:S01]  /*39920*/  IMAD.MOV.U32 R0, RZ, RZ, R6 ;  /* 0x000000ffff007224 */ /* 0x000fe200078e0006 */
[----:B------:R-:W-:-:S07]  /*39930*/  MOV R20, 0x39950 ;  /* 0x0003995000147802 */ /* 0x000fce0000000f00 */
[----:B0----5:R-:W-:Y:S05]  /*39940*/  CALL.REL.NOINC `($__internal_2_$__cuda_sm3x_div_rn_noftz_f32_slowpath) ;  /* 0x000001c800387944 */ /* 0x021fea0003c00000 */
.L_x_983:
[----:B------:R-:W-:Y:S05]  /*39950*/  BSYNC.RECONVERGENT B3 ;  /* 0x0000000000037941 */ /* 0x000fea0003800200 */
.L_x_982:
[----:B-----5:R-:W-:-:S05]  /*39960*/  FFMA R3, R0, 10, R47 ;  /* 0x4120000000037823 */ /* 0x020fca000000002f */
[----:B------:R1:W-:Y:S04]  /*39970*/  STG.E desc[UR6][R40.64], R3 ;  /* 0x0000000328007986 */ /* 0x0003e8000c101906 */
[----:B------:R-:W2:Y:S01]  /*39980*/  LDG.E R48, desc[UR6][R48.64] ;  /* 0x0000000630307981 */ /* 0x000ea2000c1e1900 */
[----:B------:R-:W-:Y:S01]  /*39990*/  BSSY.RECONVERGENT B0, `(.L_x_984) ;  /* 0x0000015000007945 */ /* 0x000fe20003800200 */
[----:B--2---:R-:W-:-:S13]  /*399a0*/  ISETP.GT.U32.AND P0, PT, R48, 0x10, PT ;  /* 0x000000103000780c */ /* 0x004fda0003f04070 */
[----:B-1----:R-:W-:Y:S05]  /*399b0*/  @P0 BRA `(.L_x_985) ;  /* 0x0000000000200947 */ /* 0x002fea0003800000 */
        /* <DEDUP_REMOVED lines=8> */
.L_x_985:
[----:B------:R-:W-:-:S13]  /*39a40*/  ISETP.GE.U32.AND P0, PT, R48, 0x3, PT ;  /* 0x000000033000780c */ /* 0x000fda0003f06070 */
[----:B------:R-:W-:Y:S05]  /*39a50*/  @!P0 BRA `(.L_x_989) ;  /* 0x0000000000208947 */ /* 0x000fea0003800000 */
[----:B------:R-:W-:-:S13]  /*39a60*/  ISETP.NE.AND P0, PT, R48, -0x63, PT ;  /* 0xffffff9d3000780c */ /* 0x000fda0003f05270 */
[----:B------:R-:W-:Y:S01]  /*39a70*/  @P0 IMAD.MOV.U32 R2, RZ, RZ, 0x7fffffff ;  /* 0x7fffffffff020424 */ /* 0x000fe200078e00ff */
[----:B------:R-:W-:Y:S06]  /*39a80*/  @P0 BRA `(.L_x_989) ;  /* 0x0000000000140947 */ /* 0x000fec0003800000 */
.L_x_987:
[----:B------:R-:W-:Y:S01]  /*39a90*/  MOV R2, 0x40000000 ;  /* 0x4000000000027802 */ /* 0x000fe20000000f00 */
[----:B------:R-:W-:Y:S06]  /*39aa0*/  BRA `(.L_x_989) ;  /* 0x00000000000c7947 */ /* 0x000fec0003800000 */
.L_x_988:
[----:B------:R-:W-:Y:S01]  /*39ab0*/  IMAD.MOV.U32 R2, RZ, RZ, 0x3f800000 ;  /* 0x3f800000ff027424 */ /* 0x000fe200078e00ff */
[----:B------:R-:W-:Y:S06]  /*39ac0*/  BRA `(.L_x_989) ;  /* 0x0000000000047947 */ /* 0x000fec0003800000 */
.L_x_986:
[----:B------:R-:W-:-:S07]  /*39ad0*/  MOV R2, 0x40400000 ;  /* 0x4040000000027802 */ /* 0x000fce0000000f00 */
.L_x_989:
[----:B------:R-:W-:Y:S05]  /*39ae0*/  BSYNC.RECONVERGENT B0 ;  /* 0x0000000000007941 */ /* 0x000fea0003800200 */
.L_x_984:
        /* <DEDUP_REMOVED lines=13> */
.L_x_991:
[----:B------:R-:W-:-:S13]  /*39bc0*/  ISETP.GE.U32.AND P0, PT, R49, 0x3, PT ;  /* 0x000000033100780c */ /* 0x000fda0003f06070 */
[----:B------:R-:W-:Y:S05]  /*39bd0*/  @!P0 BRA `(.L_x_995) ;  /* 0x0000000000208947 */ /* 0x000fea0003800000 */
[----:B------:R-:W-:-:S13]  /*39be0*/  ISETP.NE.AND P0, PT, R49, -0x63, PT ;  /* 0xffffff9d3100780c */ /* 0x000fda0003f05270 */
[----:B------:R-:W-:Y:S01]  /*39bf0*/  @P0 IMAD.MOV.U32 R0, RZ, RZ, 0x7fffffff ;  /* 0x7fffffffff000424 */ /* 0x000fe200078e00ff */
[----:B------:R-:W-:Y:S06]  /*39c00*/  @P0 BRA `(.L_x_995) ;  /* 0x0000000000140947 */ /* 0x000fec0003800000 */
.L_x_993:
[----:B------:R-:W-:Y:S01]  /*39c10*/  MOV R0, 0x40000000 ;  /* 0x4000000000007802 */ /* 0x000fe20000000f00 */
[----:B------:R-:W-:Y:S06]  /*39c20*/  BRA `(.L_x_995) ;  /* 0x00000000000c7947 */ /* 0x000fec0003800000 */
.L_x_994:
[----:B------:R-:W-:Y:S01]  /*39c30*/  IMAD.MOV.U32 R0, RZ, RZ, 0x3f800000 ;  /* 0x3f800000ff007424 */ /* 0x000fe200078e00ff */
[----:B------:R-:W-:Y:S06]  /*39c40*/  BRA `(.L_x_995) ;  /* 0x0000000000047947 */ /* 0x000fec0003800000 */
.L_x_992:
[----:B------:R-:W-:-:S07]  /*39c50*/  MOV R0, 0x40400000 ;  /* 0x4040000000007802 */ /* 0x000fce0000000f00 */
.L_x_995:
[----:B------:R-:W-:Y:S05]  /*39c60*/  BSYNC.RECONVERGENT B0 ;  /* 0x0000000000007941 */ /* 0x000fea0003800200 */
.L_x_990:
[----:B------:R-:W2:Y:S01]  /*39c70*/  LDG.E R50, desc[UR6][R50.64] ;  /* 0x0000000632327981 */ /* 0x000ea2000c1e1900 */
[----:B------:R-:W1:Y:S01]  /*39c80*/  F2I.TRUNC.NTZ R2, R2 ;  /* 0x0000000200027305 */ /* 0x000e62000020f100 */
[----:B------:R-:W-:Y:S07]  /*39c90*/  BSSY.RECONVERGENT B0, `(.L_x_996) ;  /* 0x000005c000007945 */ /* 0x000fee0003800200 */
[----:B------:R-:W3:Y:S01]  /*39ca0*/  F2I.TRUNC.NTZ R0, R0 ;  /* 0x0000000000007305 */ /* 0x000ee2000020f100 */
[----:B-1----:R-:W-:-:S02]  /*39cb0*/  I2FP.F32.S32 R5, R2 ;  /* 0x0000000200057245 */ /* 0x002fc40000201400 */
[----:B---3--:R-:W-:Y:S02]  /*39cc0*/  I2FP.F32.S32 R4, R0 ;  /* 0x0000000000047245 */ /* 0x008fe40000201400 */
        /* <DEDUP_REMOVED lines=11> */
.L_x_998:
        /* <DEDUP_REMOVED lines=9> */
.L_x_1001:
[----:B------:R-:W-:-:S04]  /*39e10*/  MOV R3, 0xfffffffb ;  /* 0xfffffffb00037802 */ /* 0x000fc80000000f00 */
[----:B------:R-:W-:-:S05]  /*39e20*/  VIADDMNMX.U32 R0, R50, R3, 0x3, PT ;  /* 0x0000000332007446 */ /* 0x000fca0003800003 */
[----:B------:R-:W-:-:S04]  /*39e30*/  IMAD.SHL.U32 R0, R0, 0x4, RZ ;  /* 0x0000000400007824 */ /* 0x000fc800078e00ff */
[----:B------:R-:W1:Y:S02]  /*39e40*/  LDC R2, c[0x2][R0+0x9f0] ;  /* 0x00827c0000027b82 */ /* 0x000e640000000800 */
[----:B-1----:R-:W-:-:S04]  /*39e50*/  SHF.R.S32.HI R3, RZ, 0x1f, R2 ;  /* 0x0000001fff037819 */ /* 0x002fc80000011402 */
.L_x_2302:
[----:B------:R-:W-:Y:S05]  /*39e60*/  BRX R2 -0x39e70                                                         (*"BRANCH_TARGETS .L_x_2303,.L_x_2304,.L_x_2305,.L_x_1000"*) ;  /* 0xfffffc6002647949 */ /* 0x000fea000383ffff */
.L_x_2305:
[----:B------:R-:W-:-:S04]  /*39e70*/  FADD R0, R4, 1 ;  /* 0x3f80000004007421 */ /* 0x000fc80000000000 */
[----:B------:R-:W-:Y:S01]  /*39e80*/  FADD R0, R5, R0 ;  /* 0x0000000005007221 */ /* 0x000fe20000000000 */
[----:B------:R-:W-:Y:S06]  /*39e90*/  BRA `(.L_x_999) ;  /* 0x0000000000ec7947 */ /* 0x000fec0003800000 */
.L_x_2303:
[----:B------:R-:W-:-:S04]  /*39ea0*/  FADD R5, R5, 1 ;  /* 0x3f80000005057421 */ /* 0x000fc80000000000 */
[----:B------:R-:W-:Y:S01]  /*39eb0*/  FADD R0, R4, R5 ;  /* 0x0000000504007221 */ /* 0x000fe20000000000 */
[----:B------:R-:W-:Y:S06]  /*39ec0*/  BRA `(.L_x_999) ;  /* 0x0000000000e07947 */ /* 0x000fec0003800000 */
.L_x_2304:
[----:B------:R-:W-:-:S04]  /*39ed0*/  FADD R5, R5, 1 ;  /* 0x3f80000005057421 */ /* 0x000fc80000000000 */
[----:B------:R-:W-:Y:S01]  /*39ee0*/  FADD R0, R4, R5 ;  /* 0x0000000504007221 */ /* 0x000fe20000000000 */
[----:B------:R-:W-:Y:S06]  /*39ef0*/  BRA `(.L_x_999) ;  /* 0x0000000000d47947 */ /* 0x000fec0003800000 */
.L_x_997:
[----:B------:R-:W-:-:S13]  /*39f00*/  ISETP.GT.AND P0, PT, R50, 0xb, PT ;  /* 0x0000000b3200780c */ /* 0x000fda0003f04270 */
[----:B------:R-:W-:Y:S05]  /*39f10*/  @P0 BRA `(.L_x_1002) ;  /* 0x0000000000600947 */ /* 0x000fea0003800000 */
[----:B------:R-:W-:-:S13]  /*39f20*/  ISETP.GT.AND P0, PT, R50, 0x9, PT ;  /* 0x000000093200780c */ /* 0x000fda0003f04270 */
[----:B------:R-:W-:Y:S05]  /*39f30*/  @P0 BRA `(.L_x_1003) ;  /* 0x0000000000300947 */ /* 0x000fea0003800000 */
[----:B------:R-:W-:-:S04]  /*39f40*/  MOV R3, 0xfffffff8 ;  /* 0xfffffff800037802 */ /* 0x000fc80000000f00 */
[----:B------:R-:W-:-:S05]  /*39f50*/  VIADDMNMX.U32 R0, R50, R3, 0x2, PT ;  /* 0x0000000232007446 */ /* 0x000fca0003800003 */
[----:B------:R-:W-:-:S04]  /*39f60*/  IMAD.SHL.U32 R0, R0, 0x4, RZ ;  /* 0x0000000400007824 */ /* 0x000fc800078e00ff */
[----:B------:R-:W1:Y:S02]  /*39f70*/  LDC R2, c[0x2][R0+0xa00] ;  /* 0x0082800000027b82 */ /* 0x000e640000000800 */
[----:B-1----:R-:W-:-:S04]  /*39f80*/  SHF.R.S32.HI R3, RZ, 0x1f, R2 ;  /* 0x0000001fff037819 */ /* 0x002fc80000011402 */
.L_x_2307:
[----:B------:R-:W-:Y:S05]  /*39f90*/  BRX R2 -0x39fa0                                                         (*"BRANCH_TARGETS .L_x_2308,.L_x_2309,.L_x_1000"*) ;  /* 0xfffffc6002187949 */ /* 0x000fea000383ffff */
.L_x_2309:
[----:B------:R-:W-:-:S04]  /*39fa0*/  FADD R5, R5, 1 ;  /* 0x3f80000005057421 */ /* 0x000fc80000000000 */
[----:B------:R-:W-:Y:S01]  /*39fb0*/  FADD R0, R4, R5 ;  /* 0x0000000504007221 */ /* 0x000fe20000000000 */
[----:B------:R-:W-:Y:S06]  /*39fc0*/  BRA `(.L_x_999) ;  /* 0x0000000000a07947 */ /* 0x000fec0003800000 */
.L_x_2308:
[----:B------:R-:W-:-:S04]  /*39fd0*/  FADD R5, R5, 1 ;  /* 0x3f80000005057421 */ /* 0x000fc80000000000 */
[----:B------:R-:W-:Y:S01]  /*39fe0*/  FADD R0, R4, R5 ;  /* 0x0000000504007221 */ /* 0x000fe20000000000 */
[----:B------:R-:W-:Y:S06]  /*39ff0*/  BRA `(.L_x_999) ;  /* 0x0000000000947947 */ /* 0x000fec0003800000 */
.L_x_1003:
[----:B------:R-:W-:-:S04]  /*3a000*/  MOV R3, 0xfffffff6 ;  /* 0xfffffff600037802 */ /* 0x000fc80000000f00 */
[----:B------:R-:W-:-:S05]  /*3a010*/  VIADDMNMX.U32 R0, R50, R3, 0x2, PT ;  /* 0x0000000232007446 */ /* 0x000fca0003800003 */
[----:B------:R-:W-:-:S04]  /*3a020*/  IMAD.SHL.U32 R0, R0, 0x4, RZ ;  /* 0x0000000400007824 */ /* 0x000fc800078e00ff */
[----:B------:R-:W1:Y:S02]  /*3a030*/  LDC R2, c[0x2][R0+0xa0c] ;  /* 0x0082830000027b82 */ /* 0x000e640000000800 */
[----:B-1----:R-:W-:-:S04]  /*3a040*/  SHF.R.S32.HI R3, RZ, 0x1f, R2 ;  /* 0x0000001fff037819 */ /* 0x002fc80000011402 */
.L_x_2311:
[----:B------:R-:W-:Y:S05]  /*3a050*/  BRX R2 -0x3a060                                                         (*"BRANCH_TARGETS .L_x_2312,.L_x_2313,.L_x_1000"*) ;  /* 0xfffffc5c02e87949 */ /* 0x000fea000383ffff */
.L_x_2313:
[----:B------:R-:W-:Y:S01]  /*3a060*/  FADD R0, R5, 1 ;  /* 0x3f80000005007421 */ /* 0x000fe20000000000 */
[----:B------:R-:W-:Y:S06]  /*3a070*/  BRA `(.L_x_999) ;  /* 0x0000000000747947 */ /* 0x000fec0003800000 */
.L_x_2312:
[----:B------:R-:W-:Y:S01]  /*3a080*/  FADD R0, R5, 1 ;  /* 0x3f80000005007421 */ /* 0x000fe20000000000 */
[----:B------:R-:W-:Y:S06]  /*3a090*/  BRA `(.L_x_999) ;  /* 0x00000000006c7947 */ /* 0x000fec0003800000 */
.L_x_1002:
[----:B------:R-:W-:-:S13]  /*3a0a0*/  ISETP.GT.AND P0, PT, R50, 0xd, PT ;  /* 0x0000000d3200780c */ /* 0x000fda0003f04270 */
[----:B------:R-:W-:Y:S05]  /*3a0b0*/  @P0 BRA `(.L_x_1004) ;  /* 0x00000000002c0947 */ /* 0x000fea0003800000 */
[----:B------:R-:W-:-:S04]  /*3a0c0*/  MOV R3, 0xfffffff4 ;  /* 0xfffffff400037802 */ /* 0x000fc80000000f00 */
[----:B------:R-:W-:-:S05]  /*3a0d0*/  VIADDMNMX.U32 R0, R50, R3, 0x2, PT ;  /* 0x0000000232007446 */ /* 0x000fca0003800003 */
[----:B------:R-:W-:-:S04]  /*3a0e0*/  IMAD.SHL.U32 R0, R0, 0x4, RZ ;  /* 0x0000000400007824 */ /* 0x000fc800078e00ff */
[----:B------:R-:W1:Y:S02]  /*3a0f0*/  LDC R2, c[0x2][R0+0xa18] ;  /* 0x0082860000027b82 */ /* 0x000e640000000800 */
[----:B-1----:R-:W-:-:S04]  /*3a100*/  SHF.R.S32.HI R3, RZ, 0x1f, R2 ;  /* 0x0000001fff037819 */ /* 0x002fc80000011402 */
.L_x_2315:
[----:B------:R-:W-:Y:S05]  /*3a110*/  BRX R2 -0x3a120                                                         (*"BRANCH_TARGETS .L_x_2316,.L_x_2317,.L_x_1000"*) ;  /* 0xfffffc5c02b87949 */ /* 0x000fea000383ffff */
.L_x_2317:
[----:B------:R-:W-:Y:S01]  /*3a120*/  FADD R0, R5, 1 ;  /* 0x3f80000005007421 */ /* 0x000fe20000000000 */
[----:B------:R-:W-:Y:S06]  /*3a130*/  BRA `(.L_x_999) ;  /* 0x0000000000447947 */ /* 0x000fec0003800000 */
.L_x_2316:
[----:B------:R-:W-:-:S04]  /*3a140*/  FADD R5, R5, 1 ;  /* 0x3f80000005057421 */ /* 0x000fc80000000000 */
[----:B------:R-:W-:Y:S01]  /*3a150*/  FADD R0, R4, R5 ;  /* 0x0000000504007221 */ /* 0x000fe20000000000 */
[----:B------:R-:W-:Y:S06]  /*3a160*/  BRA `(.L_x_999) ;  /* 0x0000000000387947 */ /* 0x000fec0003800000 */
.L_x_1004:
[----:B------:R-:W-:-:S04]  /*3a170*/  MOV R3, 0xfffffff2 ;  /* 0xfffffff200037802 */ /* 0x000fc80000000f00 */
[----:B------:R-:W-:-:S05]  /*3a180*/  VIADDMNMX.U32 R0, R50, R3, 0x3, PT ;  /* 0x0000000332007446 */ /* 0x000fca0003800003 */
[----:B------:R-:W-:-:S04]  /*3a190*/  IMAD.SHL.U32 R0, R0, 0x4, RZ ;  /* 0x0000000400007824 */ /* 0x000fc800078e00ff */
[----:B------:R-:W1:Y:S02]  /*3a1a0*/  LDC R2, c[0x2][R0+0xa24] ;  /* 0x0082890000027b82 */ /* 0x000e640000000800 */
[----:B-1----:R-:W-:-:S04]  /*3a1b0*/  SHF.R.S32.HI R3, RZ, 0x1f, R2 ;  /* 0x0000001fff037819 */ /* 0x002fc80000011402 */
.L_x_2319:
[----:B------:R-:W-:Y:S05]  /*3a1c0*/  BRX R2 -0x3a1d0                                                         (*"BRANCH_TARGETS .L_x_2320,.L_x_2321,.L_x_2322,.L_x_1000"*) ;  /* 0xfffffc5c028c7949 */ /* 0x000fea000383ffff */
.L_x_2322:
[----:B------:R-:W-:-:S04]  /*3a1d0*/  FADD R5, R5, 1 ;  /* 0x3f80000005057421 */ /* 0x000fc80000000000 */
[----:B------:R-:W-:Y:S01]  /*3a1e0*/  FADD R0, R4, R5 ;  /* 0x0000000504007221 */ /* 0x000fe20000000000 */
[----:B------:R-:W-:Y:S06]  /*3a1f0*/  BRA `(.L_x_999) ;  /* 0x0000000000147947 */ /* 0x000fec0003800000 */
.L_x_1000:
[----:B------:R-:W-:Y:S01]  /*3a200*/  MOV R0, 0x7fffffff ;  /* 0x7fffffff00007802 */ /* 0x000fe20000000f00 */
[----:B------:R-:W-:Y:S06]  /*3a210*/  BRA `(.L_x_999) ;  /* 0x00000000000c7947 */ /* 0x000fec0003800000 */
.L_x_2320:
[----:B------:R-:W-:Y:S01]  /*3a220*/  FADD R0, R5, 1 ;  /* 0x3f80000005007421 */ /* 0x000fe20000000000 */
[----:B------:R-:W-:Y:S06]  /*3a230*/  BRA `(.L_x_999) ;  /* 0x0000000000047947 */ /* 0x000fec0003800000 */
.L_x_2321:
[----:B------:R-:W-:-:S07]  /*3a240*/  FADD R0, R5, 1 ;  /* 0x3f80000005007421 */ /* 0x000fce0000000000 */
.L_x_999:
[----:B------:R-:W-:Y:S05]  /*3a250*/  BSYNC.RECONVERGENT B0 ;  /* 0x0000000000007941 */ /* 0x000fea0003800200 */
.L_x_996:
        /* <DEDUP_REMOVED lines=13> */
.L_x_1006:
[----:B------:R-:W-:-:S13]  /*3a330*/  ISETP.GE.U32.AND P0, PT, R51, 0x3, PT ;  /* 0x000000033300780c */ /* 0x000fda0003f06070 */
[----:B------:R-:W-:Y:S05]  /*3a340*/  @!P0 BRA `(.L_x_1010) ;  /* 0x0000000000208947 */ /* 0x000fea0003800000 */
[----:B------:R-:W-:-:S13]  /*3a350*/  ISETP.NE.AND P0, PT, R51, -0x63, PT ;  /* 0xffffff9d3300780c */ /* 0x000fda0003f05270 */
[----:B------:R-:W-:Y:S01]  /*3a360*/  @P0 IMAD.MOV.U32 R2, RZ, RZ, 0x7fffffff ;  /* 0x7fffffffff020424 */ /* 0x000fe200078e00ff */
[----:B------:R-:W-:Y:S06]  /*3a370*/  @P0 BRA `(.L_x_1010) ;  /* 0x0000000000140947 */ /* 0x000fec0003800000 */
.L_x_1008:
[----:B------:R-:W-:Y:S01]  /*3a380*/  MOV R2, 0x40000000 ;  /* 0x4000000000027802 */ /* 0x000fe20000000f00 */
[----:B------:R-:W-:Y:S06]  /*3a390*/  BRA `(.L_x_1010) ;  /* 0x00000000000c7947 */ /* 0x000fec0003800000 */
.L_x_1009:
[----:B------:R-:W-:Y:S01]  /*3a3a0*/  IMAD.MOV.U32 R2, RZ, RZ, 0x3f800000 ;  /* 0x3f800000ff027424 */ /* 0x000fe200078e00ff */
[----:B------:R-:W-:Y:S06]  /*3a3b0*/  BRA `(.L_x_1010) ;  /* 0x0000000000047947 */ /* 0x000fec0003800000 */
.L_x_1007:
[----:B------:R-:W-:-:S07]  /*3a3c0*/  MOV R2, 0x40400000 ;  /* 0x4040000000027802 */ /* 0x000fce0000000f00 */
.L_x_1010:
[----:B------:R-:W-:Y:S05]  /*3a3d0*/  BSYNC.RECONVERGENT B0 ;  /* 0x0000000000007941 */ /* 0x000fea0003800200 */
.L_x_1005:
        /* <DEDUP_REMOVED lines=13> */
.L_x_1012:
[----:B------:R-:W-:-:S13]  /*3a4b0*/  ISETP.GE.U32.AND P0, PT, R52, 0x3, PT ;  /* 0x000000033400780c */ /* 0x000fda0003f06070 */
[----:B------:R-:W-:Y:S05]  /*3a4c0*/  @!P0 BRA `(.L_x_1016) ;  /* 0x0000000000208947 */ /* 0x000fea0003800000 */
[----:B------:R-:W-:-:S13]  /*3a4d0*/  ISETP.NE.AND P0, PT, R52, -0x63, PT ;  /* 0xffffff9d3400780c */ /* 0x000fda0003f05270 */
[----:B------:R-:W-:Y:S01]  /*3a4e0*/  @P0 IMAD.MOV.U32 R3, RZ, RZ, 0x7fffffff ;  /* 0x7fffffffff030424 */ /* 0x000fe200078e00ff */
[----:B------:R-:W-:Y:S06]  /*3a4f0*/  @P0 BRA `(.L_x_1016) ;  /* 0x0000000000140947 */ /* 0x000fec0003800000 */
.L_x_1014:
[----:B------:R-:W-:Y:S01]  /*3a500*/  MOV R3, 0x40000000 ;  /* 0x4000000000037802 */ /* 0x000fe20000000f00 */
[----:B------:R-:W-:Y:S06]  /*3a510*/  BRA `(.L_x_1016) ;  /* 0x00000000000c7947 */ /* 0x000fec0003800000 */
.L_x_1015:
[----:B------:R-:W-:Y:S01]  /*3a520*/  IMAD.MOV.U32 R3, RZ, RZ, 0x3f800000 ;  /* 0x3f800000ff037424 */ /* 0x000fe200078e00ff */
[----:B------:R-:W-:Y:S06]  /*3a530*/  BRA `(.L_x_1016) ;  /* 0x0000000000047947 */ /* 0x000fec0003800000 */
.L_x_1013:
[----:B------:R-:W-:-:S07]  /*3a540*/  MOV R3, 0x40400000 ;  /* 0x4040000000037802 */ /* 0x000fce0000000f00 */
.L_x_1016:
[----:B------:R-:W-:Y:S05]  /*3a550*/  BSYNC.RECONVERGENT B0 ;  /* 0x0000000000007941 */ /* 0x000fea0003800200 */
.L_x_1011:
        /* <DEDUP_REMOVED lines=17> */
.L_x_1019:
        /* <DEDUP_REMOVED lines=9> */
.L_x_1022:
[----:B------:R-:W-:-:S04]  /*3a700*/  MOV R2, 0xfffffffb ;  /* 0xfffffffb00027802 */ /* 0x000fc80000000f00 */
[----:B------:R-:W-:-:S05]  /*3a710*/  VIADDMNMX.U32 R2, R53, R2, 0x3, PT ;  /* 0x0000000335027446 */ /* 0x000fca0003800002 */
[----:B------:R-:W-:-:S04]  /*3a720*/  IMAD.SHL.U32 R6, R2, 0x4, RZ ;  /* 0x0000000402067824 */ /* 0x000fc800078e00ff */
[----:B------:R-:W1:Y:S02]  /*3a730*/  LDC R2, c[0x2][R6+0xa34] ;  /* 0x00828d0006027b82 */ /* 0x000e640000000800 */
[----:B-1----:R-:W-:-:S04]  /*3a740*/  SHF.R.S32.HI R3, RZ, 0x1f, R2 ;  /* 0x0000001fff037819 */ /* 0x002fc80000011402 */
.L_x_2324:
[----:B------:R-:W-:Y:S05]  /*3a750*/  BRX R2 -0x3a760                                                         (*"BRANCH_TARGETS .L_x_2325,.L_x_2326,.L_x_2327,.L_x_1021"*) ;  /* 0xfffffc5802287949 */ /* 0x000fea000383ffff */
.L_x_2327:
[----:B------:R-:W-:-:S04]  /*3a760*/  FADD R2, R4, 1 ;  /* 0x3f80000004027421 */ /* 0x000fc80000000000 */
[----:B------:R-:W-:Y:S01]  /*3a770*/  FADD R2, R5, R2 ;  /* 0x0000000205027221 */ /* 0x000fe20000000000 */
[----:B------:R-:W-:Y:S06]  /*3a780*/  BRA `(.L_x_1020) ;  /* 0x0000000000ec7947 */ /* 0x000fec0003800000 */
.L_x_2325:
[----:B------:R-:W-:-:S04]  /*3a790*/  FADD R5, R5, 1 ;  /* 0x3f80000005057421 */ /* 0x000fc80000000000 */
[----:B------:R-:W-:Y:S01]  /*3a7a0*/  FADD R2, R4, R5 ;  /* 0x0000000504027221 */ /* 0x000fe20000000000 */
[----:B------:R-:W-:Y:S06]  /*3a7b0*/  BRA `(.L_x_1020) ;  /* 0x0000000000e07947 */ /* 0x000fec0003800000 */
.L_x_2326:
[----:B------:R-:W-:-:S04]  /*3a7c0*/  FADD R5, R5, 1 ;  /* 0x3f80000005057421 */ /* 0x000fc80000000000 */
[----:B------:R-:W-:Y:S01]  /*3a7d0*/  FADD R2, R4, R5 ;  /* 0x0000000504027221 */ /* 0x000fe20000000000 */
[----:B------:R-:W-:Y:S06]  /*3a7e0*/  BRA `(.L_x_1020) ;  /* 0x0000000000d47947 */ /* 0x000fec0003800000 */
.L_x_1018:
        /* <DEDUP_REMOVED lines=9> */
.L_x_2329:
[----:B------:R-:W-:Y:S05]  /*3a880*/  BRX R2 -0x3a890                                                         (*"BRANCH_TARGETS .L_x_2330,.L_x_2331,.L_x_1021"*) ;  /* 0xfffffc5402dc7949 */ /* 0x000fea000383ffff */
.L_x_2331:
[----:B------:R-:W-:-:S04]  /*3a890*/  FADD R5, R5, 1 ;  /* 0x3f80000005057421 */ /* 0x000fc80000000000 */
[----:B------:R-:W-:Y:S01]  /*3a8a0*/  FADD R2, R4, R5 ;  /* 0x0000000504027221 */ /* 0x000fe20000000000 */
[----:B------:R-:W-:Y:S06]  /*3a8b0*/  BRA `(.L_x_1020) ;  /* 0x0000000000a07947 */ /* 0x000fec0003800000 */
.L_x_2330:
[----:B------:R-:W-:-:S04]  /*3a8c0*/  FADD R5, R5, 1 ;  /* 0x3f80000005057421 */ /* 0x000fc80000000000 */
[----:B------:R-:W-:Y:S01]  /*3a8d0*/  FADD R2, R4, R5 ;  /* 0x0000000504027221 */ /* 0x000fe20000000000 */
[----:B------:R-:W-:Y:S06]  /*3a8e0*/  BRA `(.L_x_1020) ;  /* 0x0000000000947947 */ /* 0x000fec0003800000 */
.L_x_1024:
[----:B------:R-:W-:-:S04]  /*3a8f0*/  MOV R2, 0xfffffff6 ;  /* 0xfffffff600027802 */ /* 0x000fc80000000f00 */
[----:B------:R-:W-:-:S05]  /*3a900*/  VIADDMNMX.U32 R2, R53, R2, 0x2, PT ;  /* 0x0000000235027446 */ /* 0x000fca0003800002 */
[----:B------:R-:W-:-:S04]  /*3a910*/  IMAD.SHL.U32 R4, R2, 0x4, RZ ;  /* 0x0000000402047824 */ /* 0x000fc800078e00ff */
[----:B------:R-:W1:Y:S02]  /*3a920*/  LDC R2, c[0x2][R4+0xa50] ;  /* 0x0082940004027b82 */ /* 0x000e640000000800 */
[----:B-1----:R-:W-:-:S04]  /*3a930*/  SHF.R.S32.HI R3, RZ, 0x1f, R2 ;  /* 0x0000001fff037819 */ /* 0x002fc80000011402 */
.L_x_2333:
[----:B------:R-:W-:Y:S05]  /*3a940*/  BRX R2 -0x3a950                                                         (*"BRANCH_TARGETS .L_x_2334,.L_x_2335,.L_x_1021"*) ;  /* 0xfffffc5402ac7949 */ /* 0x000fea000383ffff */
.L_x_2335:
[----:B------:R-:W-:Y:S01]  /*3a950*/  FADD R2, R5, 1 ;  /* 0x3f80000005027421 */ /* 0x000fe20000000000 */
[----:B------:R-:W-:Y:S06]  /*3a960*/  BRA `(.L_x_1020) ;  /* 0x0000000000747947 */ /* 0x000fec0003800000 */
.L_x_2334:
[----:B------:R-:W-:Y:S01]  /*3a970*/  FADD R2, R5, 1 ;  /* 0x3f80000005027421 */ /* 0x000fe20000000000 */
[----:B------:R-:W-:Y:S06]  /*3a980*/  BRA `(.L_x_1020) ;  /* 0x00000000006c7947 */ /* 0x000fec0003800000 */
.L_x_1023:
[----:B------:R-:W-:-:S13]  /*3a990*/  ISETP.GT.AND P0, PT, R53, 0xd, PT ;  /* 0x0000000d3500780c */ /* 0x000fda0003f04270 */
[----:B------:R-:W-:Y:S05]  /*3a9a0*/  @P0 BRA `(.L_x_1025) ;  /* 0x00000000002c0947 */ /* 0x000fea0003800000 */
[----:B------:R-:W-:-:S04]  /*3a9b0*/  MOV R2, 0xfffffff4 ;  /* 0xfffffff400027802 */ /* 0x000fc80000000f00 */
[----:B------:R-:W-:-:S05]  /*3a9c0*/  VIADDMNMX.U32 R2, R53, R2, 0x2, PT ;  /* 0x0000000235027446 */ /* 0x000fca0003800002 */
[----:B------:R-:W-:-:S04]  /*3a9d0*/  IMAD.SHL.U32 R6, R2, 0x4, RZ ;  /* 0x0000000402067824 */ /* 0x000fc800078e00ff */
[----:B------:R-:W1:Y:S02]  /*3a9e0*/  LDC R2, c[0x2][R6+0xa5c] ;  /* 0x0082970006027b82 */ /* 0x000e640000000800 */
[----:B-1----:R-:W-:-:S04]  /*3a9f0*/  SHF.R.S32.HI R3, RZ, 0x1f, R2 ;  /* 0x0000001fff037819 */ /* 0x002fc80000011402 */
.L_x_2337:
[----:B------:R-:W-:Y:S05]  /*3aa00*/  BRX R2 -0x3aa10                                                         (*"BRANCH_TARGETS .L_x_2338,.L_x_2339,.L_x_1021"*) ;  /* 0xfffffc54027c7949 */ /* 0x000fea000383ffff */
.L_x_2339:
[----:B------:R-:W-:Y:S01]  /*3aa10*/  FADD R2, R5, 1 ;  /* 0x3f80000005027421 */ /* 0x000fe20000000000 */
[----:B------:R-:W-:Y:S06]  /*3aa20*/  BRA `(.L_x_1020) ;  /* 0x0000000000447947 */ /* 0x000fec0003800000 */
.L_x_2338:
[----:B------:R-:W-:-:S04]  /*3aa30*/  FADD R5, R5, 1 ;  /* 0x3f80000005057421 */ /* 0x000fc80000000000 */
[----:B------:R-:W-:Y:S01]  /*3aa40*/  FADD R2, R4, R5 ;  /* 0x0000000504027221 */ /* 0x000fe20000000000 */
[----:B------:R-:W-:Y:S06]  /*3aa50*/  BRA `(.L_x_1020) ;  /* 0x0000000000387947 */ /* 0x000fec0003800000 */
.L_x_1025:
[----:B------:R-:W-:-:S04]  /*3aa60*/  MOV R2, 0xfffffff2 ;  /* 0xfffffff200027802 */ /* 0x000fc80000000f00 */
[----:B------:R-:W-:-:S05]  /*3aa70*/  VIADDMNMX.U32 R2, R53, R2, 0x3, PT ;  /* 0x0000000335027446 */ /* 0x000fca0003800002 */
[----:B------:R-:W-:-:S04]  /*3aa80*/  IMAD.SHL.U32 R6, R2, 0x4, RZ ;  /* 0x0000000402067824 */ /* 0x000fc800078e00ff */
[----:B------:R-:W1:Y:S02]  /*3aa90*/  LDC R2, c[0x2][R6+0xa68] ;  /* 0x00829a0006027b82 */ /* 0x000e640000000800 */
[----:B-1----:R-:W-:-:S04]  /*3aaa0*/  SHF.R.S32.HI R3, RZ, 0x1f, R2 ;  /* 0x0000001fff037819 */ /* 0x002fc80000011402 */
.L_x_2341:
[----:B------:R-:W-:Y:S05]  /*3aab0*/  BRX R2 -0x3aac0                                                         (*"BRANCH_TARGETS .L_x_2342,.L_x_2343,.L_x_2344,.L_x_1021"*) ;  /* 0xfffffc5402507949 */ /* 0x000fea000383ffff */
.L_x_2344:
[----:B------:R-:W-:-:S04]  /*3aac0*/  FADD R5, R5, 1 ;  /* 0x3f80000005057421 */ /* 0x000fc80000000000 */
[----:B------:R-:W-:Y:S01]  /*3aad0*/  FADD R2, R4, R5 ;  /* 0x0000000504027221 */ /* 0x000fe20000000000 */
[----:B------:R-:W-:Y:S06]  /*3aae0*/  BRA `(.L_x_1020) ;  /* 0x0000000000147947 */ /* 0x000fec0003800000 */
.L_x_1021:
[----:B------:R-:W-:Y:S01]  /*3aaf0*/  MOV R2, 0x7fffffff ;  /* 0x7fffffff00027802 */ /* 0x000fe20000000f00 */
[----:B------:R-:W-:Y:S06]  /*3ab00*/  BRA `(.L_x_1020) ;  /* 0x00000000000c7947 */ /* 0x000fec0003800000 */
.L_x_2342:
[----:B------:R-:W-:Y:S01]  /*3ab10*/  FADD R2, R5, 1 ;  /* 0x3f80000005027421 */ /* 0x000fe20000000000 */
[----:B------:R-:W-:Y:S06]  /*3ab20*/  BRA `(.L_x_1020) ;  /* 0x0000000000047947 */ /* 0x000fec0003800000 */
.L_x_2343:
[----:B------:R-:W-:-:S07]  /*3ab30*/  FADD R2, R5, 1 ;  /* 0x3f80000005027421 */ /* 0x000fce0000000000 */
.L_x_1020:
[----:B------:R-:W-:Y:S05]  /*3ab40*/  BSYNC.RECONVERGENT B0 ;  /* 0x0000000000007941 */ /* 0x000fea0003800200 */
.L_x_1017:
        /* <DEDUP_REMOVED lines=17> */
.L_x_1028:
        /* <DEDUP_REMOVED lines=9> */
.L_x_1031:
[----:B------:R-:W-:-:S04]  /*3acf0*/  MOV R3, 0xfffffffb ;  /* 0xfffffffb00037802 */ /* 0x000fc80000000f00 */
[----:B------:R-:W-:-:S05]  /*3ad00*/  VIADDMNMX.U32 R0, R54, R3, 0x3, PT ;  /* 0x0000000336007446 */ /* 0x000fca0003800003 */
[----:B------:R-:W-:-:S04]  /*3ad10*/  IMAD.SHL.U32 R0, R0, 0x4, RZ ;  /* 0x0000000400007824 */ /* 0x000fc800078e00ff */
[----:B------:R-:W1:Y:S02]  /*3ad20*/  LDC R2, c[0x2][R0+0xa78] ;  /* 0x00829e0000027b82 */ /* 0x000e640000000800 */
[----:B-1----:R-:W-:-:S04]  /*3ad30*/  SHF.R.S32.HI R3, RZ, 0x1f, R2 ;  /* 0x0000001fff037819 */ /* 0x002fc80000011402 */
.L_x_2346:
[----:B------:R-:W-:Y:S05]  /*3ad40*/  BRX R2 -0x3ad50                                                         (*"BRANCH_TARGETS .L_x_2347,.L_x_2348,.L_x_2349,.L_x_1030"*) ;  /* 0xfffffc5002ac7949 */ /* 0x000fea000383ffff */
.L_x_2349:
[----:B------:R-:W-:-:S04]  /*3ad50*/  FADD R0, R4, 1 ;  /* 0x3f80000004007421 */ /* 0x000fc80000000000 */
[----:B------:R-:W-:Y:S01]  /*3ad60*/  FADD R0, R5, R0 ;  /* 0x0000000005007221 */ /* 0x000fe20000000000 */
[----:B------:R-:W-:Y:S06]  /*3ad70*/  BRA `(.L_x_1029) ;  /* 0x0000000000ec7947 */ /* 0x000fec0003800000 */
.L_x_2347:
[----:B------:R-:W-:-:S04]  /*3ad80*/  FADD R5, R5, 1 ;  /* 0x3f80000005057421 */ /* 0x000fc80000000000 */
[----:B------:R-:W-:Y:S01]  /*3ad90*/  FADD R0, R4, R5 ;  /* 0x0000000504007221 */ /* 0x000fe20000000000 */
[----:B------:R-:W-:Y:S06]  /*3ada0*/  BRA `(.L_x_1029) ;  /* 0x0000000000e07947 */ /* 0x000fec0003800000 */
.L_x_2348:
[----:B------:R-:W-:-:S04]  /*3adb0*/  FADD R5, R5, 1 ;  /* 0x3f80000005057421 */ /* 0x000fc80000000000 */
[----:B------:R-:W-:Y:S01]  /*3adc0*/  FADD R0, R4, R5 ;  /* 0x0000000504007221 */ /* 0x000fe20000000000 */
[----:B------:R-:W-:Y:S06]  /*3add0*/  BRA `(.L_x_1029) ;  /* 0x0000000000d47947 */ /* 0x000fec0003800000 */
.L_x_1027:
        /* <DEDUP_REMOVED lines=9> */
.L_x_2351:
[----:B------:R-:W-:Y:S05]  /*3ae70*/  BRX R2 -0x3ae80                                                         (*"BRANCH_TARGETS .L_x_2352,.L_x_2353,.L_x_1030"*) ;  /* 0xfffffc5002607949 */ /* 0x000fea000383ffff */
.L_x_2353:
[----:B------:R-:W-:-:S04]  /*3ae80*/  FADD R5, R5, 1 ;  /* 0x3f80000005057421 */ /* 0x000fc80000000000 */
[----:B------:R-:W-:Y:S01]  /*3ae90*/  FADD R0, R4, R5 ;  /* 0x0000000504007221 */ /* 0x000fe20000000000 */
[----:B------:R-:W-:Y:S06]  /*3aea0*/  BRA `(.L_x_1029) ;  /* 0x0000000000a07947 */ /* 0x000fec0003800000 */
.L_x_2352:
[----:B------:R-:W-:-:S04]  /*3aeb0*/  FADD R5, R5, 1 ;  /* 0x3f80000005057421 */ /* 0x000fc80000000000 */
[----:B------:R-:W-:Y:S01]  /*3aec0*/  FADD R0, R4, R5 ;  /* 0x0000000504007221 */ /* 0x000fe20000000000 */
[----:B------:R-:W-:Y:S06]  /*3aed0*/  BRA `(.L_x_1029) ;  /* 0x0000000000947947 */ /* 0x000fec0003800000 */
.L_x_1033:
[----:B------:R-:W-:-:S04]  /*3aee0*/  MOV R3, 0xfffffff6 ;  /* 0xfffffff600037802 */ /* 0x000fc80000000f00 */
[----:B------:R-:W-:-:S05]  /*3aef0*/  VIADDMNMX.U32 R0, R54, R3, 0x2, PT ;  /* 0x0000000236007446 */ /* 0x000fca0003800003 */
[----:B------:R-:W-:-:S04]  /*3af00*/  IMAD.SHL.U32 R0, R0, 0x4, RZ ;  /* 0x0000000400007824 */ /* 0x000fc800078e00ff */
[----:B------:R-:W1:Y:S02]  /*3af10*/  LDC R2, c[0x2][R0+0xa94] ;  /* 0x0082a50000027b82 */ /* 0x000e640000000800 */
[----:B-1----:R-:W-:-:S04]  /*3af20*/  SHF.R.S32.HI R3, RZ, 0x1f, R2 ;  /* 0x0000001fff037819 */ /* 0x002fc80000011402 */
.L_x_2355:
[----:B------:R-:W-:Y:S05]  /*3af30*/  BRX R2 -0x3af40                                                         (*"BRANCH_TARGETS .L_x_2356,.L_x_2357,.L_x_1030"*) ;  /* 0xfffffc5002307949 */ /* 0x000fea000383ffff */
.L_x_2357:
[----:B------:R-:W-:Y:S01]  /*3af40*/  FADD R0, R5, 1 ;  /* 0x3f80000005007421 */ /* 0x000fe20000000000 */
[----:B------:R-:W-:Y:S06]  /*3af50*/  BRA `(.L_x_1029) ;  /* 0x0000000000747947 */ /* 0x000fec0003800000 */
.L_x_2356:
[----:B------:R-:W-:Y:S01]  /*3af60*/  FADD R0, R5, 1 ;  /* 0x3f80000005007421 */ /* 0x000fe20000000000 */
[----:B------:R-:W-:Y:S06]  /*3af70*/  BRA `(.L_x_1029) ;  /* 0x00000000006c7947 */ /* 0x000fec0003800000 */
.L_x_1032:
[----:B------:R-:W-:-:S13]  /*3af80*/  ISETP.GT.AND P0, PT, R54, 0xd, PT ;  /* 0x0000000d3600780c */ /* 0x000fda0003f04270 */
[----:B------:R-:W-:Y:S05]  /*3af90*/  @P0 BRA `(.L_x_1034) ;  /* 0x00000000002c0947 */ /* 0x000fea0003800000 */
[----:B------:R-:W-:-:S04]  /*3afa0*/  MOV R3, 0xfffffff4 ;  /* 0xfffffff400037802 */ /* 0x000fc80000000f00 */
[----:B------:R-:W-:-:S05]  /*3afb0*/  VIADDMNMX.U32 R0, R54, R3, 0x2, PT ;  /* 0x0000000236007446 */ /* 0x000fca0003800003 */
[----:B------:R-:W-:-:S04]  /*3afc0*/  IMAD.SHL.U32 R0, R0, 0x4, RZ ;  /* 0x0000000400007824 */ /* 0x000fc800078e00ff */
[----:B------:R-:W1:Y:S02]  /*3afd0*/  LDC R2, c[0x2][R0+0xaa0] ;  /* 0x0082a80000027b82 */ /* 0x000e640000000800 */
[----:B-1----:R-:W-:-:S04]  /*3afe0*/  SHF.R.S32.HI R3, RZ, 0x1f, R2 ;  /* 0x0000001fff037819 */ /* 0x002fc80000011402 */
.L_x_2359:
[----:B------:R-:W-:Y:S05]  /*3aff0*/  BRX R2 -0x3b000                                                         (*"BRANCH_TARGETS .L_x_2360,.L_x_2361,.L_x_1030"*) ;  /* 0xfffffc5002007949 */ /* 0x000fea000383ffff */
.L_x_2361:
[----:B------:R-:W-:Y:S01]  /*3b000*/  FADD R0, R5, 1 ;  /* 0x3f80000005007421 */ /* 0x000fe20000000000 */
[----:B------:R-:W-:Y:S06]  /*3b010*/  BRA `(.L_x_1029) ;  /* 0x0000000000447947 */ /* 0x000fec0003800000 */
.L_x_2360:
[----:B------:R-:W-:-:S04]  /*3b020*/  FADD R5, R5, 1 ;  /* 0x3f80000005057421 */ /* 0x000fc80000000000 */
[----:B------:R-:W-:Y:S01]  /*3b030*/  FADD R0, R4, R5 ;  /* 0x0000000504007221 */ /* 0x000fe20000000000 */
[----:B------:R-:W-:Y:S06]  /*3b040*/  BRA `(.L_x_1029) ;  /* 0x0000000000387947 */ /* 0x000fec0003800000 */
.L_x_1034:
[----:B------:R-:W-:-:S04]  /*3b050*/  MOV R3, 0xfffffff2 ;  /* 0xfffffff200037802 */ /* 0x000fc80000000f00 */
[----:B------:R-:W-:-:S05]  /*3b060*/  VIADDMNMX.U32 R0, R54, R3, 0x3, PT ;  /* 0x0000000336007446 */ /* 0x000fca0003800003 */
[----:B------:R-:W-:-:S04]  /*3b070*/  IMAD.SHL.U32 R0, R0, 0x4, RZ ;  /* 0x0000000400007824 */ /* 0x000fc800078e00ff */
[----:B------:R-:W1:Y:S02]  /*3b080*/  LDC R2, c[0x2][R0+0xaac] ;  /* 0x0082ab0000027b82 */ /* 0x000e640000000800 */
[----:B-1----:R-:W-:-:S04]  /*3b090*/  SHF.R.S32.HI R3, RZ, 0x1f, R2 ;  /* 0x0000001fff037819 */ /* 0x002fc80000011402 */
.L_x_2363:
[----:B------:R-:W-:Y:S05]  /*3b0a0*/  BRX R2 -0x3b0b0                                                         (*"BRANCH_TARGETS .L_x_2364,.L_x_2365,.L_x_2366,.L_x_1030"*) ;  /* 0xfffffc4c02d47949 */ /* 0x000fea000383ffff */
.L_x_2366:
[----:B------:R-:W-:-:S04]  /*3b0b0*/  FADD R5, R5, 1 ;  /* 0x3f80000005057421 */ /* 0x000fc80000000000 */
[----:B------:R-:W-:Y:S01]  /*3b0c0*/  FADD R0, R4, R5 ;  /* 0x0000000504007221 */ /* 0x000fe20000000000 */
[----:B------:R-:W-:Y:S06]  /*3b0d0*/  BRA `(.L_x_1029) ;  /* 0x0000000000147947 */ /* 0x000fec0003800000 */
.L_x_1030:
[----:B------:R-:W-:Y:S01]  /*3b0e0*/  MOV R0, 0x7fffffff ;  /* 0x7fffffff00007802 */ /* 0x000fe20000000f00 */
[----:B------:R-:W-:Y:S06]  /*3b0f0*/  BRA `(.L_x_1029) ;  /* 0x00000000000c7947 */ /* 0x000fec0003800000 */
.L_x_2364:
[----:B------:R-:W-:Y:S01]  /*3b100*/  FADD R0, R5, 1 ;  /* 0x3f80000005007421 */ /* 0x000fe20000000000 */
[----:B------:R-:W-:Y:S06]  /*3b110*/  BRA `(.L_x_1029) ;  /* 0x0000000000047947 */ /* 0x000fec0003800000 */
.L_x_2365:
[----:B------:R-:W-:-:S07]  /*3b120*/  FADD R0, R5, 1 ;  /* 0x3f80000005007421 */ /* 0x000fce0000000000 */
.L_x_1029:
[----:B------:R-:W-:Y:S05]  /*3b130*/  BSYNC.RECONVERGENT B0 ;  /* 0x0000000000007941 */ /* 0x000fea0003800200 */
.L_x_1026:
        /* <DEDUP_REMOVED lines=13> */
.L_x_1036:
[----:B------:R-:W-:-:S13]  /*3b210*/  ISETP.GE.U32.AND P0, PT, R55, 0x3, PT ;  /* 0x000000033700780c */ /* 0x000fda0003f06070 */
[----:B------:R-:W-:Y:S05]  /*3b220*/  @!P0 BRA `(.L_x_1040) ;  /* 0x0000000000208947 */ /* 0x000fea0003800000 */
[----:B------:R-:W-:-:S13]  /*3b230*/  ISETP.NE.AND P0, PT, R55, -0x63, PT ;  /* 0xffffff9d3700780c */ /* 0x000fda0003f05270 */
[----:B------:R-:W-:Y:S01]  /*3b240*/  @P0 IMAD.MOV.U32 R2, RZ, RZ, 0x7fffffff ;  /* 0x7fffffffff020424 */ /* 0x000fe200078e00ff */
[----:B------:R-:W-:Y:S06]  /*3b250*/  @P0 BRA `(.L_x_1040) ;  /* 0x0000000000140947 */ /* 0x000fec0003800000 */
.L_x_1038:
[----:B------:R-:W-:Y:S01]  /*3b260*/  MOV R2, 0x40000000 ;  /* 0x4000000000027802 */ /* 0x000fe20000000f00 */
[----:B------:R-:W-:Y:S06]  /*3b270*/  BRA `(.L_x_1040) ;  /* 0x00000000000c7947 */ /* 0x000fec0003800000 */
.L_x_1039:
[----:B------:R-:W-:Y:S01]  /*3b280*/  IMAD.MOV.U32 R2, RZ, RZ, 0x3f800000 ;  /* 0x3f800000ff027424 */ /* 0x000fe200078e00ff */
[----:B------:R-:W-:Y:S06]  /*3b290*/  BRA `(.L_x_1040) ;  /* 0x0000000000047947 */ /* 0x000fec0003800000 */
.L_x_1037:
[----:B------:R-:W-:-:S07]  /*3b2a0*/  MOV R2, 0x40400000 ;  /* 0x4040000000027802 */ /* 0x000fce0000000f00 */
.L_x_1040:
[----:B------:R-:W-:Y:S05]  /*3b2b0*/  BSYNC.RECONVERGENT B0 ;  /* 0x0000000000007941 */ /* 0x000fea0003800200 */
.L_x_1035:
        /* <DEDUP_REMOVED lines=13> */
.L_x_1042:
[----:B------:R-:W-:-:S13]  /*3b390*/  ISETP.GE.U32.AND P0, PT, R56, 0x3, PT ;  /* 0x000000033800780c */ /* 0x000fda0003f06070 */
[----:B------:R-:W-:Y:S05]  /*3b3a0*/  @!P0 BRA `(.L_x_1046) ;  /* 0x0000000000208947 */ /* 0x000fea0003800000 */
[----:B------:R-:W-:-:S13]  /*3b3b0*/  ISETP.NE.AND P0, PT, R56, -0x63, PT ;  /* 0xffffff9d3800780c */ /* 0x000fda0003f05270 */
[----:B------:R-:W-:Y:S01]  /*3b3c0*/  @P0 IMAD.MOV.U32 R3, RZ, RZ, 0x7fffffff ;  /* 0x7fffffffff030424 */ /* 0x000fe200078e00ff */
[----:B------:R-:W-:Y:S06]  /*3b3d0*/  @P0 BRA `(.L_x_1046) ;  /* 0x0000000000140947 */ /* 0x000fec0003800000 */
.L_x_1044:
[----:B------:R-:W-:Y:S01]  /*3b3e0*/  MOV R3, 0x40000000 ;  /* 0x4000000000037802 */ /* 0x000fe20000000f00 */
[----:B------:R-:W-:Y:S06]  /*3b3f0*/  BRA `(.L_x_1046) ;  /* 0x00000000000c7947 */ /* 0x000fec0003800000 */
.L_x_1045:
[----:B------:R-:W-:Y:S01]  /*3b400*/  IMAD.MOV.U32 R3, RZ, RZ, 0x3f800000 ;  /* 0x3f800000ff037424 */ /* 0x000fe200078e00ff */
[----:B------:R-:W-:Y:S06]  /*3b410*/  BRA `(.L_x_1046) ;  /* 0x0000000000047947 */ /* 0x000fec0003800000 */
.L_x_1043:
[----:B------:R-:W-:-:S07]  /*3b420*/  MOV R3, 0x40400000 ;  /* 0x4040000000037802 */ /* 0x000fce0000000f00 */
.L_x_1046:
[----:B------:R-:W-:Y:S05]  /*3b430*/  BSYNC.RECONVERGENT B0 ;  /* 0x0000000000007941 */ /* 0x000fea0003800200 */
.L_x_1041:
        /* <DEDUP_REMOVED lines=17> */
.L_x_1049:
        /* <DEDUP_REMOVED lines=9> */
.L_x_1052:
[----:B------:R-:W-:-:S04]  /*3b5e0*/  MOV R2, 0xfffffffb ;  /* 0xfffffffb00027802 */ /* 0x000fc80000000f00 */
[----:B------:R-:W-:-:S05]  /*3b5f0*/  VIADDMNMX.U32 R2, R57, R2, 0x3, PT ;  /* 0x0000000339027446 */ /* 0x000fca0003800002 */
[----:B------:R-:W-:-:S04]  /*3b600*/  IMAD.SHL.U32 R4, R2, 0x4, RZ ;  /* 0x0000000402047824 */ /* 0x000fc800078e00ff */
[----:B------:R-:W1:Y:S02]  /*3b610*/  LDC R2, c[0x2][R4+0xabc] ;  /* 0x0082af0004027b82 */ /* 0x000e640000000800 */
[----:B-1----:R-:W-:-:S04]  /*3b620*/  SHF.R.S32.HI R3, RZ, 0x1f, R2 ;  /* 0x0000001fff037819 */ /* 0x002fc80000011402 */
.L_x_2368:
[----:B------:R-:W-:Y:S05]  /*3b630*/  BRX R2 -0x3b640                                                         (*"BRANCH_TARGETS .L_x_2369,.L_x_2370,.L_x_2371,.L_x_1051"*) ;  /* 0xfffffc4802707949 */ /* 0x000fea000383ffff */
.L_x_2371:
[----:B------:R-:W-:-:S04]  /*3b640*/  FADD R4, R6, 1 ;  /* 0x3f80000006047421 */ /* 0x000fc80000000000 */
[----:B------:R-:W-:Y:S01]  /*3b650*/  FADD R4, R5, R4 ;  /* 0x0000000405047221 */ /* 0x000fe20000000000 */
[----:B------:R-:W-:Y:S06]  /*3b660*/  BRA `(.L_x_1050) ;  /* 0x0000000000ec7947 */ /* 0x000fec0003800000 */
.L_x_2369:
[----:B------:R-:W-:-:S04]  /*3b670*/  FADD R5, R5, 1 ;  /* 0x3f80000005057421 */ /* 0x000fc80000000000 */
[----:B------:R-:W-:Y:S01]  /*3b680*/  FADD R4, R6, R5 ;  /* 0x0000000506047221 */ /* 0x000fe20000000000 */
[----:B------:R-:W-:Y:S06]  /*3b690*/  BRA `(.L_x_1050) ;  /* 0x0000000000e07947 */ /* 0x000fec0003800000 */
.L_x_2370:
[----:B------:R-:W-:-:S04]  /*3b6a0*/  FADD R5, R5, 1 ;  /* 0x3f80000005057421 */ /* 0x000fc80000000000 */
[----:B------:R-:W-:Y:S01]  /*3b6b0*/  FADD R4, R6, R5 ;  /* 0x0000000506047221 */ /* 0x000fe20000000000 */
[----:B------:R-:W-:Y:S06]  /*3b6c0*/  BRA `(.L_x_1050) ;  /* 0x0000000000d47947 */ /* 0x000fec0003800000 */
.L_x_1048:
        /* <DEDUP_REMOVED lines=9> */
.L_x_2373:
[----:B------:R-:W-:Y:S05]  /*3b760*/  BRX R2 -0x3b770                                                         (*"BRANCH_TARGETS .L_x_2374,.L_x_2375,.L_x_1051"*) ;  /* 0xfffffc4802247949 */ /* 0x000fea000383ffff */
.L_x_2375:
[----:B------:R-:W-:-:S04]  /*3b770*/  FADD R5, R5, 1 ;  /* 0x3f80000005057421 */ /* 0x000fc80000000000 */
[----:B------:R-:W-:Y:S01]  /*3b780*/  FADD R4, R6, R5 ;  /* 0x0000000506047221 */ /* 0x000fe20000000000 */
[----:B------:R-:W-:Y:S06]  /*3b790*/  BRA `(.L_x_1050) ;  /* 0x0000000000a07947 */ /* 0x000fec0003800000 */
.L_x_2374:
[----:B------:R-:W-:-:S04]  /*3b7a0*/  FADD R5, R5, 1 ;  /* 0x3f80000005057421 */ /* 0x000fc80000000000 */
[----:B------:R-:W-:Y:S01]  /*3b7b0*/  FADD R4, R6, R5 ;  /* 0x0000000506047221 */ /* 0x000fe20000000000 */
[----:B------:R-:W-:Y:S06]  /*3b7c0*/  BRA `(.L_x_1050) ;  /* 0x0000000000947947 */ /* 0x000fec0003800000 */
.L_x_1054:
[----:B------:R-:W-:-:S04]  /*3b7d0*/  MOV R2, 0xfffffff6 ;  /* 0xfffffff600027802 */ /* 0x000fc80000000f00 */
[----:B------:R-:W-:-:S05]  /*3b7e0*/  VIADDMNMX.U32 R2, R57, R2, 0x2, PT ;  /* 0x0000000239027446 */ /* 0x000fca0003800002 */
[----:B------:R-:W-:-:S04]  /*3b7f0*/  IMAD.SHL.U32 R4, R2, 0x4, RZ ;  /* 0x0000000402047824 */ /* 0x000fc800078e00ff */
[----:B------:R-:W1:Y:S02]  /*3b800*/  LDC R2, c[0x2][R4+0xad8] ;  /* 0x0082b60004027b82 */ /* 0x000e640000000800 */
[----:B-1----:R-:W-:-:S04]  /*3b810*/  SHF.R.S32.HI R3, RZ, 0x1f, R2 ;  /* 0x0000001fff037819 */ /* 0x002fc80000011402 */
.L_x_2377:
[----:B------:R-:W-:Y:S05]  /*3b820*/  BRX R2 -0x3b830                                                         (*"BRANCH_TARGETS .L_x_2378,.L_x_2379,.L_x_1051"*) ;  /* 0xfffffc4402f47949 */ /* 0x000fea000383ffff */
.L_x_2379:
[----:B------:R-:W-:Y:S01]  /*3b830*/  FADD R4, R5, 1 ;  /* 0x3f80000005047421 */ /* 0x000fe20000000000 */
[----:B------:R-:W-:Y:S06]  /*3b840*/  BRA `(.L_x_1050) ;  /* 0x0000000000747947 */ /* 0x000fec0003800000 */
.L_x_2378:
[----:B------:R-:W-:Y:S01]  /*3b850*/  FADD R4, R5, 1 ;  /* 0x3f80000005047421 */ /* 0x000fe20000000000 */
[----:B------:R-:W-:Y:S06]  /*3b860*/  BRA `(.L_x_1050) ;  /* 0x00000000006c7947 */ /* 0x000fec0003800000 */
.L_x_1053:
[----:B------:R-:W-:-:S13]  /*3b870*/  ISETP.GT.AND P0, PT, R57, 0xd, PT ;  /* 0x0000000d3900780c */ /* 0x000fda0003f04270 */
[----:B------:R-:W-:Y:S05]  /*3b880*/  @P0 BRA `(.L_x_1055) ;  /* 0x00000000002c0947 */ /* 0x000fea0003800000 */
[----:B------:R-:W-:-:S04]  /*3b890*/  MOV R2, 0xfffffff4 ;  /* 0xfffffff400027802 */ /* 0x000fc80000000f00 */
[----:B------:R-:W-:-:S05]  /*3b8a0*/  VIADDMNMX.U32 R2, R57, R2, 0x2, PT ;  /* 0x0000000239027446 */ /* 0x000fca0003800002 */
[----:B------:R-:W-:-:S04]  /*3b8b0*/  IMAD.SHL.U32 R4, R2, 0x4, RZ ;  /* 0x0000000402047824 */ /* 0x000fc800078e00ff */
[----:B------:R-:W1:Y:S02]  /*3b8c0*/  LDC R2, c[0x2][R4+0xae4] ;  /* 0x0082b90004027b82 */ /* 0x000e640000000800 */
[----:B-1----:R-:W-:-:S04]  /*3b8d0*/  SHF.R.S32.HI R3, RZ, 0x1f, R2 ;  /* 0x0000001fff037819 */ /* 0x002fc80000011402 */
.L_x_2381:
[----:B------:R-:W-:Y:S05]  /*3b8e0*/  BRX R2 -0x3b8f0                                                         (*"BRANCH_TARGETS .L_x_2382,.L_x_2383,.L_x_1051"*) ;  /* 0xfffffc4402c47949 */ /* 0x000fea000383ffff */
.L_x_2383:
[----:B------:R-:W-:Y:S01]  /*3b8f0*/  FADD R4, R5, 1 ;  /* 0x3f80000005047421 */ /* 0x000fe20000000000 */
[----:B------:R-:W-:Y:S06]  /*3b900*/  BRA `(.L_x_1050) ;  /* 0x0000000000447947 */ /* 0x000fec0003800000 */
.L_x_2382:
[----:B------:R-:W-:-:S04]  /*3b910*/  FADD R5, R5, 1 ;  /* 0x3f80000005057421 */ /* 0x000fc80000000000 */
[----:B------:R-:W-:Y:S01]  /*3b920*/  FADD R4, R6, R5 ;  /* 0x0000000506047221 */ /* 0x000fe20000000000 */
[----:B------:R-:W-:Y:S06]  /*3b930*/  BRA `(.L_x_1050) ;  /* 0x0000000000387947 */ /* 0x000fec0003800000 */
.L_x_1055:
[----:B------:R-:W-:-:S04]  /*3b940*/  MOV R2, 0xfffffff2 ;  /* 0xfffffff200027802 */ /* 0x000fc80000000f00 */
[----:B------:R-:W-:-:S05]  /*3b950*/  VIADDMNMX.U32 R2, R57, R2, 0x3, PT ;  /* 0x0000000339027446 */ /* 0x000fca0003800002 */
[----:B------:R-:W-:-:S04]  /*3b960*/  IMAD.SHL.U32 R4, R2, 0x4, RZ ;  /* 0x0000000402047824 */ /* 0x000fc800078e00ff */
[----:B------:R-:W1:Y:S02]  /*3b970*/  LDC R2, c[0x2][R4+0xaf0] ;  /* 0x0082bc0004027b82 */ /* 0x000e640000000800 */
[----:B-1----:R-:W-:-:S04]  /*3b980*/  SHF.R.S32.HI R3, RZ, 0x1f, R2 ;  /* 0x0000001fff037819 */ /* 0x002fc80000011402 */
.L_x_2385:
[----:B------:R-:W-:Y:S05]  /*3b990*/  BRX R2 -0x3b9a0                                                         (*"BRANCH_TARGETS .L_x_2386,.L_x_2387,.L_x_2388,.L_x_1051"*) ;  /* 0xfffffc4402987949 */ /* 0x000fea000383ffff */
.L_x_2388:
[----:B------:R-:W-:-:S04]  /*3b9a0*/  FADD R5, R5, 1 ;  /* 0x3f80000005057421 */ /* 0x000fc80000000000 */
[----:B------:R-:W-:Y:S01]  /*3b9b0*/  FADD R4, R6, R5 ;  /* 0x0000000506047221 */ /* 0x000fe20000000000 */
[----:B------:R-:W-:Y:S06]  /*3b9c0*/  BRA `(.L_x_1050) ;  /* 0x0000000000147947 */ /* 0x000fec0003800000 */
.L_x_1051:
[----:B------:R-:W-:Y:S01]  /*3b9d0*/  MOV R4, 0x7fffffff ;  /* 0x7fffffff00047802 */ /* 0x000fe20000000f00 */
[----:B------:R-:W-:Y:S06]  /*3b9e0*/  BRA `(.L_x_1050) ;  /* 0x00000000000c7947 */ /* 0x000fec0003800000 */
.L_x_2386:
[----:B------:R-:W-:Y:S01]  /*3b9f0*/  FADD R4, R5, 1 ;  /* 0x3f80000005047421 */ /* 0x000fe20000000000 */
[----:B------:R-:W-:Y:S06]  /*3ba00*/  BRA `(.L_x_1050) ;  /* 0x0000000000047947 */ /* 0x000fec0003800000 */
.L_x_2387:
[----:B------:R-:W-:-:S07]  /*3ba10*/  FADD R4, R5, 1 ;  /* 0x3f80000005047421 */ /* 0x000fce0000000000 */
.L_x_1050:
[----:B------:R-:W-:Y:S05]  /*3ba20*/  BSYNC.RECONVERGENT B0 ;  /* 0x0000000000007941 */ /* 0x000fea0003800200 */
.L_x_1047:
        /* <DEDUP_REMOVED lines=13> */
.L_x_1057:
[----:B------:R-:W-:-:S13]  /*3bb00*/  ISETP.GE.U32.AND P0, PT, R58, 0x3, PT ;  /* 0x000000033a00780c */ /* 0x000fda0003f06070 */
[----:B------:R-:W-:Y:S05]  /*3bb10*/  @!P0 BRA `(.L_x_1061) ;  /* 0x0000000000208947 */ /* 0x000fea0003800000 */
[----:B------:R-:W-:-:S13]  /*3bb20*/  ISETP.NE.AND P0, PT, R58, -0x63, PT ;  /* 0xffffff9d3a00780c */ /* 0x000fda0003f05270 */
[----:B------:R-:W-:Y:S01]  /*3bb30*/  @P0 IMAD.MOV.U32 R2, RZ, RZ, 0x7fffffff ;  /* 0x7fffffffff020424 */ /* 0x000fe200078e00ff */
[----:B------:R-:W-:Y:S06]  /*3bb40*/  @P0 BRA `(.L_x_1061) ;  /* 0x0000000000140947 */ /* 0x000fec0003800000 */
.L_x_1059:
[----:B------:R-:W-:Y:S01]  /*3bb50*/  MOV R2, 0x40000000 ;  /* 0x4000000000027802 */ /* 0x000fe20000000f00 */
[----:B------:R-:W-:Y:S06]  /*3bb60*/  BRA `(.L_x_1061) ;  /* 0x00000000000c7947 */ /* 0x000fec0003800000 */
.L_x_1060:
[----:B------:R-:W-:Y:S01]  /*3bb70*/  IMAD.MOV.U32 R2, RZ, RZ, 0x3f800000 ;  /* 0x3f800000ff027424 */ /* 0x000fe200078e00ff */
[----:B------:R-:W-:Y:S06]  /*3bb80*/  BRA `(.L_x_1061) ;  /* 0x0000000000047947 */ /* 0x000fec0003800000 */
.L_x_1058:
[----:B------:R-:W-:-:S07]  /*3bb90*/  MOV R2, 0x40400000 ;  /* 0x4040000000027802 */ /* 0x000fce0000000f00 */
.L_x_1061:
[----:B------:R-:W-:Y:S05]  /*3bba0*/  BSYNC.RECONVERGENT B0 ;  /* 0x0000000000007941 */ /* 0x000fea0003800200 */
.L_x_1056:
        /* <DEDUP_REMOVED lines=13> */
.L_x_1063:
[----:B------:R-:W-:-:S13]  /*3bc80*/  ISETP.GE.U32.AND P0, PT, R59, 0x3, PT ;  /* 0x000000033b00780c */ /* 0x000fda0003f06070 */
[----:B------:R-:W-:Y:S05]  /*3bc90*/  @!P0 BRA `(.L_x_1067) ;  /* 0x0000000000208947 */ /* 0x000fea0003800000 */
[----:B------:R-:W-:-:S13]  /*3bca0*/  ISETP.NE.AND P0, PT, R59, -0x63, PT ;  /* 0xffffff9d3b00780c */ /* 0x000fda0003f05270 */
[----:B------:R-:W-:Y:S01]  /*3bcb0*/  @P0 IMAD.MOV.U32 R3, RZ, RZ, 0x7fffffff ;  /* 0x7fffffffff030424 */ /* 0x000fe200078e00ff */
[----:B------:R-:W-:Y:S06]  /*3bcc0*/  @P0 BRA `(.L_x_1067) ;  /* 0x0000000000140947 */ /* 0x000fec0003800000 */
.L_x_1065:
[----:B------:R-:W-:Y:S01]  /*3bcd0*/  MOV R3, 0x40000000 ;  /* 0x4000000000037802 */ /* 0x000fe20000000f00 */
[----:B------:R-:W-:Y:S06]  /*3bce0*/  BRA `(.L_x_1067) ;  /* 0x00000000000c7947 */ /* 0x000fec0003800000 */
.L_x_1066:
[----:B------:R-:W-:Y:S01]  /*3bcf0*/  IMAD.MOV.U32 R3, RZ, RZ, 0x3f800000 ;  /* 0x3f800000ff037424 */ /* 0x000fe200078e00ff */
[----:B------:R-:W-:Y:S06]  /*3bd00*/  BRA `(.L_x_1067) ;  /* 0x0000000000047947 */ /* 0x000fec0003800000 */
.L_x_1064:
[----:B------:R-:W-:-:S07]  /*3bd10*/  MOV R3, 0x40400000 ;  /* 0x4040000000037802 */ /* 0x000fce0000000f00 */
.L_x_1067:
[----:B------:R-:W-:Y:S05]  /*3bd20*/  BSYNC.RECONVERGENT B0 ;  /* 0x0000000000007941 */ /* 0x000fea0003800200 */
.L_x_1062:
        /* <DEDUP_REMOVED lines=17> */
.L_x_1070:
        /* <DEDUP_REMOVED lines=9> */
.L_x_1073:
[----:B------:R-:W-:-:S04]  /*3bed0*/  MOV R3, 0xfffffffb ;  /* 0xfffffffb00037802 */ /* 0x000fc80000000f00 */
[----:B------:R-:W-:-:S05]  /*3bee0*/  VIADDMNMX.U32 R2, R60, R3, 0x3, PT ;  /* 0x000000033c027446 */ /* 0x000fca0003800003 */
[----:B------:R-:W-:-:S04]  /*3bef0*/  IMAD.SHL.U32 R7, R2, 0x4, RZ ;  /* 0x0000000402077824 */ /* 0x000fc800078e00ff */
[----:B------:R-:W1:Y:S02]  /*3bf00*/  LDC R2, c[0x2][R7+0xb00] ;  /* 0x0082c00007027b82 */ /* 0x000e640000000800 */
[----:B-1----:R-:W-:-:S04]  /*3bf10*/  SHF.R.S32.HI R3, RZ, 0x1f, R2 ;  /* 0x0000001fff037819 */ /* 0x002fc80000011402 */
.L_x_2390:
[----:B------:R-:W-:Y:S05]  /*3bf20*/  BRX R2 -0x3bf30                                                         (*"BRANCH_TARGETS .L_x_2391,.L_x_2392,.L_x_2393,.L_x_1072"*) ;  /* 0xfffffc4002347949 */ /* 0x000fea000383ffff */
.L_x_2393:
[----:B------:R-:W-:-:S04]  /*3bf30*/  FADD R2, R6, 1 ;  /* 0x3f80000006027421 */ /* 0x000fc80000000000 */
[----:B------:R-:W-:Y:S01]  /*3bf40*/  FADD R2, R5, R2 ;  /* 0x0000000205027221 */ /* 0x000fe20000000000 */
[----:B------:R-:W-:Y:S06]  /*3bf50*/  BRA `(.L_x_1071) ;  /* 0x0000000000ec7947 */ /* 0x000fec0003800000 */
.L_x_2391:
[----:B------:R-:W-:-:S04]  /*3bf60*/  FADD R5, R5, 1 ;  /* 0x3f80000005057421 */ /* 0x000fc80000000000 */
[----:B------:R-:W-:Y:S01]  /*3bf70*/  FADD R2, R6, R5 ;  /* 0x0000000506027221 */ /* 0x000fe20000000000 */
[----:B------:R-:W-:Y:S06]  /*3bf80*/  BRA `(.L_x_1071) ;  /* 0x0000000000e07947 */ /* 0x000fec0003800000 */
.L_x_2392:
[----:B------:R-:W-:-:S04]  /*3bf90*/  FADD R5, R5, 1 ;  /* 0x3f80000005057421 */ /* 0x000fc80000000000 */
[----:B------:R-:W-:Y:S01]  /*3bfa0*/  FADD R2, R6, R5 ;  /* 0x0000000506027221 */ /* 0x000fe20000000000 */
[----:B------:R-:W-:Y:S06]  /*3bfb0*/  BRA `(.L_x_1071) ;  /* 0x0000000000d47947 */ /* 0x000fec0003800000 */
.L_x_1069:
        /* <DEDUP_REMOVED lines=9> */
.L_x_2395:
[----:B------:R-:W-:Y:S05]  /*3c050*/  BRX R2 -0x3c060                                                         (*"BRANCH_TARGETS .L_x_2396,.L_x_2397,.L_x_1072"*) ;  /* 0xfffffc3c02e87949 */ /* 0x000fea000383ffff */
.L_x_2397:
[----:B------:R-:W-:-:S04]  /*3c060*/  FADD R5, R5, 1 ;  /* 0x3f80000005057421 */ /* 0x000fc80000000000 */
[----:B------:R-:W-:Y:S01]  /*3c070*/  FADD R2, R6, R5 ;  /* 0x0000000506027221 */ /* 0x000fe20000000000 */
[----:B------:R-:W-:Y:S06]  /*3c080*/  BRA `(.L_x_1071) ;  /* 0x0000000000a07947 */ /* 0x000fec0003800000 */
.L_x_2396:
[----:B------:R-:W-:-:S04]  /*3c090*/  FADD R5, R5, 1 ;  /* 0x3f80000005057421 */ /* 0x000fc80000000000 */
[----:B------:R-:W-:Y:S01]  /*3c0a0*/  FADD R2, R6, R5 ;  /* 0x0000000506027221 */ /* 0x000fe20000000000 */
[----:B------:R-:W-:Y:S06]  /*3c0b0*/  BRA `(.L_x_1071) ;  /* 0x0000000000947947 */ /* 0x000fec0003800000 */
.L_x_1075:
[----:B------:R-:W-:-:S04]  /*3c0c0*/  MOV R3, 0xfffffff6 ;  /* 0xfffffff600037802 */ /* 0x000fc80000000f00 */
[----:B------:R-:W-:-:S05]  /*3c0d0*/  VIADDMNMX.U32 R2, R60, R3, 0x2, PT ;  /* 0x000000023c027446 */ /* 0x000fca0003800003 */
[----:B------:R-:W-:-:S04]  /*3c0e0*/  IMAD.SHL.U32 R6, R2, 0x4, RZ ;  /* 0x0000000402067824 */ /* 0x000fc800078e00ff */
[----:B------:R-:W1:Y:S02]  /*3c0f0*/  LDC R2, c[0x2][R6+0xb1c] ;  /* 0x0082c70006027b82 */ /* 0x000e640000000800 */
[----:B-1----:R-:W-:-:S04]  /*3c100*/  SHF.R.S32.HI R3, RZ, 0x1f, R2 ;  /* 0x0000001fff037819 */ /* 0x002fc80000011402 */
.L_x_2399:
[----:B------:R-:W-:Y:S05]  /*3c110*/  BRX R2 -0x3c120                                                         (*"BRANCH_TARGETS .L_x_2400,.L_x_2401,.L_x_1072"*) ;  /* 0xfffffc3c02b87949 */ /* 0x000fea000383ffff */
.L_x_2401:
[----:B------:R-:W-:Y:S01]  /*3c120*/  FADD R2, R5, 1 ;  /* 0x3f80000005027421 */ /* 0x000fe20000000000 */
[----:B------:R-:W-:Y:S06]  /*3c130*/  BRA `(.L_x_1071) ;  /* 0x0000000000747947 */ /* 0x000fec0003800000 */
.L_x_2400:
[----:B------:R-:W-:Y:S01]  /*3c140*/  FADD R2, R5, 1 ;  /* 0x3f80000005027421 */ /* 0x000fe20000000000 */
[----:B------:R-:W-:Y:S06]  /*3c150*/  BRA `(.L_x_1071) ;  /* 0x00000000006c7947 */ /* 0x000fec0003800000 */
.L_x_1074:
[----:B------:R-:W-:-:S13]  /*3c160*/  ISETP.GT.AND P0, PT, R60, 0xd, PT ;  /* 0x0000000d3c00780c */ /* 0x000fda0003f04270 */
[----:B------:R-:W-:Y:S05]  /*3c170*/  @P0 BRA `(.L_x_1076) ;  /* 0x00000000002c0947 */ /* 0x000fea0003800000 */
[----:B------:R-:W-:-:S04]  /*3c180*/  MOV R3, 0xfffffff4 ;  /* 0xfffffff400037802 */ /* 0x000fc80000000f00 */
[----:B------:R-:W-:-:S05]  /*3c190*/  VIADDMNMX.U32 R2, R60, R3, 0x2, PT ;  /* 0x000000023c027446 */ /* 0x000fca0003800003 */
[----:B------:R-:W-:-:S04]  /*3c1a0*/  IMAD.SHL.U32 R7, R2, 0x4, RZ ;  /* 0x0000000402077824 */ /* 0x000fc800078e00ff */
[----:B------:R-:W1:Y:S02]  /*3c1b0*/  LDC R2, c[0x2][R7+0xb28] ;  /* 0x0082ca0007027b82 */ /* 0x000e640000000800 */
[----:B-1----:R-:W-:-:S04]  /*3c1c0*/  SHF.R.S32.HI R3, RZ, 0x1f, R2 ;  /* 0x0000001fff037819 */ /* 0x002fc80000011402 */
.L_x_2403:
[----:B------:R-:W-:Y:S05]  /*3c1d0*/  BRX R2 -0x3c1e0                                                         (*"BRANCH_TARGETS .L_x_2404,.L_x_2405,.L_x_1072"*) ;  /* 0xfffffc3c02887949 */ /* 0x000fea000383ffff */
.L_x_2405:
[----:B------:R-:W-:Y:S01]  /*3c1e0*/  FADD R2, R5, 1 ;  /* 0x3f80000005027421 */ /* 0x000fe20000000000 */
[----:B------:R-:W-:Y:S06]  /*3c1f0*/  BRA `(.L_x_1071) ;  /* 0x0000000000447947 */ /* 0x000fec0003800000 */
.L_x_2404:
[----:B------:R-:W-:-:S04]  /*3c200*/  FADD R5, R5, 1 ;  /* 0x3f80000005057421 */ /* 0x000fc80000000000 */
[----:B------:R-:W-:Y:S01]  /*3c210*/  FADD R2, R6, R5 ;  /* 0x0000000506027221 */ /* 0x000fe20000000000 */
[----:B------:R-:W-:Y:S06]  /*3c220*/  BRA `(.L_x_1071) ;  /* 0x0000000000387947 */ /* 0x000fec0003800000 */
.L_x_1076:
[----:B------:R-:W-:-:S04]  /*3c230*/  MOV R3, 0xfffffff2 ;  /* 0xfffffff200037802 */ /* 0x000fc80000000f00 */
[----:B------:R-:W-:-:S05]  /*3c240*/  VIADDMNMX.U32 R2, R60, R3, 0x3, PT ;  /* 0x000000033c027446 */ /* 0x000fca0003800003 */
[----:B------:R-:W-:-:S04]  /*3c250*/  IMAD.SHL.U32 R7, R2, 0x4, RZ ;  /* 0x0000000402077824 */ /* 0x000fc800078e00ff */
[----:B------:R-:W1:Y:S02]  /*3c260*/  LDC R2, c[0x2][R7+0xb34] ;  /* 0x0082cd0007027b82 */ /* 0x000e640000000800 */
[----:B-1----:R-:W-:-:S04]  /*3c270*/  SHF.R.S32.HI R3, RZ, 0x1f, R2 ;  /* 0x0000001fff037819 */ /* 0x002fc80000011402 */
.L_x_2407:
[----:B------:R-:W-:Y:S05]  /*3c280*/  BRX R2 -0x3c290                                                         (*"BRANCH_TARGETS .L_x_2408,.L_x_2409,.L_x_2410,.L_x_1072"*) ;  /* 0xfffffc3c025c7949 */ /* 0x000fea000383ffff */
.L_x_2410:
[----:B------:R-:W-:-:S04]  /*3c290*/  FADD R5, R5, 1 ;  /* 0x3f80000005057421 */ /* 0x000fc80000000000 */
[----:B------:R-:W-:Y:S01]  /*3c2a0*/  FADD R2, R6, R5 ;  /* 0x0000000506027221 */ /* 0x000fe20000000000 */
[----:B------:R-:W-:Y:S06]  /*3c2b0*/  BRA `(.L_x_1071) ;  /* 0x0000000000147947 */ /* 0x000fec0003800000 */
.L_x_1072:
[----:B------:R-:W-:Y:S01]  /*3c2c0*/  MOV R2, 0x7fffffff ;  /* 0x7fffffff00027802 */ /* 0x000fe20000000f00 */
[----:B------:R-:W-:Y:S06]  /*3c2d0*/  BRA `(.L_x_1071) ;  /* 0x00000000000c7947 */ /* 0x000fec0003800000 */
.L_x_2408:
[----:B------:R-:W-:Y:S01]  /*3c2e0*/  FADD R2, R5, 1 ;  /* 0x3f80000005027421 */ /* 0x000fe20000000000 */
[----:B------:R-:W-:Y:S06]  /*3c2f0*/  BRA `(.L_x_1071) ;  /* 0x0000000000047947 */ /* 0x000fec0003800000 */
.L_x_2409:
[----:B------:R-:W-:-:S07]  /*3c300*/  FADD R2, R5, 1 ;  /* 0x3f80000005027421 */ /* 0x000fce0000000000 */
.L_x_1071:
[----:B------:R-:W-:Y:S05]  /*3c310*/  BSYNC.RECONVERGENT B0 ;  /* 0x0000000000007941 */ /* 0x000fea0003800200 */
.L_x_1068:
        /* <DEDUP_REMOVED lines=17> */
.L_x_1079:
        /* <DEDUP_REMOVED lines=9> */
.L_x_1082:
[----:B------:R-:W-:-:S04]  /*3c4c0*/  MOV R2, 0xfffffffb ;  /* 0xfffffffb00027802 */ /* 0x000fc80000000f00 */
[----:B------:R-:W-:-:S05]  /*3c4d0*/  VIADDMNMX.U32 R2, R61, R2, 0x3, PT ;  /* 0x000000033d027446 */ /* 0x000fca0003800002 */
[----:B------:R-:W-:-:S04]  /*3c4e0*/  IMAD.SHL.U32 R4, R2, 0x4, RZ ;  /* 0x0000000402047824 */ /* 0x000fc800078e00ff */
[----:B------:R-:W1:Y:S02]  /*3c4f0*/  LDC R2, c[0x2][R4+0xb44] ;  /* 0x0082d10004027b82 */ /* 0x000e640000000800 */
[----:B-1----:R-:W-:-:S04]  /*3c500*/  SHF.R.S32.HI R3, RZ, 0x1f, R2 ;  /* 0x0000001fff037819 */ /* 0x002fc80000011402 */
.L_x_2412:
[----:B------:R-:W-:Y:S05]  /*3c510*/  BRX R2 -0x3c520                                                         (*"BRANCH_TARGETS .L_x_2413,.L_x_2414,.L_x_2415,.L_x_1081"*) ;  /* 0xfffffc3802b87949 */ /* 0x000fea000383ffff */
.L_x_2415:
[----:B------:R-:W-:-:S04]  /*3c520*/  FADD R2, R6, 1 ;  /* 0x3f80000006027421 */ /* 0x000fc80000000000 */
[----:B------:R-:W-:Y:S01]  /*3c530*/  FADD R2, R5, R2 ;  /* 0x0000000205027221 */ /* 0x000fe20000000000 */
[----:B------:R-:W-:Y:S06]  /*3c540*/  BRA `(.L_x_1080) ;  /* 0x0000000000ec7947 */ /* 0x000fec0003800000 */
.L_x_2413:
[----:B------:R-:W-:-:S04]  /*3c550*/  FADD R5, R5, 1 ;  /* 0x3f80000005057421 */ /* 0x000fc80000000000 */
[----:B------:R-:W-:Y:S01]  /*3c560*/  FADD R2, R6, R5 ;  /* 0x0000000506027221 */ /* 0x000fe20000000000 */
[----:B------:R-:W-:Y:S06]  /*3c570*/  BRA `(.L_x_1080) ;  /* 0x0000000000e07947 */ /* 0x000fec0003800000 */
.L_x_2414:
[----:B------:R-:W-:-:S04]  /*3c580*/  FADD R5, R5, 1 ;  /* 0x3f80000005057421 */ /* 0x000fc80000000000 */
[----:B------:R-:W-:Y:S01]  /*3c590*/  FADD R2, R6, R5 ;  /* 0x0000000506027221 */ /* 0x000fe20000000000 */
[----:B------:R-:W-:Y:S06]  /*3c5a0*/  BRA `(.L_x_1080) ;  /* 0x0000000000d47947 */ /* 0x000fec0003800000 */
.L_x_1078:
        /* <DEDUP_REMOVED lines=9> */
.L_x_2417:
[----:B------:R-:W-:Y:S05]  /*3c640*/  BRX R2 -0x3c650                                                         (*"BRANCH_TARGETS .L_x_2418,.L_x_2419,.L_x_1081"*) ;  /* 0xfffffc38026c7949 */ /* 0x000fea000383ffff */
.L_x_2419:
[----:B------:R-:W-:-:S04]  /*3c650*/  FADD R5, R5, 1 ;  /* 0x3f80000005057421 */ /* 0x000fc80000000000 */
[----:B------:R-:W-:Y:S01]  /*3c660*/  FADD R2, R6, R5 ;  /* 0x0000000506027221 */ /* 0x000fe20000000000 */
[----:B------:R-:W-:Y:S06]  /*3c670*/  BRA `(.L_x_1080) ;  /* 0x0000000000a07947 */ /* 0x000fec0003800000 */
.L_x_2418:
[----:B------:R-:W-:-:S04]  /*3c680*/  FADD R5, R5, 1 ;  /* 0x3f80000005057421 */ /* 0x000fc80000000000 */
[----:B------:R-:W-:Y:S01]  /*3c690*/  FADD R2, R6, R5 ;  /* 0x0000000506027221 */ /* 0x000fe20000000000 */
[----:B------:R-:W-:Y:S06]  /*3c6a0*/  BRA `(.L_x_1080) ;  /* 0x0000000000947947 */ /* 0x000fec0003800000 */
.L_x_1084:
[----:B------:R-:W-:-:S04]  /*3c6b0*/  MOV R2, 0xfffffff6 ;  /* 0xfffffff600027802 */ /* 0x000fc80000000f00 */
[----:B------:R-:W-:-:S05]  /*3c6c0*/  VIADDMNMX.U32 R2, R61, R2, 0x2, PT ;  /* 0x000000023d027446 */ /* 0x000fca0003800002 */
[----:B------:R-:W-:-:S04]  /*3c6d0*/  IMAD.SHL.U32 R4, R2, 0x4, RZ ;  /* 0x0000000402047824 */ /* 0x000fc800078e00ff */
[----:B------:R-:W1:Y:S02]  /*3c6e0*/  LDC R2, c[0x2][R4+0xb60] ;  /* 0x0082d80004027b82 */ /* 0x000e640000000800 */
[----:B-1----:R-:W-:-:S04]  /*3c6f0*/  SHF.R.S32.HI R3, RZ, 0x1f, R2 ;  /* 0x0000001fff037819 */ /* 0x002fc80000011402 */
.L_x_2421:
[----:B------:R-:W-:Y:S05]  /*3c700*/  BRX R2 -0x3c710                                                         (*"BRANCH_TARGETS .L_x_2422,.L_x_2423,.L_x_1081"*) ;  /* 0xfffffc38023c7949 */ /* 0x000fea000383ffff */
.L_x_2423:
[----:B------:R-:W-:Y:S01]  /*3c710*/  FADD R2, R5, 1 ;  /* 0x3f80000005027421 */ /* 0x000fe20000000000 */
[----:B------:R-:W-:Y:S06]  /*3c720*/  BRA `(.L_x_1080) ;  /* 0x0000000000747947 */ /* 0x000fec0003800000 */
.L_x_2422:
[----:B------:R-:W-:Y:S01]  /*3c730*/  FADD R2, R5, 1 ;  /* 0x3f80000005027421 */ /* 0x000fe20000000000 */
[----:B------:R-:W-:Y:S06]  /*3c740*/  BRA `(.L_x_1080) ;  /* 0x00000000006c7947 */ /* 0x000fec0003800000 */
.L_x_1083:
[----:B------:R-:W-:-:S13]  /*3c750*/  ISETP.GT.AND P0, PT, R61, 0xd, PT ;  /* 0x0000000d3d00780c */ /* 0x000fda0003f04270 */
[----:B------:R-:W-:Y:S05]  /*3c760*/  @P0 BRA `(.L_x_1085) ;  /* 0x00000000002c0947 */ /* 0x000fea0003800000 */
[----:B------:R-:W-:-:S04]  /*3c770*/  MOV R2, 0xfffffff4 ;  /* 0xfffffff400027802 */ /* 0x000fc80000000f00 */
[----:B------:R-:W-:-:S05]  /*3c780*/  VIADDMNMX.U32 R2, R61, R2, 0x2, PT ;  /* 0x000000023d027446 */ /* 0x000fca0003800002 */
[----:B------:R-:W-:-:S04]  /*3c790*/  IMAD.SHL.U32 R4, R2, 0x4, RZ ;  /* 0x0000000402047824 */ /* 0x000fc800078e00ff */
[----:B------:R-:W1:Y:S02]  /*3c7a0*/  LDC R2, c[0x2][R4+0xb6c] ;  /* 0x0082db0004027b82 */ /* 0x000e640000000800 */
[----:B-1----:R-:W-:-:S04]  /*3c7b0*/  SHF.R.S32.HI R3, RZ, 0x1f, R2 ;  /* 0x0000001fff037819 */ /* 0x002fc80000011402 */
.L_x_2425:
[----:B------:R-:W-:Y:S05]  /*3c7c0*/  BRX R2 -0x3c7d0                                                         (*"BRANCH_TARGETS .L_x_2426,.L_x_2427,.L_x_1081"*) ;  /* 0xfffffc38020c7949 */ /* 0x000fea000383ffff */
.L_x_2427:
[----:B------:R-:W-:Y:S01]  /*3c7d0*/  FADD R2, R5, 1 ;  /* 0x3f80000005027421 */ /* 0x000fe20000000000 */
[----:B------:R-:W-:Y:S06]  /*3c7e0*/  BRA `(.L_x_1080) ;  /* 0x0000000000447947 */ /* 0x000fec0003800000 */
.L_x_2426:
[----:B------:R-:W-:-:S04]  /*3c7f0*/  FADD R5, R5, 1 ;  /* 0x3f80000005057421 */ /* 0x000fc80000000000 */
[----:B------:R-:W-:Y:S01]  /*3c800*/  FADD R2, R6, R5 ;  /* 0x0000000506027221 */ /* 0x000fe20000000000 */
[----:B------:R-:W-:Y:S06]  /*3c810*/  BRA `(.L_x_1080) ;  /* 0x0000000000387947 */ /* 0x000fec0003800000 */
.L_x_1085:
[----:B------:R-:W-:-:S04]  /*3c820*/  MOV R2, 0xfffffff2 ;  /* 0xfffffff200027802 */ /* 0x000fc80000000f00 */
[----:B------:R-:W-:-:S05]  /*3c830*/  VIADDMNMX.U32 R2, R61, R2, 0x3, PT ;  /* 0x000000033d027446 */ /* 0x000fca0003800002 */
[----:B------:R-:W-:-:S04]  /*3c840*/  IMAD.SHL.U32 R4, R2, 0x4, RZ ;  /* 0x0000000402047824 */ /* 0x000fc800078e00ff */
[----:B------:R-:W1:Y:S02]  /*3c850*/  LDC R2, c[0x2][R4+0xb78] ;  /* 0x0082de0004027b82 */ /* 0x000e640000000800 */
[----:B-1----:R-:W-:-:S04]  /*3c860*/  SHF.R.S32.HI R3, RZ, 0x1f, R2 ;  /* 0x0000001fff037819 */ /* 0x002fc80000011402 */
.L_x_2429:
[----:B------:R-:W-:Y:S05]  /*3c870*/  BRX R2 -0x3c880                                                         (*"BRANCH_TARGETS .L_x_2430,.L_x_2431,.L_x_2432,.L_x_1081"*) ;  /* 0xfffffc3402e07949 */ /* 0x000fea000383ffff */
.L_x_2432:
[----:B------:R-:W-:-:S04]  /*3c880*/  FADD R5, R5, 1 ;  /* 0x3f80000005057421 */ /* 0x000fc80000000000 */
[----:B------:R-:W-:Y:S01]  /*3c890*/  FADD R2, R6, R5 ;  /* 0x0000000506027221 */ /* 0x000fe20000000000 */
[----:B------:R-:W-:Y:S06]  /*3c8a0*/  BRA `(.L_x_1080) ;  /* 0x0000000000147947 */ /* 0x000fec0003800000 */
.L_x_1081:
[----:B------:R-:W-:Y:S01]  /*3c8b0*/  MOV R2, 0x7fffffff ;  /* 0x7fffffff00027802 */ /* 0x000fe20000000f00 */
[----:B------:R-:W-:Y:S06]  /*3c8c0*/  BRA `(.L_x_1080) ;  /* 0x00000000000c7947 */ /* 0x000fec0003800000 */
.L_x_2430:
[----:B------:R-:W-:Y:S01]  /*3c8d0*/  FADD R2, R5, 1 ;  /* 0x3f80000005027421 */ /* 0x000fe20000000000 */
[----:B------:R-:W-:Y:S06]  /*3c8e0*/  BRA `(.L_x_1080) ;  /* 0x0000000000047947 */ /* 0x000fec0003800000 */
.L_x_2431:
[----:B------:R-:W-:-:S07]  /*3c8f0*/  FADD R2, R5, 1 ;  /* 0x3f80000005027421 */ /* 0x000fce0000000000 */
.L_x_1080:
[----:B------:R-:W-:Y:S05]  /*3c900*/  BSYNC.RECONVERGENT B0 ;  /* 0x0000000000007941 */ /* 0x000fea0003800200 */
.L_x_1077:
        /* <DEDUP_REMOVED lines=17> */
.L_x_1088:
        /* <DEDUP_REMOVED lines=9> */
.L_x_1091:
[----:B------:R-:W-:-:S04]  /*3cab0*/  MOV R3, 0xfffffffb ;  /* 0xfffffffb00037802 */ /* 0x000fc80000000f00 */
[----:B------:R-:W-:-:S05]  /*3cac0*/  VIADDMNMX.U32 R0, R62, R3, 0x3, PT ;  /* 0x000000033e007446 */ /* 0x000fca0003800003 */
[----:B------:R-:W-:-:S04]  /*3cad0*/  IMAD.SHL.U32 R0, R0, 0x4, RZ ;  /* 0x0000000400007824 */ /* 0x000fc800078e00ff */
[----:B------:R-:W1:Y:S02]  /*3cae0*/  LDC R2, c[0x2][R0+0xb88] ;  /* 0x0082e20000027b82 */ /* 0x000e640000000800 */
[----:B-1----:R-:W-:-:S04]  /*3caf0*/  SHF.R.S32.HI R3, RZ, 0x1f, R2 ;  /* 0x0000001fff037819 */ /* 0x002fc80000011402 */
.L_x_2434:
[----:B------:R-:W-:Y:S05]  /*3cb00*/  BRX R2 -0x3cb10                                                         (*"BRANCH_TARGETS .L_x_2435,.L_x_2436,.L_x_2437,.L_x_1090"*) ;  /* 0xfffffc34023c7949 */ /* 0x000fea000383ffff */
.L_x_2437:
[----:B------:R-:W-:-:S04]  /*3cb10*/  FADD R0, R4, 1 ;  /* 0x3f80000004007421 */ /* 0x000fc80000000000 */
[----:B------:R-:W-:Y:S01]  /*3cb20*/  FADD R0, R5, R0 ;  /* 0x0000000005007221 */ /* 0x000fe20000000000 */
[----:B------:R-:W-:Y:S06]  /*3cb30*/  BRA `(.L_x_1089) ;  /* 0x0000000000ec7947 */ /* 0x000fec0003800000 */
.L_x_2435:
[----:B------:R-:W-:-:S04]  /*3cb40*/  FADD R5, R5, 1 ;  /* 0x3f80000005057421 */ /* 0x000fc80000000000 */
[----:B------:R-:W-:Y:S01]  /*3cb50*/  FADD R0, R4, R5 ;  /* 0x0000000504007221 */ /* 0x000fe20000000000 */
[----:B------:R-:W-:Y:S06]  /*3cb60*/  BRA `(.L_x_1089) ;  /* 0x0000000000e07947 */ /* 0x000fec0003800000 */
.L_x_2436:
[----:B------:R-:W-:-:S04]  /*3cb70*/  FADD R5, R5, 1 ;  /* 0x3f80000005057421 */ /* 0x000fc80000000000 */
[----:B------:R-:W-:Y:S01]  /*3cb80*/  FADD R0, R4, R5 ;  /* 0x0000000504007221 */ /* 0x000fe20000000000 */
[----:B------:R-:W-:Y:S06]  /*3cb90*/  BRA `(.L_x_1089) ;  /* 0x0000000000d47947 */ /* 0x000fec0003800000 */
.L_x_1087:
        /* <DEDUP_REMOVED lines=9> */
.L_x_2439:
[----:B------:R-:W-:Y:S05]  /*3cc30*/  BRX R2 -0x3cc40                                                         (*"BRANCH_TARGETS .L_x_2440,.L_x_2441,.L_x_1090"*) ;  /* 0xfffffc3002f07949 */ /* 0x000fea000383ffff */
.L_x_2441:
[----:B------:R-:W-:-:S04]  /*3cc40*/  FADD R5, R5, 1 ;  /* 0x3f80000005057421 */ /* 0x000fc80000000000 */
[----:B------:R-:W-:Y:S01]  /*3cc50*/  FADD R0, R4, R5 ;  /* 0x0000000504007221 */ /* 0x000fe20000000000 */
[----:B------:R-:W-:Y:S06]  /*3cc60*/  BRA `(.L_x_1089) ;  /* 0x0000000000a07947 */ /* 0x000fec0003800000 */
.L_x_2440:
[----:B------:R-:W-:-:S04]  /*3cc70*/  FADD R5, R5, 1 ;  /* 0x3f80000005057421 */ /* 0x000fc80000000000 */
[----:B------:R-:W-:Y:S01]  /*3cc80*/  FADD R0, R4, R5 ;  /* 0x0000000504007221 */ /* 0x000fe20000000000 */
[----:B------:R-:W-:Y:S06]  /*3cc90*/  BRA `(.L_x_1089) ;  /* 0x0000000000947947 */ /* 0x000fec0003800000 */
.L_x_1093:
[----:B------:R-:W-:-:S04]  /*3cca0*/  MOV R3, 0xfffffff6 ;  /* 0xfffffff600037802 */ /* 0x000fc80000000f00 */
[----:B------:R-:W-:-:S05]  /*3ccb0*/  VIADDMNMX.U32 R0, R62, R3, 0x2, PT ;  /* 0x000000023e007446 */ /* 0x000fca0003800003 */
[----:B------:R-:W-:-:S04]  /*3ccc0*/  IMAD.SHL.U32 R0, R0, 0x4, RZ ;  /* 0x0000000400007824 */ /* 0x000fc800078e00ff */
[----:B------:R-:W1:Y:S02]  /*3ccd0*/  LDC R2, c[0x2][R0+0xba4] ;  /* 0x0082e90000027b82 */ /* 0x000e640000000800 */
[----:B-1----:R-:W-:-:S04]  /*3cce0*/  SHF.R.S32.HI R3, RZ, 0x1f, R2 ;  /* 0x0000001fff037819 */ /* 0x002fc80000011402 */
.L_x_2443:
[----:B------:R-:W-:Y:S05]  /*3ccf0*/  BRX R2 -0x3cd00                                                         (*"BRANCH_TARGETS .L_x_2444,.L_x_2445,.L_x_1090"*) ;  /* 0xfffffc3002c07949 */ /* 0x000fea000383ffff */
.L_x_2445:
[----:B------:R-:W-:Y:S01]  /*3cd00*/  FADD R0, R5, 1 ;  /* 0x3f80000005007421 */ /* 0x000fe20000000000 */
[----:B------:R-:W-:Y:S06]  /*3cd10*/  BRA `(.L_x_1089) ;  /* 0x0000000000747947 */ /* 0x000fec0003800000 */
.L_x_2444:
[----:B------:R-:W-:Y:S01]  /*3cd20*/  FADD R0, R5, 1 ;  /* 0x3f80000005007421 */ /* 0x000fe20000000000 */
[----:B------:R-:W-:Y:S06]  /*3cd30*/  BRA `(.L_x_1089) ;  /* 0x00000000006c7947 */ /* 0x000fec0003800000 */
.L_x_1092:
[----:B------:R-:W-:-:S13]  /*3cd40*/  ISETP.GT.AND P0, PT, R62, 0xd, PT ;  /* 0x0000000d3e00780c */ /* 0x000fda0003f04270 */
[----:B------:R-:W-:Y:S05]  /*3cd50*/  @P0 BRA `(.L_x_1094) ;  /* 0x00000000002c0947 */ /* 0x000fea0003800000 */
[----:B------:R-:W-:-:S04]  /*3cd60*/  MOV R3, 0xfffffff4 ;  /* 0xfffffff400037802 */ /* 0x000fc80000000f00 */
[----:B------:R-:W-:-:S05]  /*3cd70*/  VIADDMNMX.U32 R0, R62, R3, 0x2, PT ;  /* 0x000000023e007446 */ /* 0x000fca0003800003 */
[----:B------:R-:W-:-:S04]  /*3cd80*/  IMAD.SHL.U32 R0, R0, 0x4, RZ ;  /* 0x0000000400007824 */ /* 0x000fc800078e00ff */
[----:B------:R-:W1:Y:S02]  /*3cd90*/  LDC R2, c[0x2][R0+0xbb0] ;  /* 0x0082ec0000027b82 */ /* 0x000e640000000800 */
[----:B-1----:R-:W-:-:S04]  /*3cda0*/  SHF.R.S32.HI R3, RZ, 0x1f, R2 ;  /* 0x0000001fff037819 */ /* 0x002fc80000011402 */
.L_x_2447:
[----:B------:R-:W-:Y:S05]  /*3cdb0*/  BRX R2 -0x3cdc0                                                         (*"BRANCH_TARGETS .L_x_2448,.L_x_2449,.L_x_1090"*) ;  /* 0xfffffc3002907949 */ /* 0x000fea000383ffff */
.L_x_2449:
[----:B------:R-:W-:Y:S01]  /*3cdc0*/  FADD R0, R5, 1 ;  /* 0x3f80000005007421 */ /* 0x000fe20000000000 */
[----:B------:R-:W-:Y:S06]  /*3cdd0*/  BRA `(.L_x_1089) ;  /* 0x0000000000447947 */ /* 0x000fec0003800000 */
.L_x_2448:
[----:B------:R-:W-:-:S04]  /*3cde0*/  FADD R5, R5, 1 ;  /* 0x3f80000005057421 */ /* 0x000fc80000000000 */
[----:B------:R-:W-:Y:S01]  /*3cdf0*/  FADD R0, R4, R5 ;  /* 0x0000000504007221 */ /* 0x000fe20000000000 */
[----:B------:R-:W-:Y:S06]  /*3ce00*/  BRA `(.L_x_1089) ;  /* 0x0000000000387947 */ /* 0x000fec0003800000 */
.L_x_1094:
[----:B------:R-:W-:-:S04]  /*3ce10*/  MOV R3, 0xfffffff2 ;  /* 0xfffffff200037802 */ /* 0x000fc80000000f00 */
[----:B------:R-:W-:-:S05]  /*3ce20*/  VIADDMNMX.U32 R0, R62, R3, 0x3, PT ;  /* 0x000000033e007446 */ /* 0x000fca0003800003 */
[----:B------:R-:W-:-:S04]  /*3ce30*/  IMAD.SHL.U32 R0, R0, 0x4, RZ ;  /* 0x0000000400007824 */ /* 0x000fc800078e00ff */
[----:B------:R-:W1:Y:S02]  /*3ce40*/  LDC R2, c[0x2][R0+0xbbc] ;  /* 0x0082ef0000027b82 */ /* 0x000e640000000800 */
[----:B-1----:R-:W-:-:S04]  /*3ce50*/  SHF.R.S32.HI R3, RZ, 0x1f, R2 ;  /* 0x0000001fff037819 */ /* 0x002fc80000011402 */
.L_x_2451:
[----:B------:R-:W-:Y:S05]  /*3ce60*/  BRX R2 -0x3ce70                                                         (*"BRANCH_TARGETS .L_x_2452,.L_x_2453,.L_x_2454,.L_x_1090"*) ;  /* 0xfffffc3002647949 */ /* 0x000fea000383ffff */
.L_x_2454:
[----:B------:R-:W-:-:S04]  /*3ce70*/  FADD R5, R5, 1 ;  /* 0x3f80000005057421 */ /* 0x000fc80000000000 */
[----:B------:R-:W-:Y:S01]  /*3ce80*/  FADD R0, R4, R5 ;  /* 0x0000000504007221 */ /* 0x000fe20000000000 */
[----:B------:R-:W-:Y:S06]  /*3ce90*/  BRA `(.L_x_1089) ;  /* 0x0000000000147947 */ /* 0x000fec0003800000 */
.L_x_1090:
[----:B------:R-:W-:Y:S01]  /*3cea0*/  MOV R0, 0x7fffffff ;  /* 0x7fffffff00007802 */ /* 0x000fe20000000f00 */
[----:B------:R-:W-:Y:S06]  /*3ceb0*/  BRA `(.L_x_1089) ;  /* 0x00000000000c7947 */ /* 0x000fec0003800000 */
.L_x_2452:
[----:B------:R-:W-:Y:S01]  /*3cec0*/  FADD R0, R5, 1 ;  /* 0x3f80000005007421 */ /* 0x000fe20000000000 */
[----:B------:R-:W-:Y:S06]  /*3ced0*/  BRA `(.L_x_1089) ;  /* 0x0000000000047947 */ /* 0x000fec0003800000 */
.L_x_2453:
[----:B------:R-:W-:-:S07]  /*3cee0*/  FADD R0, R5, 1 ;  /* 0x3f80000005007421 */ /* 0x000fce0000000000 */
.L_x_1089:
[----:B------:R-:W-:Y:S05]  /*3cef0*/  BSYNC.RECONVERGENT B0 ;  /* 0x0000000000007941 */ /* 0x000fea0003800200 */
.L_x_1086:
[----:B------:R-:W0:Y:S01]  /*3cf00*/  F2I.TRUNC.NTZ R0, R0 ;  /* 0x0000000000007305 */ /* 0x000e22000020f100 */
[----:B------:R-:W-:Y:S01]  /*3cf10*/  UMOV UR5, URZ ;  /* 0x000000ff00057c82 */ /* 0x000fe20008000000 */
[----:B0-----:R-:W-:-:S05]  /*3cf20*/  I2FP.F32.S32 R40, R0 ;  /* 0x0000000000287245 */ /* 0x001fca0000201400 */
[----:B------:R-:W-:-:S07]  /*3cf30*/  FMUL R40, R40, -10 ;  /* 0xc120000028287820 */ /* 0x000fce0000400000 */
.L_x_1103:
[----:B------:R-:W0:Y:S02]  /*3cf40*/  LDC R5, c[0x0][0x380] ;  /* 0x0000e000ff057b82 */ /* 0x000e240000000800 */
[----:B0-----:R-:W-:-:S04]  /*3cf50*/  IMAD R5, R5, UR5, RZ ;  /* 0x0000000505057c24 */ /* 0x001fc8000f8e02ff */
[----:B------:R-:W-:-:S05]  /*3cf60*/  IMAD.WIDE R4, R5, 0x4, R8 ;  /* 0x0000000405047825 */ /* 0x000fca00078e0208 */
[----:B------:R-:W2:Y:S01]  /*3cf70*/  LDG.E R0, desc[UR6][R4.64] ;  /* 0x0000000604007981 */ /* 0x000ea2000c1e1900 */
[----:B------:R-:W-:Y:S02]  /*3cf80*/  HFMA2 R3, -RZ, RZ, 2.5625, 0 ;  /* 0x41200000ff037431 */ /* 0x000fe400000001ff */
        /* <DEDUP_REMOVED lines=10> */
[----:B------:R-:W-:Y:S01]  /*3d030*/  IMAD.MOV.U32 R3, RZ, RZ, R6 ;  /* 0x000000ffff037224 */ /* 0x000fe200078e0006 */
[----:B------:R-:W-:Y:S02]  /*3d040*/  MOV R0, 0x41200000 ;  /* 0x4120000000007802 */ /* 0x000fe40000000f00 */
[----:B------:R-:W-:-:S07]  /*3d050*/  MOV R20, 0x3d070 ;  /* 0x0003d07000147802 */ /* 0x000fce0000000f00 */
[----:B------:R-:W-:Y:S05]  /*3d060*/  CALL.REL.NOINC `($__internal_2_$__cuda_sm3x_div_rn_noftz_f32_slowpath) ;  /* 0x0000019000707944 */ /* 0x000fea0003c00000 */
.L_x_1096:
[----:B------:R-:W-:Y:S05]  /*3d070*/  BSYNC.RECONVERGENT B3 ;  /* 0x0000000000037941 */ /* 0x000fea0003800200 */
.L_x_1095:
[----:B------:R-:W0:Y:S02]  /*3d080*/  LDC R3, c[0x0][0x380] ;  /* 0x0000e000ff037b82 */ /* 0x000e240000000800 */
[----:B0-----:R-:W-:-:S05]  /*3d090*/  IMAD.WIDE R4, R3, 0x4, R4 ;  /* 0x0000000403047825 */ /* 0x001fca00078e0204 */
[----:B------:R-:W2:Y:S01]  /*3d0a0*/  LDG.E R10, desc[UR6][R4.64] ;  /* 0x00000006040a7981 */ /* 0x000ea2000c1e1900 */
[----:B------:R-:W-:Y:S01]  /*3d0b0*/  FADD R2, R0, 1 ;  /* 0x3f80000000027421 */ /* 0x000fe20000000000 */
[----:B------:R-:W-:Y:S01]  /*3d0c0*/  IMAD.MOV.U32 R7, RZ, RZ, 0x3e055027 ;  /* 0x3e055027ff077424 */ /* 0x000fe200078e00ff */
[----:B------:R-:W-:Y:S01]  /*3d0d0*/  MOV R11, 0x3dcccccd ;  /* 0x3dcccccd000b7802 */ /* 0x000fe20000000f00 */
[----:B------:R-:W-:Y:S01]  /*3d0e0*/  IMAD.MOV.U32 R12, RZ, RZ, 0x41200000 ;  /* 0x41200000ff0c7424 */ /* 0x000fe200078e00ff */
[----:B------:R-:W-:Y:S01]  /*3d0f0*/  BSSY.RECONVERGENT B3, `(.L_x_1097) ;  /* 0x0000028000037945 */ /* 0x000fe20003800200 */
[----:B------:R-:W-:Y:S02]  /*3d100*/  FSETP.GEU.AND P0, PT, R2, 1.175494350822287508e-38, PT ;  /* 0x008000000200780b */ /* 0x000fe40003f0e000 */
[----:B------:R-:W-:-:S11]  /*3d110*/  FFMA R12, R11, -R12, 1 ;  /* 0x3f8000000b0c7423 */ /* 0x000fd6000000080c */
[----:B------:R-:W-:-:S04]  /*3d120*/  @!P0 FMUL R2, R2, 8388608 ;  /* 0x4b00000002028820 */ /* 0x000fc80000400000 */
[C---:B------:R-:W-:Y:S01]  /*3d130*/  VIADD R0, R2.reuse, 0xc0d55555 ;  /* 0xc0d5555502007836 */ /* 0x040fe20000000000 */
[----:B------:R-:W-:-:S04]  /*3d140*/  FSETP.NEU.AND P1, PT, R2, RZ, PT ;  /* 0x000000ff0200720b */ /* 0x000fc80003f2d000 */
[----:B------:R-:W-:-:S04]  /*3d150*/  LOP3.LUT R3, R0, 0xff800000, RZ, 0xc0, !PT ;  /* 0xff80000000037812 */ /* 0x000fc800078ec0ff */
[-C--:B------:R-:W-:Y:S02]  /*3d160*/  IADD3 R0, PT, PT, R2, -R3.reuse, RZ ;  /* 0x8000000302007210 */ /* 0x080fe40007ffe0ff */
[----:B------:R-:W-:-:S03]  /*3d170*/  I2FP.F32.S32 R3, R3 ;  /* 0x0000000300037245 */ /* 0x000fc60000201400 */
[----:B------:R-:W-:Y:S01]  /*3d180*/  FADD R6, R0, -1 ;  /* 0xbf80000000067421 */ /* 0x000fe20000000000 */
[----:B------:R-:W-:Y:S02]  /*3d190*/  FSEL R0, RZ, -23, P0 ;  /* 0xc1b80000ff007808 */ /* 0x000fe40000000000 */
[----:B------:R-:W-:Y:S01]  /*3d1a0*/  ISETP.GT.U32.AND P0, PT, R2, 0x7f7fffff, PT ;  /* 0x7f7fffff0200780c */ /* 0x000fe20003f04070 */
[C---:B------:R-:W-:Y:S02]  /*3d1b0*/  FFMA R7, R6.reuse, -R7, 0.14084610342979431152 ;  /* 0x3e1039f606077423 */ /* 0x040fe40000000807 */
[----:B------:R-:W-:Y:S01]  /*3d1c0*/  FFMA R0, R3, 1.1920928955078125e-07, R0 ;  /* 0x3400000003007823 */ /* 0x000fe20000000000 */
[----:B------:R-:W-:Y:S01]  /*3d1d0*/  MOV R3, 0x7f800000 ;  /* 0x7f80000000037802 */ /* 0x000fe20000000f00 */
        /* <DEDUP_REMOVED lines=21> */
[----:B------:R-:W-:Y:S02]  /*3d330*/  HFMA2 R0, -RZ, RZ, 2.5625, 0 ;  /* 0x41200000ff007431 */ /* 0x000fe400000001ff */
[----:B------:R-:W-:Y:S01]  /*3d340*/  IMAD.MOV.U32 R3, RZ, RZ, R10 ;  /* 0x000000ffff037224 */ /* 0x000fe200078e000a */
[----:B------:R-:W-:-:S07]  /*3d350*/  MOV R20, 0x3d370 ;  /* 0x0003d37000147802 */ /* 0x000fce0000000f00 */
[----:B------:R-:W-:Y:S05]  /*3d360*/  CALL.REL.NOINC `($__internal_2_$__cuda_sm3x_div_rn_noftz_f32_slowpath) ;  /* 0x0000018c00b07944 */ /* 0x000fea0003c00000 */
.L_x_1098:
[----:B------:R-:W-:Y:S05]  /*3d370*/  BSYNC.RECONVERGENT B3 ;  /* 0x0000000000037941 */ /* 0x000fea0003800200 */
.L_x_1097:
        /* <DEDUP_REMOVED lines=47> */
.L_x_1100:
[----:B------:R-:W-:Y:S05]  /*3d670*/  BSYNC.RECONVERGENT B3 ;  /* 0x0000000000037941 */ /* 0x000fea0003800200 */
.L_x_1099:
[----:B------:R-:W0:Y:S02]  /*3d680*/  LDC R3, c[0x0][0x380] ;  /* 0x0000e000ff037b82 */ /* 0x000e240000000800 */
[----:B0-----:R-:W-:-:S06]  /*3d690*/  IMAD.WIDE R2, R3, 0x4, R4 ;  /* 0x0000000403027825 */ /* 0x001fcc00078e0204 */
[----:B------:R0:W2:Y:S01]  /*3d6a0*/  LDG.E R2, desc[UR6][R2.64] ;  /* 0x0000000602027981 */ /* 0x0000a2000c1e1900 */
[----:B------:R-:W-:Y:S01]  /*3d6b0*/  FADD R4, R0, 1 ;  /* 0x3f80000000047421 */ /* 0x000fe20000000000 */
[----:B------:R-:W-:Y:S01]  /*3d6c0*/  IMAD.MOV.U32 R7, RZ, RZ, 0x3e055027 ;  /* 0x3e055027ff077424 */ /* 0x000fe200078e00ff */
[----:B------:R-:W-:Y:S01]  /*3d6d0*/  MOV R10, 0x3dcccccd ;  /* 0x3dcccccd000a7802 */ /* 0x000fe20000000f00 */
[----:B------:R-:W-:Y:S02]  /*3d6e0*/  BSSY.RECONVERGENT B3, `(.L_x_1101) ;  /* 0x0000029000037945 */ /* 0x000fe40003800200 */
[----:B------:R-:W-:Y:S01]  /*3d6f0*/  FSETP.GEU.AND P0, PT, R4, 1.175494350822287508e-38, PT ;  /* 0x008000000400780b */ /* 0x000fe20003f0e000 */
[----:B0-----:R-:W-:-:S12]  /*3d700*/  IMAD.MOV.U32 R3, RZ, RZ, 0x41200000 ;  /* 0x41200000ff037424 */ /* 0x001fd800078e00ff */
        /* <DEDUP_REMOVED lines=13> */
[----:B------:R-:W-:-:S03]  /*3d7e0*/  MOV R3, 0x7f800000 ;  /* 0x7f80000000037802 */ /* 0x000fc60000000f00 */
        /* <DEDUP_REMOVED lines=24> */
.L_x_1102:
[----:B------:R-:W-:Y:S05]  /*3d970*/  BSYNC.RECONVERGENT B3 ;  /* 0x0000000000037941 */ /* 0x000fea0003800200 */
.L_x_1101:
[----:B------:R-:W-:Y:S01]  /*3d980*/  FADD R0, R0, 1 ;  /* 0x3f80000000007421 */ /* 0x000fe20000000000 */
[----:B------:R-:W-:Y:S01]  /*3d990*/  IMAD.MOV.U32 R5, RZ, RZ, 0x3e055027 ;  /* 0x3e055027ff057424 */ /* 0x000fe200078e00ff */
[----:B------:R-:W-:-:S03]  /*3d9a0*/  UIADD3 UR5, UPT, UPT, UR5, 0x4, URZ ;  /* 0x0000000405057890 */ /* 0x000fc6000fffe0ff */
[----:B------:R-:W-:Y:S01]  /*3d9b0*/  FSETP.GEU.AND P0, PT, R0, 1.175494350822287508e-38, PT ;  /* 0x008000000000780b */ /* 0x000fe20003f0e000 */
[----:B------:R-:W-:-:S12]  /*3d9c0*/  UISETP.NE.AND UP0, UPT, UR5, 0x10, UPT ;  /* 0x000000100500788c */ /* 0x000fd8000bf05270 */
[----:B------:R-:W-:-:S04]  /*3d9d0*/  @!P0 FMUL R0, R0, 8388608 ;  /* 0x4b00000000008820 */ /* 0x000fc80000400000 */
[----:B------:R-:W-:-:S05]  /*3d9e0*/  VIADD R2, R0, 0xc0d55555 ;  /* 0xc0d5555500027836 */ /* 0x000fca0000000000 */
        /* <DEDUP_REMOVED lines=53> */
.L_x_1106:
[----:B------:R-:W-:Y:S05]  /*3dd40*/  BSYNC.RECONVERGENT B3 ;  /* 0x0000000000037941 */ /* 0x000fea0003800200 */
.L_x_1105:
[C---:B------:R-:W-:Y:S01]  /*3dd50*/  FMUL R0, |R5|.reuse, 16777216 ;  /* 0x4b80000005007820 */ /* 0x040fe20000400200 */
[C---:B------:R-:W-:Y:S01]  /*3dd60*/  FSETP.GEU.AND P0, PT, |R5|.reuse, 1.175494350822287508e-38, PT ;  /* 0x008000000500780b */ /* 0x040fe20003f0e200 */
[----:B------:R-:W-:Y:S01]  /*3dd70*/  IMAD.MOV.U32 R14, RZ, RZ, 0x3a2c32e4 ;  /* 0x3a2c32e4ff0e7424 */ /* 0x000fe200078e00ff */
[----:B------:R-:W0:Y:S01]  /*3dd80*/  MUFU.RCP R16, R5 ;  /* 0x0000000500107308 */ /* 0x000e220000001000 */
[C---:B------:R-:W-:Y:S01]  /*3dd90*/  FSETP.GEU.AND P3, PT, R5.reuse, 1.175494350822287508e-38, PT ;  /* 0x008000000500780b */ /* 0x040fe20003f6e000 */
[----:B------:R-:W-:Y:S01]  /*3dda0*/  HFMA2 R68, -RZ, RZ, 1.75, 0 ;  /* 0x3f000000ff447431 */ /* 0x000fe200000001ff */
[-C--:B------:R-:W-:Y:S01]  /*3ddb0*/  FSEL R0, R0, |R5|.reuse, !P0 ;  /* 0x4000000500007208 */ /* 0x080fe20004000000 */
[----:B------:R-:W-:Y:S01]  /*3ddc0*/  FMUL R124, R5, 0.63661974668502807617 ;  /* 0x3f22f983057c7820 */ /* 0x000fe20000400000 */
[----:B------:R-:W-:Y:S01]  /*3ddd0*/  FSETP.GT.AND P2, PT, |R63|, 1, PT ;  /* 0x3f8000003f00780b */ /* 0x000fe20003f44200 */
[----:B------:R-:W-:Y:S01]  /*3dde0*/  IMAD.MOV.U32 R145, RZ, RZ, 0x437c0000 ;  /* 0x437c0000ff917424 */ /* 0x000fe200078e00ff */
[----:B------:R-:W-:Y:S01]  /*3ddf0*/  MOV R21, 0x391fcb8e ;  /* 0x391fcb8e00157802 */ /* 0x000fe20000000f00 */
[----:B------:R-:W-:Y:S01]  /*3de00*/  VIADD R3, R0, 0xc0cafb0d ;  /* 0xc0cafb0d00037836 */ /* 0x000fe20000000000 */
[----:B------:R-:W1:Y:S01]  /*3de10*/  FRND.FLOOR R13, R2 ;  /* 0x00000002000d7307 */ /* 0x000e620000205000 */
[----:B------:R-:W-:Y:S01]  /*3de20*/  FADD R116, R5, R5 ;  /* 0x0000000505747221 */ /* 0x000fe20000000000 */
[----:B------:R-:W-:Y:S01]  /*3de30*/  LOP3.LUT R38, R38, 0xfffeffff, RZ, 0xc0, !PT ;  /* 0xfffeffff26267812 */ /* 0x000fe200078ec0ff */
[----:B------:R-:W-:Y:S01]  /*3de40*/  BSSY.RECONVERGENT B3, `(.L_x_1107) ;  /* 0x00000a4000037945 */ /* 0x000fe20003800200 */
[----:B------:R-:W-:Y:S01]  /*3de50*/  LOP3.LUT R9, R3, 0xff800000, RZ, 0xc0, !PT ;  /* 0xff80000003097812 */ /* 0x000fe200078ec0ff */
[----:B------:R-:W-:Y:S01]  /*3de60*/  HFMA2 R67, -RZ, RZ, 0, 0 ;  /* 0x00000000ff437431 */ /* 0x000fe200000001ff */
[----:B------:R-:W-:Y:S01]  /*3de70*/  FSEL R3, RZ, -24, P0 ;  /* 0xc1c00000ff037808 */ /* 0x000fe20000000000 */
[----:B------:R-:W-:Y:S01]  /*3de80*/  FMUL R32, RZ, R5 ;  /* 0x00000005ff207220 */ /* 0x000fe20000400000 */
[-C--:B------:R-:W-:Y:S01]  /*3de90*/  IADD3 R0, PT, PT, R0, -R9.reuse, RZ ;  /* 0x8000000900007210 */ /* 0x080fe20007ffe0ff */
[----:B0-----:R-:W-:Y:S01]  /*3dea0*/  FFMA R15, -R5, R16, 1 ;  /* 0x3f800000050f7423 */ /* 0x001fe20000000110 */
[----:B------:R-:W-:Y:S01]  /*3deb0*/  I2FP.F32.S32 R4, R9 ;  /* 0x0000000900047245 */ /* 0x000fe20000201400 */
[----:B------:R-:W-:Y:S01]  /*3dec0*/  F2I.NTZ R124, R124 ;  /* 0x0000007c007c7305 */ /* 0x000fe20000203100 */
[----:B------:R-:W-:Y:S01]  /*3ded0*/  LOP3.LUT R39, R39, 0xdfffffff, RZ, 0xc0, !PT ;  /* 0xdfffffff27277812 */ /* 0x000fe200078ec0ff */
[C---:B------:R-:W-:Y:S01]  /*3dee0*/  FADD R10, R0.reuse, 1 ;  /* 0x3f800000000a7421 */ /* 0x040fe20000000000 */
[----:B------:R-:W-:Y:S01]  /*3def0*/  FADD R8, R0, -1 ;  /* 0xbf80000000087421 */ /* 0x000fe20000000000 */
[----:B------:R-:W-:Y:S01]  /*3df00*/  FMUL R0, R2, 0.5 ;  /* 0x3f00000002007820 */ /* 0x000fe20000400000 */
[----:B------:R-:W-:Y:S01]  /*3df10*/  FFMA R3, R4, 1.1920928955078125e-07, R3 ;  /* 0x3400000004037823 */ /* 0x000fe20000000003 */
[----:B-1----:R-:W-:Y:S01]  /*3df20*/  FSETP.NEU.AND P0, PT, R2, R13, PT ;  /* 0x0000000d0200720b */ /* 0x002fe20003f0d000 */
[----:B------:R-:W-:Y:S01]  /*3df30*/  FADD R11, R8, R8 ;  /* 0x00000008080b7221 */ /* 0x000fe20000000000 */
[----:B------:R-:W0:Y:S01]  /*3df40*/  MUFU.RCP R10, R10 ;  /* 0x0000000a000a7308 */ /* 0x000e220000001000 */
[----:B------:R-:W-:-:S07]  /*3df50*/  SHF.R.U32.HI R69, RZ, 0x17, R5 ;  /* 0x00000017ff457819 */ /* 0x000fce0000011605 */
        /* <DEDUP_REMOVED lines=72> */
[----:B------:R-:W-:Y:S01]  /*3e3e0*/  FSETP.GEU.AND P5, PT, R13, RZ, PT ;  /* 0x000000ff0d00720b */ /* 0x000fe20003fae000 */
[----:B------:R-:W-:Y:S01]  /*3e3f0*/  FFMA R19, R14, R19, -0.16684235632419586182 ;  /* 0xbe2ad8b90e137423 */ /* 0x000fe20000000013 */
        /* <DEDUP_REMOVED lines=11> */
[----:B------:R-:W-:Y:S01]  /*3e4b0*/  FSETP.GEU.AND P2, PT, R2, RZ, PT ;  /* 0x000000ff0200720b */ /* 0x000fe20003f4e000 */
[----:B------:R-:W-:Y:S01]  /*3e4c0*/  FFMA R19, R14, R19, 0.33333182334899902344 ;  /* 0x3eaaaa780e137423 */ /* 0x000fe20000000013 */
[----:B------:R-:W-:Y:S02]  /*3e4d0*/  IADD3 R8, PT, PT, R4, 0x7f000000, RZ ;  /* 0x7f00000004087810 */ /* 0x000fe40007ffe0ff */
[----:B------:R-:W-:Y:S01]  /*3e4e0*/  FSETP.NAN.AND P3, PT, |R63|, |R63|, PT ;  /* 0x4000003f3f00720b */ /* 0x000fe20003f68200 */
[----:B0-----:R-:W-:Y:S02]  /*3e4f0*/  IMAD R3, R3, 0x800000, -R4 ;  /* 0x0080000003037824 */ /* 0x001fe400078e0a04 */
[----:B------:R-:W-:Y:S01]  /*3e500*/  FFMA R19, R14, R19, -0.5 ;  /* 0xbf0000000e137423 */ /* 0x000fe20000000013 */
[----:B------:R-:W-:Y:S01]  /*3e510*/  FMUL R8, R11, R8 ;  /* 0x000000080b087220 */ /* 0x000fe20000400000 */
[----:B------:R-:W-:Y:S01]  /*3e520*/  LOP3.LUT R65, R0, 0x80000000, R63, 0xb8, !PT ;  /* 0x8000000000417812 */ /* 0x000fe200078eb83f */
[----:B------:R-:W-:Y:S01]  /*3e530*/  FADD R4, R145, -12583039 ;  /* 0xcb40007f91047421 */ /* 0x000fe20000000000 */
[----:B------:R-:W-:Y:S01]  /*3e540*/  FMUL R19, R14, R19 ;  /* 0x000000130e137220 */ /* 0x000fe20000400000 */
[----:B------:R-:W-:Y:S01]  /*3e550*/  FMUL R33, R8, R3 ;  /* 0x0000000308217220 */ /* 0x000fe20000400000 */
[----:B------:R-:W-:Y:S01]  /*3e560*/  @P4 FSEL R33, RZ, +INF , !P5 ;  /* 0x7f800000ff214808 */ /* 0x000fe20006800000 */
[C---:B------:R-:W-:Y:S01]  /*3e570*/  FFMA R4, R5.reuse, 1.4426950216293334961, -R4 ;  /* 0x3fb8aa3b05047823 */ /* 0x040fe20000000804 */
[----:B------:R-:W-:Y:S01]  /*3e580*/  FSETP.NEU.AND P4, PT, |R5|, +INF , PT ;  /* 0x7f8000000500780b */ /* 0x000fe20003f8d200 */
[----:B------:R-:W-:Y:S01]  /*3e590*/  FFMA R14, R14, R19, R14 ;  /* 0x000000130e0e7223 */ /* 0x000fe2000000000e */
[----:B------:R-:W-:Y:S01]  /*3e5a0*/  @!P2 LOP3.LUT R116, R116, 0x7f800000, RZ, 0x3c, !PT ;  /* 0x7f8000007474a812 */ /* 0x000fe200078e3cff */
[----:B------:R-:W-:Y:S01]  /*3e5b0*/  IMAD.SHL.U32 R145, R145, 0x800000, RZ ;  /* 0x0080000091917824 */ /* 0x000fe200078e00ff */
[----:B------:R-:W-:Y:S01]  /*3e5c0*/  FSETP.NEU.AND P2, PT, R5, RZ, PT ;  /* 0x000000ff0500720b */ /* 0x000fe20003f4d000 */
[----:B------:R-:W-:Y:S01]  /*3e5d0*/  FFMA R66, R17, 0.69314718246459960938, R14 ;  /* 0x3f31721811427823 */ /* 0x000fe2000000000e */
[----:B------:R-:W-:Y:S01]  /*3e5e0*/  FSEL R42, R33, -R33, P1 ;  /* 0x80000021212a7208 */ /* 0x000fe20000800000 */
[----:B------:R-:W-:Y:S01]  /*3e5f0*/  FFMA R23, R5, 1.925963033500011079e-08, R4 ;  /* 0x32a5706005177823 */ /* 0x000fe20000000004 */
[----:B------:R-:W-:-:S02]  /*3e600*/  @P1 LOP3.LUT R116, R116, 0x7fffffff, RZ, 0xc0, !PT ;  /* 0x7fffffff74741812 */ /* 0x000fc400078ec0ff */
[----:B------:R-:W-:Y:S02]  /*3e610*/  FSETP.NEU.AND P1, PT, R5, -1, PT ;  /* 0xbf8000000500780b */ /* 0x000fe40003f2d000 */
[----:B------:R-:W-:Y:S02]  /*3e620*/  FSEL R65, R65, R0, !P3 ;  /* 0x0000000041417208 */ /* 0x000fe40005800000 */
[----:B------:R-:W-:Y:S02]  /*3e630*/  @P4 LOP3.LUT R38, R38, 0x10000, RZ, 0xfc, !PT ;  /* 0x0001000026264812 */ /* 0x000fe400078efcff */
[----:B------:R-:W-:Y:S02]  /*3e640*/  MOV R0, 0x7f800000 ;  /* 0x7f80000000007802 */ /* 0x000fe40000000f00 */
[----:B------:R-:W-:Y:S02]  /*3e650*/  LOP3.LUT R38, R38, 0xffff7fff, RZ, 0xc0, !PT ;  /* 0xffff7fff26267812 */ /* 0x000fe400078ec0ff */
[----:B------:R-:W-:Y:S01]  /*3e660*/  FSEL R42, R42, +QNAN , !P0 ;  /* 0x7fffffff2a2a7808 */ /* 0x000fe20004000000 */
[----:B------:R-:W-:Y:S01]  /*3e670*/  @P6 FFMA R66, R15, R0, +INF ;  /* 0x7f8000000f426423 */ /* 0x000fe20000000000 */
[----:B------:R-:W-:-:S02]  /*3e680*/  @P2 LOP3.LUT R38, R38, 0x8000, RZ, 0xfc, !PT ;  /* 0x0000800026262812 */ /* 0x000fc400078efcff */
[----:B------:R-:W-:Y:S02]  /*3e690*/  FSETP.NEU.AND P0, PT, |R2|, +INF , PT ;  /* 0x7f8000000200780b */ /* 0x000fe40003f0d200 */
[----:B------:R-:W-:Y:S02]  /*3e6a0*/  LOP3.LUT R38, R38, 0xffffbfff, RZ, 0xc0, !PT ;  /* 0xffffbfff26267812 */ /* 0x000fe400078ec0ff */
[C---:B------:R-:W-:Y:S02]  /*3e6b0*/  FSETP.GE.AND P6, PT, |R5|.reuse, 105615, PT ;  /* 0x47ce47800500780b */ /* 0x040fe40003fc6200 */
[----:B------:R-:W-:Y:S02]  /*3e6c0*/  @P1 LOP3.LUT R38, R38, 0x4000, RZ, 0xfc, !PT ;  /* 0x0000400026261812 */ /* 0x000fe400078efcff */
[----:B------:R-:W-:Y:S02]  /*3e6d0*/  FSETP.NEU.AND P5, PT, R5, 1, PT ;  /* 0x3f8000000500780b */ /* 0x000fe40003fad000 */
[----:B------:R-:W-:-:S02]  /*3e6e0*/  LOP3.LUT R38, R38, 0xffffefff, RZ, 0xc0, !PT ;  /* 0xffffefff26267812 */ /* 0x000fc400078ec0ff */
[----:B------:R-:W-:Y:S02]  /*3e6f0*/  LOP3.LUT R0, R69, 0xe0, RZ, 0xc0, !PT ;  /* 0x000000e045007812 */ /* 0x000fe400078ec0ff */
[----:B------:R-:W-:Y:S01]  /*3e700*/  @P0 LOP3.LUT R38, R38, 0x1000, RZ, 0xfc, !PT ;  /* 0x0000100026260812 */ /* 0x000fe200078efcff */
[----:B------:R-:W0:Y:S01]  /*3e710*/  FCHK P0, R2, R5 ;  /* 0x0000000502007302 */ /* 0x000e220000000000 */
[----:B------:R-:W-:Y:S01]  /*3e720*/  FSETP.NEU.AND P4, PT, R2, RZ, PT ;  /* 0x000000ff0200720b */ /* 0x000fe20003f8d000 */
[----:B------:R-:W-:Y:S01]  /*3e730*/  VIADD R0, R0, 0xffffff80 ;  /* 0xffffff8000007836 */ /* 0x000fe20000000000 */
[----:B------:R-:W-:Y:S02]  /*3e740*/  @P6 LOP3.LUT R39, R39, 0x20000000, RZ, 0xfc, !PT ;  /* 0x2000000027276812 */ /* 0x000fe400078efcff */
[----:B------:R-:W-:Y:S02]  /*3e750*/  FSETP.GEU.AND P1, PT, R5, RZ, PT ;  /* 0x000000ff0500720b */ /* 0x000fe40003f2e000 */
[----:B------:R-:W-:-:S02]  /*3e760*/  LOP3.LUT R39, R39, 0xfffffffd, RZ, 0xc0, !PT ;  /* 0xfffffffd27277812 */ /* 0x000fc400078ec0ff */
[----:B------:R-:W-:Y:S02]  /*3e770*/  SHF.R.U32.HI R70, RZ, 0x5, R0 ;  /* 0x00000005ff467819 */ /* 0x000fe40000011600 */
[----:B------:R-:W-:Y:S02]  /*3e780*/  @P5 LOP3.LUT R39, R39, 0x2, RZ, 0xfc, !PT ;  /* 0x0000000227275812 */ /* 0x000fe400078efcff */
[----:B------:R-:W-:Y:S01]  /*3e790*/  FSETP.NEU.AND P3, PT, R15, RZ, PT ;  /* 0x000000ff0f00720b */ /* 0x000fe20003f6d000 */
[----:B------:R-:W-:Y:S01]  /*3e7a0*/  IMAD R70, R70, -0x4, R1 ;  /* 0xfffffffc46467824 */ /* 0x000fe200078e0201 */
[----:B------:R-:W-:Y:S02]  /*3e7b0*/  LOP3.LUT R39, R39, 0xfffffffe, RZ, 0xc0, !PT ;  /* 0xfffffffe27277812 */ /* 0x000fe400078ec0ff */
[----:B------:R-:W-:Y:S02]  /*3e7c0*/  LOP3.LUT R38, R38, 0xfffdffff, RZ, 0xc0, !PT ;  /* 0xfffdffff26267812 */ /* 0x000fe400078ec0ff */
[----:B------:R-:W-:-:S02]  /*3e7d0*/  FSEL R66, R66, -INF , P3 ;  /* 0xff80000042427808 */ /* 0x000fc40001800000 */
[----:B------:R-:W-:Y:S02]  /*3e7e0*/  @P4 LOP3.LUT R39, R39, 0x1, RZ, 0xfc, !PT ;  /* 0x0000000127274812 */ /* 0x000fe400078efcff */
[----:B------:R-:W-:Y:S02]  /*3e7f0*/  LOP3.LUT R69, R69, 0x1f, RZ, 0xc0, !PT ;  /* 0x0000001f45457812 */ /* 0x000fe400078ec0ff */
[----:B------:R-:W-:Y:S02]  /*3e800*/  FSETP.EQ.OR P6, PT, R5, 1, !P4 ;  /* 0x3f8000000500780b */ /* 0x000fe400067c2400 */
[----:B------:R-:W-:Y:S01]  /*3e810*/  @P1 LOP3.LUT R38, R38, 0x20000, RZ, 0xfc, !PT ;  /* 0x0002000026261812 */ /* 0x000fe200078efcff */
[----:B0-----:R-:W-:Y:S10]  /*3e820*/  @!P0 BRA `(.L_x_1108) ;  /* 0x0000000000148947 */ /* 0x001ff40003800000 */
[----:B------:R-:W-:Y:S01]  /*3e830*/  MOV R3, R2 ;  /* 0x0000000200037202 */ /* 0x000fe20000000f00 */
[----:B------:R-:W-:Y:S01]  /*3e840*/  IMAD.MOV.U32 R0, RZ, RZ, R5 ;  /* 0x000000ffff007224 */ /* 0x000fe200078e0005 */
[----:B------:R-:W-:-:S07]  /*3e850*/  MOV R20, 0x3e870 ;  /* 0x0003e87000147802 */ /* 0x000fce0000000f00 */
[----:B------:R-:W-:Y:S05]  /*3e860*/  CALL.REL.NOINC `($__internal_2_$__cuda_sm3x_div_rn_noftz_f32_slowpath) ;  /* 0x0000017800707944 */ /* 0x000fea0003c00000 */
[----:B------:R-:W-:-:S07]  /*3e870*/  MOV R64, R0 ;  /* 0x0000000000407202 */ /* 0x000fce0000000f00 */
.L_x_1108:
[----:B------:R-:W-:Y:S05]  /*3e880*/  BSYNC.RECONVERGENT B3 ;  /* 0x0000000000037941 */ /* 0x000fea0003800200 */
.L_x_1107:
        /* <DEDUP_REMOVED lines=19> */
.L_x_1110:
[----:B------:R-:W-:Y:S05]  /*3e9c0*/  BSYNC.RECONVERGENT B3 ;  /* 0x0000000000037941 */ /* 0x000fea0003800200 */
.L_x_1109:
[C---:B------:R-:W-:Y:S01]  /*3e9d0*/  FMUL R0, |R7|.reuse, 16777216 ;  /* 0x4b80000007007820 */ /* 0x040fe20000400200 */
[C---:B------:R-:W-:Y:S01]  /*3e9e0*/  FSETP.GEU.AND P0, PT, |R7|.reuse, 1.175494350822287508e-38, PT ;  /* 0x008000000700780b */ /* 0x040fe20003f0e200 */
[----:B------:R-:W-:Y:S02]  /*3e9f0*/  HFMA2 R12, -RZ, RZ, 0.771484375, 0.21533203125 ;  /* 0x3a2c32e4ff0c7431 */ /* 0x000fe400000001ff */
[C---:B------:R-:W-:Y:S01]  /*3ea00*/  FADD R117, R7.reuse, R7 ;  /* 0x0000000707757221 */ /* 0x040fe20000000000 */
[C---:B------:R-:W-:Y:S01]  /*3ea10*/  FSETP.NEU.AND P2, PT, R7.reuse, RZ, PT ;  /* 0x000000ff0700720b */ /* 0x040fe20003f4d000 */
[----:B------:R-:W-:Y:S01]  /*3ea20*/  FMUL R126, R7, 0.63661974668502807617 ;  /* 0x3f22f983077e7820 */ /* 0x000fe20000400000 */
[-C--:B------:R-:W-:Y:S01]  /*3ea30*/  FSEL R0, R0, |R7|.reuse, !P0 ;  /* 0x4000000700007208 */ /* 0x080fe20004000000 */
[----:B------:R-:W-:Y:S01]  /*3ea40*/  BSSY.RECONVERGENT B3, `(.L_x_1111) ;  /* 0x00000a6000037945 */ /* 0x000fe20003800200 */
[----:B------:R-:W-:Y:S01]  /*3ea50*/  FSEL R3, RZ, -24, P0 ;  /* 0xc1c00000ff037808 */ /* 0x000fe20000000000 */
[----:B------:R-:W-:Y:S01]  /*3ea60*/  FMUL R125, RZ, R7 ;  /* 0x00000007ff7d7220 */ /* 0x000fe20000400000 */
[----:B------:R-:W-:Y:S01]  /*3ea70*/  IADD3 R6, PT, PT, R0, -0x3f3504f3, RZ ;  /* 0xc0cafb0d00067810 */ /* 0x000fe20007ffe0ff */
[----:B------:R-:W0:Y:S01]  /*3ea80*/  F2I.NTZ R126, R126 ;  /* 0x0000007e007e7305 */ /* 0x000e220000203100 */
[----:B------:R-:W-:-:S02]  /*3ea90*/  LOP3.LUT R38, R38, 0xfffff7ff, RZ, 0xc0, !PT ;  /* 0xfffff7ff26267812 */ /* 0x000fc400078ec0ff */
[----:B------:R-:W-:Y:S02]  /*3eaa0*/  LOP3.LUT R11, R6, 0xff800000, RZ, 0xc0, !PT ;  /* 0xff800000060b7812 */ /* 0x000fe400078ec0ff */
[----:B------:R-:W-:Y:S02]  /*3eab0*/  LOP3.LUT R39, R39, 0xefffffff, RZ, 0xc0, !PT ;  /* 0xefffffff27277812 */ /* 0x000fe400078ec0ff */
[----:B------:R-:W-:Y:S01]  /*3eac0*/  SHF.R.U32.HI R76, RZ, 0x17, R7 ;  /* 0x00000017ff4c7819 */ /* 0x000fe20000011607 */
[----:B------:R-:W-:Y:S01]  /*3ead0*/  IMAD.IADD R0, R0, 0x1, -R11 ;  /* 0x0000000100007824 */ /* 0x000fe200078e0a0b */
[----:B------:R-:W-:-:S03]  /*3eae0*/  FSETP.NEU.AND P5, PT, R4, RZ, PT ;  /* 0x000000ff0400720b */ /* 0x000fc60003fad000 */
        /* <DEDUP_REMOVED lines=99> */
[----:B------:R-:W-:Y:S01]  /*3f120*/  IMAD.MOV.U32 R3, RZ, RZ, 0x7f800000 ;  /* 0x7f800000ff037424 */ /* 0x000fe200078e00ff */
[----:B------:R-:W-:-:S03]  /*3f130*/  MOV R10, 0x3f000000 ;  /* 0x3f000000000a7802 */ /* 0x000fc60000000f00 */
[----:B------:R-:W-:Y:S01]  /*3f140*/  @P0 FFMA R73, R0, R3, +INF ;  /* 0x7f80000000490423 */ /* 0x000fe20000000003 */
[----:B------:R-:W-:Y:S01]  /*3f150*/  FSETP.GEU.AND P0, PT, R4, RZ, PT ;  /* 0x000000ff0400720b */ /* 0x000fe20003f0e000 */
[----:B------:R-:W-:-:S12]  /*3f160*/  FFMA R75, |R7|, -R10, 0.5 ;  /* 0x3f000000074b7423 */ /* 0x000fd80000000a0a */
[----:B------:R-:W-:Y:S02]  /*3f170*/  @!P0 LOP3.LUT R117, R117, 0x7f800000, RZ, 0x3c, !PT ;  /* 0x7f80000075758812 */ /* 0x000fe400078e3cff */
[----:B------:R-:W-:Y:S01]  /*3f180*/  FSETP.NEU.AND P0, PT, R0, RZ, PT ;  /* 0x000000ff0000720b */ /* 0x000fe20003f0d000 */
[----:B------:R-:W-:-:S03]  /*3f190*/  FMUL R0, R4, 0.5 ;  /* 0x3f00000004007820 */ /* 0x000fc60000400000 */
[----:B------:R-:W-:-:S03]  /*3f1a0*/  FSEL R73, R73, -INF , P0 ;  /* 0xff80000049497808 */ /* 0x000fc60000000000 */
[----:B------:R-:W0:Y:S02]  /*3f1b0*/  FRND.TRUNC R0, R0 ;  /* 0x0000000000007307 */ /* 0x000e24000020d000 */
[----:B0-----:R-:W-:Y:S01]  /*3f1c0*/  FADD R3, R0, R0 ;  /* 0x0000000000037221 */ /* 0x001fe20000000000 */
[----:B------:R-:W-:-:S03]  /*3f1d0*/  FFMA.SAT R0, R7, 0.0057249800302088260651, R10 ;  /* 0x3bbb989d07007823 */ /* 0x000fc6000000200a */
[----:B------:R-:W-:Y:S01]  /*3f1e0*/  FADD R3, R4, -R3 ;  /* 0x8000000304037221 */ /* 0x000fe20000000000 */
[----:B------:R-:W-:Y:S01]  /*3f1f0*/  FFMA.RM R144, R0, R13, 12582913 ;  /* 0x4b40000100907423 */ /* 0x000fe2000000400d */
[C---:B------:R-:W-:Y:S02]  /*3f200*/  LOP3.LUT R0, R76.reuse, 0xe0, RZ, 0xc0, !PT ;  /* 0x000000e04c007812 */ /* 0x040fe400078ec0ff */
[----:B------:R-:W-:Y:S02]  /*3f210*/  LOP3.LUT R76, R76, 0x1f, RZ, 0xc0, !PT ;  /* 0x0000001f4c4c7812 */ /* 0x000fe400078ec0ff */
[----:B------:R-:W-:Y:S02]  /*3f220*/  FSETP.NEU.AND P0, PT, |R3|, 1, PT ;  /* 0x3f8000000300780b */ /* 0x000fe40003f0d200 */
[----:B------:R-:W0:Y:S01]  /*3f230*/  FRND.FLOOR R3, R4 ;  /* 0x0000000400037307 */ /* 0x000e220000205000 */
[----:B------:R-:W-:Y:S02]  /*3f240*/  IADD3 R0, PT, PT, R0, -0x80, RZ ;  /* 0xffffff8000007810 */ /* 0x000fe40007ffe0ff */
[----:B------:R-:W-:-:S02]  /*3f250*/  FSEL R118, R41, -R41, P0 ;  /* 0x8000002929767208 */ /* 0x000fc40000000000 */
        /* <DEDUP_REMOVED lines=14> */
[----:B------:R-:W-:Y:S01]  /*3f340*/  FADD R6, R144, -12583039 ;  /* 0xcb40007f90067421 */ /* 0x000fe20000000000 */
        /* <DEDUP_REMOVED lines=21> */
.L_x_1112:
[----:B------:R-:W-:Y:S05]  /*3f4a0*/  BSYNC.RECONVERGENT B3 ;  /* 0x0000000000037941 */ /* 0x000fea0003800200 */
.L_x_1111:
        /* <DEDUP_REMOVED lines=19> */
.L_x_1114:
[----:B------:R-:W-:Y:S05]  /*3f5e0*/  BSYNC.RECONVERGENT B3 ;  /* 0x0000000000037941 */ /* 0x000fea0003800200 */
.L_x_1113:
        /* <DEDUP_REMOVED lines=173> */
.L_x_1116:
[----:B------:R-:W-:Y:S05]  /*400c0*/  BSYNC.RECONVERGENT B3 ;  /* 0x0000000000037941 */ /* 0x000fea0003800200 */
.L_x_1115:
        /* <DEDUP_REMOVED lines=19> */
.L_x_1118:
[----:B------:R-:W-:Y:S05]  /*40200*/  BSYNC.RECONVERGENT B3 ;  /* 0x0000000000037941 */ /* 0x000fea0003800200 */
.L_x_1117:
        /* <DEDUP_REMOVED lines=170> */
.L_x_1120:
[----:B------:R-:W-:Y:S05]  /*40cb0*/  BSYNC.RECONVERGENT B3 ;  /* 0x0000000000037941 */ /* 0x000fea0003800200 */
.L_x_1119:
        /* <DEDUP_REMOVED lines=19> */
.L_x_1122:
[----:B------:R-:W-:Y:S05]  /*40df0*/  BSYNC.RECONVERGENT B3 ;  /* 0x0000000000037941 */ /* 0x000fea0003800200 */
.L_x_1121:
        /* <DEDUP_REMOVED lines=170> */
.L_x_1124:
[----:B------:R-:W-:Y:S05]  /*418a0*/  BSYNC.RECONVERGENT B3 ;  /* 0x0000000000037941 */ /* 0x000fea0003800200 */
.L_x_1123:
        /* <DEDUP_REMOVED lines=19> */
.L_x_1126:
[----:B------:R-:W-:Y:S05]  /*419e0*/  BSYNC.RECONVERGENT B3 ;  /* 0x0000000000037941 */ /* 0x000fea0003800200 */
.L_x_1125:
        /* <DEDUP_REMOVED lines=14> */
[----:B------:R-:W-:-:S02]  /*41ad0*/  LOP3.LUT R19, R14, 0xff800000, RZ, 0xc0, !PT ;  /* 0xff8000000e137812 */ /* 0x000fc400078ec0ff */
[----:B------:R-:W-:-:S03]  /*41ae0*/  SHF.R.U32.HI R102, RZ, 0x17, R15 ;  /* 0x00000017ff667819 */ /* 0x000fc6000001160f */
        /* <DEDUP_REMOVED lines=123> */
[----:B------:R-:W-:Y:S01]  /*422a0*/  FFMA R3, R0, -1.5707962512969970703, R15 ;  /* 0xbfc90fda00037823 */ /* 0x000fe2000000000f */
[----:B------:R-:W-:Y:S01]  /*422b0*/  LOP3.LUT R14, R102, 0xe0, RZ, 0xc0, !PT ;  /* 0x000000e0660e7812 */ /* 0x000fe200078ec0ff */
[----:B------:R-:W-:Y:S01]  /*422c0*/  FFMA R100, R12, R21, RZ ;  /* 0x000000150c647223 */ /* 0x000fe200000000ff */
[----:B------:R-:W-:Y:S01]  /*422d0*/  LOP3.LUT R102, R102, 0x1f, RZ, 0xc0, !PT ;  /* 0x0000001f66667812 */ /* 0x000fe200078ec0ff */
[----:B------:R-:W-:Y:S01]  /*422e0*/  FFMA R3, R0, -7.5497894158615963534e-08, R3 ;  /* 0xb3a2216800037823 */ /* 0x000fe20000000003 */
[----:B------:R-:W-:Y:S01]  /*422f0*/  IADD3 R14, PT, PT, R14, -0x80, RZ ;  /* 0xffffff800e0e7810 */ /* 0x000fe20007ffe0ff */
[----:B------:R-:W-:Y:S02]  /*42300*/  FFMA R20, -R15, R100, R12 ;  /* 0x000000640f147223 */ /* 0x000fe4000000010c */
[----:B------:R-:W-:Y:S01]  /*42310*/  FFMA R149, R0, -5.3903029534742383927e-15, R3 ;  /* 0xa7c234c500957823 */ /* 0x000fe20000000003 */
[----:B------:R-:W-:Y:S01]  /*42320*/  SHF.R.U32.HI R0, RZ, 0x5, R14 ;  /* 0x00000005ff007819 */ /* 0x000fe2000001160e */
[----:B------:R-:W-:Y:S01]  /*42330*/  FFMA R100, R21, R20, R100 ;  /* 0x0000001415647223 */ /* 0x000fe20000000064 */
[----:B------:R-:W-:Y:S01]  /*42340*/  FADD R20, R19, -12583039 ;  /* 0xcb40007f13147421 */ /* 0x000fe20000000000 */
[----:B------:R-:W-:Y:S01]  /*42350*/  @P0 LOP3.LUT R39, R39, 0x80000, RZ, 0xfc, !PT ;  /* 0x0008000027270812 */ /* 0x000fe200078efcff */
[----:B------:R-:W0:Y:S01]  /*42360*/  FCHK P0, R12, R15 ;  /* 0x0000000f0c007302 */ /* 0x000e220000000000 */
[----:B------:R-:W-:-:S02]  /*42370*/  IMAD R103, R0, -0x4, R1 ;  /* 0xfffffffc00677824 */ /* 0x000fc400078e0201 */
        /* <DEDUP_REMOVED lines=18> */
.L_x_1128:
[----:B------:R-:W-:Y:S05]  /*424a0*/  BSYNC.RECONVERGENT B3 ;  /* 0x0000000000037941 */ /* 0x000fea0003800200 */
.L_x_1127:
        /* <DEDUP_REMOVED lines=19> */
.L_x_1130:
[----:B------:R-:W-:Y:S05]  /*425e0*/  BSYNC.RECONVERGENT B3 ;  /* 0x0000000000037941 */ /* 0x000fea0003800200 */
.L_x_1129:
        /* <DEDUP_REMOVED lines=11> */
[----:B------:R-:W-:Y:S01]  /*426a0*/  F2I.NTZ R154, R154 ;  /* 0x0000009a009a7305 */ /* 0x000fe20000203100 */
[----:B------:R-:W-:-:S02]  /*426b0*/  FSETP.NEU.AND P2, PT, R17, RZ, PT ;  /* 0x000000ff1100720b */ /* 0x000fc40003f4d000 */
[----:B------:R-:W-:Y:S02]  /*426c0*/  LOP3.LUT R19, R16, 0xff800000, RZ, 0xc0, !PT ;  /* 0xff80000010137812 */ /* 0x000fe400078ec0ff */
[----:B------:R-:W-:-:S03]  /*426d0*/  MOV R108, 0x3f000000 ;  /* 0x3f000000006c7802 */ /* 0x000fc60000000f00 */
        /* <DEDUP_REMOVED lines=31> */
[C---:B------:R-:W-:Y:S01]  /*428d0*/  FSETP.GEU.AND P1, PT, R19.reuse, RZ, PT ;  /* 0x000000ff1300720b */ /* 0x040fe20003f2e000 */
[----:B------:R-:W-:Y:S02]  /*428e0*/  IMAD.MOV.U32 R22, RZ, RZ, 0x437c0000 ;  /* 0x437c0000ff167424 */ /* 0x000fe400078e00ff */
[----:B------:R-:W-:Y:S01]  /*428f0*/  FFMA R0, R14, R25, R0 ;  /* 0x000000190e007223 */ /* 0x000fe20000000000 */
[----:B------:R-:W-:Y:S02]  /*42900*/  IMAD.MOV.U32 R25, RZ, RZ, 0x391fcb8e ;  /* 0x391fcb8eff197424 */ /* 0x000fe400078e00ff */
[----:B0-----:R-:W-:Y:S01]  /*42910*/  FADD R3, R19, -R16 ;  /* 0x8000001013037221 */ /* 0x001fe20000000000 */
[----:B------:R-:W-:-:S02]  /*42920*/  FSETP.GT.AND P0, PT, R16, RZ, PT ;  /* 0x000000ff1000720b */ /* 0x000fc40003f04000 */
        /* <DEDUP_REMOVED lines=23> */
[----:B------:R-:W-:Y:S02]  /*42aa0*/  LOP3.LUT R39, R39, 0xffffdfff, RZ, 0xc0, !PT ;  /* 0xffffdfff27277812 */ /* 0x000fe400078ec0ff */
[----:B------:R-:W-:Y:S01]  /*42ab0*/  FSETP.NEU.AND P1, PT, R17, -1, PT ;  /* 0xbf8000001100780b */ /* 0x000fe20003f2d000 */
        /* <DEDUP_REMOVED lines=24> */
[C---:B------:R-:W-:Y:S01]  /*42c40*/  FFMA.SAT R19, R17.reuse, 0.0057249800302088260651, R108 ;  /* 0x3bbb989d11137823 */ /* 0x040fe2000000206c */
[----:B------:R-:W-:Y:S01]  /*42c50*/  FFMA R108, |R17|, -R108, 0.5 ;  /* 0x3f000000116c7423 */ /* 0x000fe20000000a6c */
        /* <DEDUP_REMOVED lines=67> */
.L_x_1132:
[----:B------:R-:W-:Y:S05]  /*43090*/  BSYNC.RECONVERGENT B3 ;  /* 0x0000000000037941 */ /* 0x000fea0003800200 */
.L_x_1131:
        /* <DEDUP_REMOVED lines=19> */
.L_x_1134:
[----:B------:R-:W-:Y:S05]  /*431d0*/  BSYNC.RECONVERGENT B3 ;  /* 0x0000000000037941 */ /* 0x000fea0003800200 */
.L_x_1133:
[C---:B------:R-:W-:Y:S01]  /*431e0*/  FMUL R0, |R19|.reuse, 16777216 ;  /* 0x4b80000013007820 */ /* 0x040fe20000400200 */
[C---:B------:R-:W-:Y:S01]  /*431f0*/  FSETP.GEU.AND P0, PT, |R19|.reuse, 1.175494350822287508e-38, PT ;  /* 0x008000001300780b */ /* 0x040fe20003f0e200 */
[----:B------:R-:W-:Y:S02]  /*43200*/  HFMA2 R24, -RZ, RZ, 0.771484375, 0.21533203125 ;  /* 0x3a2c32e4ff187431 */ /* 0x000fe400000001ff */
[----:B------:R-:W-:Y:S01]  /*43210*/  FADD R28, R19, R19 ;  /* 0x00000013131c7221 */ /* 0x000fe20000000000 */
[----:B------:R-:W-:Y:S01]  /*43220*/  LOP3.LUT R39, R39, 0xfffffff7, RZ, 0xc0, !PT ;  /* 0xfffffff727277812 */ /* 0x000fe200078ec0ff */
[----:B------:R-:W-:Y:S01]  /*43230*/  BSSY.RECONVERGENT B3, `(.L_x_1135) ;  /* 0x00000a5000037945 */ /* 0x000fe20003800200 */
[-C--:B------:R-:W-:Y:S01]  /*43240*/  FSEL R0, R0, |R19|.reuse, !P0 ;  /* 0x4000001300007208 */ /* 0x080fe20004000000 */
[----:B------:R-:W-:Y:S01]  /*43250*/  FMUL R165, RZ, R19 ;  /* 0x00000013ffa57220 */ /* 0x000fe20000400000 */
[----:B------:R-:W-:Y:S02]  /*43260*/  FSEL R3, RZ, -24, P0 ;  /* 0xc1c00000ff037808 */ /* 0x000fe40000000000 */
[----:B------:R-:W-:-:S02]  /*43270*/  IADD3 R20, PT, PT, R0, -0x3f3504f3, RZ ;  /* 0xc0cafb0d00147810 */ /* 0x000fc40007ffe0ff */
[----:B------:R-:W-:Y:S02]  /*43280*/  FSETP.NEU.AND P2, PT, R19, RZ, PT ;  /* 0x000000ff1300720b */ /* 0x000fe40003f4d000 */
        /* <DEDUP_REMOVED lines=46> */
[C---:B------:R-:W-:Y:S01]  /*43570*/  FFMA R3, R0.reuse, R3, 0.0096188392490148544312 ;  /* 0x3c1d985600037423 */ /* 0x040fe20000000003 */
[----:B------:R-:W-:Y:S02]  /*43580*/  HFMA2 R25, -RZ, RZ, 1.5048828125, 33.21875 ;  /* 0x3e055027ff197431 */ /* 0x000fe400000001ff */
[----:B------:R-:W-:Y:S01]  /*43590*/  FMUL R29, R19, 0.63661974668502807617 ;  /* 0x3f22f983131d7820 */ /* 0x000fe20000400000 */
[----:B------:R-:W-:-:S04]  /*435a0*/  FFMA R3, R0, R3, 0.055503588169813156128 ;  /* 0x3d6357bb00037423 */ /* 0x000fc80000000003 */
[C---:B------:R-:W-:Y:S01]  /*435b0*/  FFMA R3, R0.reuse, R3, 0.24022644758224487305 ;  /* 0x3e75fdec00037423 */ /* 0x040fe20000000003 */
[----:B------:R-:W0:Y:S03]  /*435c0*/  F2I.NTZ R29, R29 ;  /* 0x0000001d001d7305 */ /* 0x000e260000203100 */
[----:B------:R-:W-:-:S04]  /*435d0*/  FFMA R3, R0, R3, 0.69314718246459960938 ;  /* 0x3f31721800037423 */ /* 0x000fc80000000003 */
[----:B------:R-:W-:-:S04]  /*435e0*/  FFMA R3, R0, R3, 1 ;  /* 0x3f80000000037423 */ /* 0x000fc80000000003 */
[----:B------:R-:W-:-:S04]  /*435f0*/  FMUL R3, R3, R22 ;  /* 0x0000001603037220 */ /* 0x000fc80000400000 */
[----:B------:R-:W-:Y:S01]  /*43600*/  FMUL R161, R3, R20 ;  /* 0x0000001403a17220 */ /* 0x000fe20000400000 */
[----:B------:R-:W-:Y:S01]  /*43610*/  @P0 FSEL R161, RZ, +INF , !P1 ;  /* 0x7f800000ffa10808 */ /* 0x000fe20004800000 */
[----:B------:R-:W1:Y:S01]  /*43620*/  MUFU.RCP R3, |R110| ;  /* 0x4000006e00037308 */ /* 0x000e620000001000 */
[----:B------:R-:W-:Y:S01]  /*43630*/  FSETP.GT.AND P0, PT, |R110|, 1, PT ;  /* 0x3f8000006e00780b */ /* 0x000fe20003f04200 */
[----:B------:R-:W-:Y:S01]  /*43640*/  IMAD.MOV.U32 R20, RZ, RZ, 0x3f6ee581 ;  /* 0x3f6ee581ff147424 */ /* 0x000fe200078e00ff */
[----:B------:R-:W-:Y:S02]  /*43650*/  FSETP.GE.AND P1, PT, |R19|, 105615, PT ;  /* 0x47ce47801300780b */ /* 0x000fe40003f26200 */
[----:B0-----:R-:W-:-:S11]  /*43660*/  I2FP.F32.S32 R162, R29 ;  /* 0x0000001d00a27245 */ /* 0x001fd60000201400 */
[----:B------:R-:W-:Y:S02]  /*43670*/  @P1 LOP3.LUT R39, R39, 0x8, RZ, 0xfc, !PT ;  /* 0x0000000827271812 */ /* 0x000fe400078efcff */
[----:B-1----:R-:W-:Y:S02]  /*43680*/  FSEL R3, R3, |R110|, P0 ;  /* 0x4000006e03037208 */ /* 0x002fe40000000000 */
        /* <DEDUP_REMOVED lines=53> */
[----:B------:R-:W-:Y:S01]  /*439e0*/  FSETP.NEU.AND P0, PT, R16, R21, PT ;  /* 0x000000151000720b */ /* 0x000fe20003f0d000 */
[----:B------:R-:W-:-:S03]  /*439f0*/  IMAD.MOV.U32 R21, RZ, RZ, 0x437c0000 ;  /* 0x437c0000ff157424 */ /* 0x000fc600078e00ff */
[----:B------:R-:W-:Y:S01]  /*43a00*/  FSEL R164, R3, +QNAN , !P0 ;  /* 0x7fffffff03a47808 */ /* 0x000fe20004000000 */
[C---:B------:R-:W-:Y:S01]  /*43a10*/  FFMA R3, -R19.reuse, R20, 1 ;  /* 0x3f80000013037423 */ /* 0x040fe20000000114 */
[----:B------:R-:W-:-:S03]  /*43a20*/  FSETP.NEU.AND P0, PT, |R19|, +INF , PT ;  /* 0x7f8000001300780b */ /* 0x000fc60003f0d200 */
[----:B------:R-:W-:Y:S01]  /*43a30*/  FFMA R3, R20, R3, R20 ;  /* 0x0000000314037223 */ /* 0x000fe20000000014 */
[C---:B------:R-:W-:Y:S01]  /*43a40*/  FFMA.SAT R20, R19.reuse, 0.0057249800302088260651, R114 ;  /* 0x3bbb989d13147823 */ /* 0x040fe20000002072 */
[----:B------:R-:W-:Y:S02]  /*43a50*/  FFMA R114, |R19|, -R114, 0.5 ;  /* 0x3f00000013727423 */ /* 0x000fe40000000a72 */
[----:B------:R-:W-:Y:S01]  /*43a60*/  FFMA R0, R16, R3, RZ ;  /* 0x0000000310007223 */ /* 0x000fe200000000ff */
[----:B------:R-:W-:-:S03]  /*43a70*/  FFMA.RM R20, R20, R21, 12582913 ;  /* 0x4b40000114147423 */ /* 0x000fc60000004015 */
[----:B------:R-:W-:Y:S01]  /*43a80*/  FFMA R113, -R19, R0, R16 ;  /* 0x0000000013717223 */ /* 0x000fe20000000110 */
[----:B------:R-:W-:Y:S01]  /*43a90*/  FADD R22, R20, -12583039 ;  /* 0xcb40007f14167421 */ /* 0x000fe20000000000 */
[----:B------:R-:W-:Y:S01]  /*43aa0*/  @P0 LOP3.LUT R39, R39, 0x40, RZ, 0xfc, !PT ;  /* 0x0000004027270812 */ /* 0x000fe200078efcff */
[----:B------:R-:W0:Y:S01]  /*43ab0*/  FCHK P0, R16, R19 ;  /* 0x0000001310007302 */ /* 0x000e220000000000 */
[----:B------:R-:W-:Y:S01]  /*43ac0*/  FFMA R113, R3, R113, R0 ;  /* 0x0000007103717223 */ /* 0x000fe20000000000 */
[--C-:B------:R-:W-:Y:S01]  /*43ad0*/  SHF.R.U32.HI R0, RZ, 0x17, R19.reuse ;  /* 0x00000017ff007819 */ /* 0x100fe20000011613 */
[----:B------:R-:W-:Y:S01]  /*43ae0*/  FFMA R3, R162, -1.5707962512969970703, R19 ;  /* 0xbfc90fdaa2037823 */ /* 0x000fe20000000013 */
[----:B------:R-:W-:Y:S01]  /*43af0*/  LOP3.LUT R39, R39, 0xfffffeff, RZ, 0xc0, !PT ;  /* 0xfffffeff27277812 */ /* 0x000fe200078ec0ff */
[----:B------:R-:W-:Y:S01]  /*43b00*/  FFMA R22, R19, 1.4426950216293334961, -R22 ;  /* 0x3fb8aa3b13167823 */ /* 0x000fe20000000816 */
[----:B------:R-:W-:Y:S01]  /*43b10*/  LOP3.LUT R0, R0, 0xe0, RZ, 0xc0, !PT ;  /* 0x000000e000007812 */ /* 0x000fe200078ec0ff */
[----:B------:R-:W-:Y:S01]  /*43b20*/  FFMA R3, R162, -7.5497894158615963534e-08, R3 ;  /* 0xb3a22168a2037823 */ /* 0x000fe20000000003 */
[----:B------:R-:W-:Y:S01]  /*43b30*/  @P2 LOP3.LUT R39, R39, 0x100, RZ, 0xfc, !PT ;  /* 0x0000010027272812 */ /* 0x000fe200078efcff */
[----:B------:R-:W-:Y:S01]  /*43b40*/  IMAD.SHL.U32 R163, R20, 0x800000, RZ ;  /* 0x0080000014a37824 */ /* 0x000fe200078e00ff */
[----:B------:R-:W-:Y:S01]  /*43b50*/  FSETP.NEU.AND P2, PT, |R16|, +INF , PT ;  /* 0x7f8000001000780b */ /* 0x000fe20003f4d200 */
[----:B------:R-:W-:Y:S01]  /*43b60*/  FFMA R162, R162, -5.3903029534742383927e-15, R3 ;  /* 0xa7c234c5a2a27823 */ /* 0x000fe20000000003 */
[----:B------:R-:W-:Y:S01]  /*43b70*/  LOP3.LUT R39, R39, 0xffffffdf, RZ, 0xc0, !PT ;  /* 0xffffffdf27277812 */ /* 0x000fe200078ec0ff */
[----:B------:R-:W-:Y:S01]  /*43b80*/  FFMA R166, R19, 1.925963033500011079e-08, R22 ;  /* 0x32a5706013a67823 */ /* 0x000fe20000000016 */
[----:B------:R-:W-:-:S02]  /*43b90*/  IADD3 R0, PT, PT, R0, -0x80, RZ ;  /* 0xffffff8000007810 */ /* 0x000fc40007ffe0ff */
[----:B------:R-:W-:Y:S02]  /*43ba0*/  @P1 LOP3.LUT R39, R39, 0x20, RZ, 0xfc, !PT ;  /* 0x0000002027271812 */ /* 0x000fe400078efcff */
[----:B------:R-:W-:Y:S02]  /*43bb0*/  FSETP.GEU.AND P1, PT, R19, RZ, PT ;  /* 0x000000ff1300720b */ /* 0x000fe40003f2e000 */
[----:B------:R-:W-:Y:S02]  /*43bc0*/  LOP3.LUT R39, R39, 0xffffff7f, RZ, 0xc0, !PT ;  /* 0xffffff7f27277812 */ /* 0x000fe400078ec0ff */
[----:B------:R-:W-:Y:S02]  /*43bd0*/  SHF.R.U32.HI R0, RZ, 0x5, R0 ;  /* 0x00000005ff007819 */ /* 0x000fe40000011600 */
[----:B------:R-:W-:-:S03]  /*43be0*/  LOP3.LUT R39, R39, 0xffffffef, RZ, 0xc0, !PT ;  /* 0xffffffef27277812 */ /* 0x000fc600078ec0ff */
[----:B------:R-:W-:Y:S01]  /*43bf0*/  IMAD R115, R0, -0x4, R1 ;  /* 0xfffffffc00737824 */ /* 0x000fe200078e0201 */
        /* <DEDUP_REMOVED lines=8> */
.L_x_1136:
[----:B------:R-:W-:Y:S05]  /*43c80*/  BSYNC.RECONVERGENT B3 ;  /* 0x0000000000037941 */ /* 0x000fea0003800200 */
.L_x_1135:
        /* <DEDUP_REMOVED lines=116> */
[----:B------:R-:W-:Y:S02]  /*443d0*/  FSETP.NAN.OR P0, PT, |R9|, |R9|, P4 ;  /* 0x400000090900720b */ /* 0x000fe40002708600 */
[----:B------:R-:W-:-:S02]  /*443e0*/  FSETP.NEU.AND P2, PT, R19, RZ, PT ;  /* 0x000000ff1300720b */ /* 0x000fc40003f4d000 */
[----:B------:R-:W-:Y:S02]  /*443f0*/  FSETP.NAN.OR P4, PT, |R4|, |R4|, P5 ;  /* 0x400000040400720b */ /* 0x000fe40002f88600 */
[----:B------:R-:W-:Y:S02]  /*44400*/  FSEL R137, R162, R165, !P1 ;  /* 0x000000a5a2897208 */ /* 0x000fe40004800000 */
[----:B------:R-:W-:Y:S02]  /*44410*/  FSETP.NAN.OR P6, PT, |R2|, |R2|, P6 ;  /* 0x400000020200720b */ /* 0x000fe400037c8600 */
[----:B------:R-:W-:Y:S02]  /*44420*/  FSETP.NAN.OR P5, PT, |R6|, |R6|, P0 ;  /* 0x400000060600720b */ /* 0x000fe400007a8600 */
[----:B------:R-:W-:Y:S02]  /*44430*/  FSEL R146, R28, R161, !P2 ;  /* 0x000000a11c927208 */ /* 0x000fe40005000000 */
[----:B------:R-:W-:-:S09]  /*44440*/  SEL R147, R29, RZ, !P1 ;  /* 0x000000ff1d937207 */ /* 0x000fd20004800000 */
.L_x_1452:
        /* <DEDUP_REMOVED lines=16> */
.L_x_1141:
[----:B------:R-:W-:Y:S01]  /*44550*/  FMUL R31, R5, R5 ;  /* 0x00000005051f7220 */ /* 0x000fe20000400000 */
[----:B------:R-:W-:Y:S06]  /*44560*/  BRA `(.L_x_1142) ;  /* 0x0000000800c47947 */ /* 0x000fec0003800000 */
.L_x_1140:
[----:B------:R-:W-:-:S13]  /*44570*/  ISETP.NE.AND P0, PT, R48, 0x1, PT ;  /* 0x000000013000780c */ /* 0x000fda0003f05270 */
[----:B------:R-:W-:Y:S05]  /*44580*/  @!P0 BRA `(.L_x_1144) ;  /* 0x0000000000108947 */ /* 0x000fea0003800000 */
[----:B------:R-:W-:Y:S01]  /*44590*/  ISETP.NE.AND P0, PT, R48, 0x2, PT ;  /* 0x000000023000780c */ /* 0x000fe20003f05270 */
[----:B-----5:R-:W-:-:S12]  /*445a0*/  IMAD.MOV.U32 R31, RZ, RZ, R27 ;  /* 0x000000ffff1f7224 */ /* 0x020fd800078e001b */
[----:B------:R-:W-:Y:S05]  /*445b0*/  @!P0 BRA `(.L_x_1142) ;  /* 0x0000000800b08947 */ /* 0x000fea0003800000 */
[----:B------:R-:W-:Y:S05]  /*445c0*/  BRA `(.L_x_1143) ;  /* 0x0000000400447947 */ /* 0x000fea0003800000 */
.L_x_1144:
[----:B------:R-:W-:Y:S01]  /*445d0*/  MOV R31, 0x3f800000 ;  /* 0x3f800000001f7802 */ /* 0x000fe20000000f00 */
[----:B------:R-:W-:Y:S06]  /*445e0*/  BRA `(.L_x_1142) ;  /* 0x0000000800a47947 */ /* 0x000fec0003800000 */
.L_x_1139:
        /* <DEDUP_REMOVED lines=9> */
.L_x_1145:
[----:B------:R-:W-:-:S05]  /*44680*/  IMAD.MOV.U32 R3, RZ, RZ, -0x5 ;  /* 0xfffffffbff037424 */ /* 0x000fca00078e00ff */
[----:B------:R-:W-:-:S04]  /*44690*/  VIADDMNMX.U32 R0, R48, R3, 0x3, PT ;  /* 0x0000000330007446 */ /* 0x000fc80003800003 */
[----:B------:R-:W-:-:S04]  /*446a0*/  SHF.L.U32 R0, R0, 0x2, RZ ;  /* 0x0000000200007819 */ /* 0x000fc800000006ff */
[----:B------:R-:W0:Y:S02]  /*446b0*/  LDC R20, c[0x2][R0+0xbcc] ;  /* 0x0082f30000147b82 */ /* 0x000e240000000800 */
[----:B0-----:R-:W-:-:S04]  /*446c0*/  SHF.R.S32.HI R21, RZ, 0x1f, R20 ;  /* 0x0000001fff157819 */ /* 0x001fc80000011414 */
.L_x_2456:
[----:B------:R-:W-:Y:S05]  /*446d0*/  BRX R20 -0x446e0                                                        (*"BRANCH_TARGETS .L_x_2457,.L_x_2458,.L_x_2459,.L_x_1143"*) ;  /* 0xfffffbb814487949 */ /* 0x000fea000383ffff */
.L_x_2459:
[----:B------:R-:W-:Y:S01]  /*446e0*/  FADD R31, -R5, R2 ;  /* 0x00000002051f7221 */ /* 0x000fe20000000100 */
[----:B------:R-:W-:Y:S06]  /*446f0*/  BRA `(.L_x_1142) ;  /* 0x0000000800607947 */ /* 0x000fec0003800000 */
.L_x_2457:
[----:B------:R-:W-:Y:S01]  /*44700*/  FADD R31, R5, R2 ;  /* 0x00000002051f7221 */ /* 0x000fe20000000000 */
[----:B------:R-:W-:Y:S06]  /*44710*/  BRA `(.L_x_1142) ;  /* 0x0000000800587947 */ /* 0x000fec0003800000 */
.L_x_2458:
[----:B------:R-:W-:Y:S01]  /*44720*/  FADD R31, R5, -R2 ;  /* 0x80000002051f7221 */ /* 0x000fe20000000000 */
[----:B------:R-:W-:Y:S06]  /*44730*/  BRA `(.L_x_1142) ;  /* 0x0000000800507947 */ /* 0x000fec0003800000 */
.L_x_1138:
        /* <DEDUP_REMOVED lines=11> */
.L_x_1147:
[----:B------:R-:W-:Y:S01]  /*447f0*/  ISETP.NE.AND P0, PT, R48, 0xa, PT ;  /* 0x0000000a3000780c */ /* 0x000fe20003f05270 */
[----:B------:R-:W-:-:S12]  /*44800*/  IMAD.MOV.U32 R31, RZ, RZ, R66 ;  /* 0x000000ffff1f7224 */ /* 0x000fd800078e0042 */
[----:B------:R-:W-:Y:S05]  /*44810*/  @!P0 BRA `(.L_x_1142) ;  /* 0x0000000800188947 */ /* 0x000fea0003800000 */
[----:B------:R-:W-:-:S13]  /*44820*/  ISETP.NE.AND P0, PT, R48, 0xb, PT ;  /* 0x0000000b3000780c */ /* 0x000fda0003f05270 */
[----:B------:R-:W-:Y:S05]  /*44830*/  @P0 BRA `(.L_x_1143) ;  /* 0x0000000000a80947 */ /* 0x000fea0003800000 */
[----:B------:R-:W-:Y:S01]  /*44840*/  MOV R31, R145 ;  /* 0x00000091001f7202 */ /* 0x000fe20000000f00 */
[----:B------:R-:W-:Y:S06]  /*44850*/  BRA `(.L_x_1142) ;  /* 0x0000000800087947 */ /* 0x000fec0003800000 */
.L_x_1146:
[----:B------:R-:W-:-:S13]  /*44860*/  ISETP.GT.AND P0, PT, R48, 0xd, PT ;  /* 0x0000000d3000780c */ /* 0x000fda0003f04270 */
[----:B------:R-:W-:Y:S05]  /*44870*/  @P0 BRA `(.L_x_1148) ;  /* 0x0000000000740947 */ /* 0x000fea0003800000 */
[----:B------:R-:W-:-:S05]  /*44880*/  IMAD.MOV.U32 R3, RZ, RZ, -0xc ;  /* 0xfffffff4ff037424 */ /* 0x000fca00078e00ff */
[----:B------:R-:W-:-:S04]  /*44890*/  VIADDMNMX.U32 R0, R48, R3, 0x2, PT ;  /* 0x0000000230007446 */ /* 0x000fc80003800003 */
[----:B------:R-:W-:-:S04]  /*448a0*/  SHF.L.U32 R0, R0, 0x2, RZ ;  /* 0x0000000200007819 */ /* 0x000fc800000006ff */
[----:B------:R-:W0:Y:S02]  /*448b0*/  LDC R20, c[0x2][R0+0xbdc] ;  /* 0x0082f70000147b82 */ /* 0x000e240000000800 */
[----:B0-----:R-:W-:-:S04]  /*448c0*/  SHF.R.S32.HI R21, RZ, 0x1f, R20 ;  /* 0x0000001fff157819 */ /* 0x001fc80000011414 */
.L_x_2461:
[----:B------:R-:W-:Y:S05]  /*448d0*/  BRX R20 -0x448e0                                                        (*"BRANCH_TARGETS .L_x_2462,.L_x_2463,.L_x_1143"*) ;  /* 0xfffffbb414c87949 */ /* 0x000fea000383ffff */
.L_x_2463:
        /* <DEDUP_REMOVED lines=9> */
.L_x_1150:
[----:B------:R-:W-:Y:S01]  /*44970*/  FMUL.FTZ R20, R5, R0 ;  /* 0x0000000005147220 */ /* 0x000fe20000410000 */
[----:B------:R-:W-:-:S03]  /*44980*/  FMUL.FTZ R0, R0, 0.5 ;  /* 0x3f00000000007820 */ /* 0x000fc60000410000 */
[----:B------:R-:W-:-:S04]  /*44990*/  FFMA R3, -R20, R20, R5 ;  /* 0x0000001414037223 */ /* 0x000fc80000000105 */
[----:B------:R-:W-:-:S07]  /*449a0*/  FFMA R0, R3, R0, R20 ;  /* 0x0000000003007223 */ /* 0x000fce0000000014 */
.L_x_1151:
[----:B------:R-:W-:Y:S05]  /*449b0*/  BSYNC.RECONVERGENT B1 ;  /* 0x0000000000017941 */ /* 0x000fea0003800200 */
.L_x_1149:
[----:B------:R-:W-:Y:S01]  /*449c0*/  IMAD.MOV.U32 R31, RZ, RZ, R0 ;  /* 0x000000ffff1f7224 */ /* 0x000fe200078e0000 */
[----:B------:R-:W-:Y:S06]  /*449d0*/  BRA `(.L_x_1142) ;  /* 0x0000000400a87947 */ /* 0x000fec0003800000 */
.L_x_2462:
[C---:B------:R-:W-:Y:S01]  /*449e0*/  FADD R0, R5.reuse, R2 ;  /* 0x0000000205007221 */ /* 0x040fe20000000000 */
[----:B------:R-:W-:Y:S02]  /*449f0*/  FSETP.NEU.AND P1, PT, R2, RZ, PT ;  /* 0x000000ff0200720b */ /* 0x000fe40003f2d000 */
[----:B------:R-:W-:Y:S02]  /*44a00*/  FSETP.NEU.AND P0, PT, R5, 1, PT ;  /* 0x3f8000000500780b */ /* 0x000fe40003f0d000 */
[----:B------:R-:W-:-:S04]  /*44a10*/  FSEL R0, R0, 1, P1 ;  /* 0x3f80000000007808 */ /* 0x000fc80000800000 */
[----:B------:R-:W-:-:S04]  /*44a20*/  FSEL R31, R0, 1, P0 ;  /* 0x3f800000001f7808 */ /* 0x000fc80000000000 */
[----:B------:R-:W-:Y:S01]  /*44a30*/  FSEL R31, R31, R116, P6 ;  /* 0x000000741f1f7208 */ /* 0x000fe20003000000 */
[----:B------:R-:W-:Y:S06]  /*44a40*/  BRA `(.L_x_1142) ;  /* 0x00000004008c7947 */ /* 0x000fec0003800000 */
.L_x_1148:
[----:B------:R-:W-:-:S04]  /*44a50*/  MOV R3, 0xfffffff2 ;  /* 0xfffffff200037802 */ /* 0x000fc80000000f00 */
[----:B------:R-:W-:-:S04]  /*44a60*/  VIADDMNMX.U32 R0, R48, R3, 0x2, PT ;  /* 0x0000000230007446 */ /* 0x000fc80003800003 */
[----:B------:R-:W-:-:S04]  /*44a70*/  SHF.L.U32 R0, R0, 0x2, RZ ;  /* 0x0000000200007819 */ /* 0x000fc800000006ff */
[----:B------:R-:W0:Y:S02]  /*44a80*/  LDC R20, c[0x2][R0+0xbe8] ;  /* 0x0082fa0000147b82 */ /* 0x000e240000000800 */
[----:B0-----:R-:W-:-:S04]  /*44a90*/  SHF.R.S32.HI R21, RZ, 0x1f, R20 ;  /* 0x0000001fff157819 */ /* 0x001fc80000011414 */
.L_x_2465:
[----:B------:R-:W-:Y:S05]  /*44aa0*/  BRX R20 -0x44ab0                                                        (*"BRANCH_TARGETS .L_x_2466,.L_x_2467,.L_x_2468"*) ;  /* 0xfffffbb414547949 */ /* 0x000fea000383ffff */
.L_x_2468:
[----:B------:R-:W-:Y:S01]  /*44ab0*/  ISETP.NE.AND P0, PT, R48, 0x10, PT ;  /* 0x000000103000780c */ /* 0x000fe20003f05270 */
[----:B------:R-:W-:-:S12]  /*44ac0*/  IMAD.MOV.U32 R31, RZ, RZ, R65 ;  /* 0x000000ffff1f7224 */ /* 0x000fd800078e0041 */
[----:B------:R-:W-:Y:S05]  /*44ad0*/  @!P0 BRA `(.L_x_1142) ;  /* 0x0000000400688947 */ /* 0x000fea0003800000 */
.L_x_1143:
[----:B------:R-:W-:Y:S01]  /*44ae0*/  MOV R31, 0x7fffffff ;  /* 0x7fffffff001f7802 */ /* 0x000fe20000000f00 */
[----:B------:R-:W-:Y:S06]  /*44af0*/  BRA `(.L_x_1142) ;  /* 0x0000000400607947 */ /* 0x000fec0003800000 */
.L_x_2466:
        /* <DEDUP_REMOVED lines=11> */
.L_x_1154:
[----:B0-----:R-:W0:Y:S02]  /*44bb0*/  LDC.64 R20, c[0x4][RZ] ;  /* 0x01000000ff147b82 */ /* 0x001e240000000a00 */
[----:B0-----:R-:W-:-:S05]  /*44bc0*/  IMAD.WIDE.U32 R22, R0, 0x4, R20 ;  /* 0x0000000400167825 */ /* 0x001fca00078e0014 */
[----:B------:R-:W2:Y:S01]  /*44bd0*/  LDG.E.CONSTANT R20, desc[UR6][R22.64] ;  /* 0x0000000616147981 */ /* 0x000ea2000c1e9900 */
[C---:B------:R-:W-:Y:S02]  /*44be0*/  LEA R24, R0.reuse, R1, 0x2 ;  /* 0x0000000100187211 */ /* 0x040fe400078e10ff */
        /* <DEDUP_REMOVED lines=31> */
.L_x_1153:
[----:B------:R-:W-:Y:S05]  /*44de0*/  BSYNC.RECONVERGENT B1 ;  /* 0x0000000000017941 */ /* 0x000fea0003800200 */
.L_x_1152:
        /* <DEDUP_REMOVED lines=18> */
.L_x_2467:
        /* <DEDUP_REMOVED lines=23> */
.L_x_1142:
[----:B------:R-:W-:Y:S05]  /*45080*/  BSYNC.RECONVERGENT B0 ;  /* 0x0000000000007941 */ /* 0x000fea0003800200 */
.L_x_1137:
        /* <DEDUP_REMOVED lines=13> */
.L_x_1159:
[----:B------:R-:W-:Y:S01]  /*45160*/  FMUL R22, R7, R7 ;  /* 0x0000000707167220 */ /* 0x000fe20000400000 */
[----:B------:R-:W-:Y:S06]  /*45170*/  BRA `(.L_x_1160) ;  /* 0x0000000800c47947 */ /* 0x000fec0003800000 */
.L_x_1158:
[----:B------:R-:W-:-:S13]  /*45180*/  ISETP.NE.AND P0, PT, R49, 0x1, PT ;  /* 0x000000013100780c */ /* 0x000fda0003f05270 */
[----:B------:R-:W-:Y:S05]  /*45190*/  @!P0 BRA `(.L_x_1162) ;  /* 0x0000000000108947 */ /* 0x000fea0003800000 */
[----:B------:R-:W-:Y:S02]  /*451a0*/  ISETP.NE.AND P0, PT, R49, 0x2, PT ;  /* 0x000000023100780c */ /* 0x000fe40003f05270 */
[----:B-----5:R-:W-:-:S11]  /*451b0*/  MOV R22, R27 ;  /* 0x0000001b00167202 */ /* 0x020fd60000000f00 */
[----:B------:R-:W-:Y:S05]  /*451c0*/  @!P0 BRA `(.L_x_1160) ;  /* 0x0000000800b08947 */ /* 0x000fea0003800000 */
[----:B------:R-:W-:Y:S05]  /*451d0*/  BRA `(.L_x_1161) ;  /* 0x0000000400447947 */ /* 0x000fea0003800000 */
.L_x_1162:
[----:B------:R-:W-:Y:S01]  /*451e0*/  IMAD.MOV.U32 R22, RZ, RZ, 0x3f800000 ;  /* 0x3f800000ff167424 */ /* 0x000fe200078e00ff */
[----:B------:R-:W-:Y:S06]  /*451f0*/  BRA `(.L_x_1160) ;  /* 0x0000000800a47947 */ /* 0x000fec0003800000 */
.L_x_1157:
[----:B------:R-:W-:-:S13]  /*45200*/  ISETP.GT.AND P0, PT, R49, 0x4, PT ;  /* 0x000000043100780c */ /* 0x000fda0003f04270 */
[----:B------:R-:W-:Y:S05]  /*45210*/  @P0 BRA `(.L_x_1163) ;  /* 0x00000000001c0947 */ /* 0x000fea0003800000 */
[----:B------:R-:W-:Y:S02]  /*45220*/  ISETP.NE.AND P0, PT, R49, 0x3, PT ;  /* 0x000000033100780c */ /* 0x000fe40003f05270 */
[----:B------:R-:W-:-:S11]  /*45230*/  MOV R22, R7 ;  /* 0x0000000700167202 */ /* 0x000fd60000000f00 */
[----:B------:R-:W-:Y:S05]  /*45240*/  @!P0 BRA `(.L_x_1160) ;  /* 0x0000000800908947 */ /* 0x000fea0003800000 */
[----:B------:R-:W-:Y:S02]  /*45250*/  ISETP.NE.AND P0, PT, R49, 0x4, PT ;  /* 0x000000043100780c */ /* 0x000fe40003f05270 */
[----:B------:R-:W-:-:S11]  /*45260*/  MOV R22, R4 ;  /* 0x0000000400167202 */ /* 0x000fd60000000f00 */
[----:B------:R-:W-:Y:S05]  /*45270*/  @!P0 BRA `(.L_x_1160) ;  /* 0x0000000800848947 */ /* 0x000fea0003800000 */
[----:B------:R-:W-:Y:S05]  /*45280*/  BRA `(.L_x_1161) ;  /* 0x0000000400187947 */ /* 0x000fea0003800000 */
.L_x_1163:
[----:B------:R-:W-:-:S05]  /*45290*/  IMAD.MOV.U32 R0, RZ, RZ, -0x5 ;  /* 0xfffffffbff007424 */ /* 0x000fca00078e00ff */
[----:B------:R-:W-:-:S04]  /*452a0*/  VIADDMNMX.U32 R0, R49, R0, 0x3, PT ;  /* 0x0000000331007446 */ /* 0x000fc80003800000 */
[----:B------:R-:W-:-:S04]  /*452b0*/  SHF.L.U32 R0, R0, 0x2, RZ ;  /* 0x0000000200007819 */ /* 0x000fc800000006ff */
[----:B------:R-:W0:Y:S02]  /*452c0*/  LDC R20, c[0x2][R0+0xbf4] ;  /* 0x0082fd0000147b82 */ /* 0x000e240000000800 */
[----:B0-----:R-:W-:-:S04]  /*452d0*/  SHF.R.S32.HI R21, RZ, 0x1f, R20 ;  /* 0x0000001fff157819 */ /* 0x001fc80000011414 */
.L_x_2469:
[----:B------:R-:W-:Y:S05]  /*452e0*/  BRX R20 -0x452f0                                                        (*"BRANCH_TARGETS .L_x_2470,.L_x_2471,.L_x_2472,.L_x_1161"*) ;  /* 0xfffffbac14447949 */ /* 0x000fea000383ffff */
.L_x_2472:
[----:B------:R-:W-:Y:S01]  /*452f0*/  FADD R22, -R7, R4 ;  /* 0x0000000407167221 */ /* 0x000fe20000000100 */
[----:B------:R-:W-:Y:S06]  /*45300*/  BRA `(.L_x_1160) ;  /* 0x0000000800607947 */ /* 0x000fec0003800000 */
.L_x_2470:
[----:B------:R-:W-:Y:S01]  /*45310*/  FADD R22, R7, R4 ;  /* 0x0000000407167221 */ /* 0x000fe20000000000 */
[----:B------:R-:W-:Y:S06]  /*45320*/  BRA `(.L_x_1160) ;  /* 0x0000000800587947 */ /* 0x000fec0003800000 */
.L_x_2471:
[----:B------:R-:W-:Y:S01]  /*45330*/  FADD R22, R7, -R4 ;  /* 0x8000000407167221 */ /* 0x000fe20000000000 */
[----:B------:R-:W-:Y:S06]  /*45340*/  BRA `(.L_x_1160) ;  /* 0x0000000800507947 */ /* 0x000fec0003800000 */
.L_x_1156:
        /* <DEDUP_REMOVED lines=11> */
.L_x_1165:
[----:B------:R-:W-:Y:S02]  /*45400*/  ISETP.NE.AND P0, PT, R49, 0xa, PT ;  /* 0x0000000a3100780c */ /* 0x000fe40003f05270 */
[----:B------:R-:W-:-:S11]  /*45410*/  MOV R22, R73 ;  /* 0x0000004900167202 */ /* 0x000fd60000000f00 */
[----:B------:R-:W-:Y:S05]  /*45420*/  @!P0 BRA `(.L_x_1160) ;  /* 0x0000000800188947 */ /* 0x000fea0003800000 */
[----:B------:R-:W-:-:S13]  /*45430*/  ISETP.NE.AND P0, PT, R49, 0xb, PT ;  /* 0x0000000b3100780c */ /* 0x000fda0003f05270 */
[----:B------:R-:W-:Y:S05]  /*45440*/  @P0 BRA `(.L_x_1161) ;  /* 0x0000000000a80947 */ /* 0x000fea0003800000 */
[----:B------:R-:W-:Y:S01]  /*45450*/  MOV R22, R144 ;  /* 0x0000009000167202 */ /* 0x000fe20000000f00 */
[----:B------:R-:W-:Y:S06]  /*45460*/  BRA `(.L_x_1160) ;  /* 0x0000000800087947 */ /* 0x000fec0003800000 */
.L_x_1164:
[----:B------:R-:W-:-:S13]  /*45470*/  ISETP.GT.AND P0, PT, R49, 0xd, PT ;  /* 0x0000000d3100780c */ /* 0x000fda0003f04270 */
[----:B------:R-:W-:Y:S05]  /*45480*/  @P0 BRA `(.L_x_1166) ;  /* 0x0000000000740947 */ /* 0x000fea0003800000 */
[----:B------:R-:W-:-:S05]  /*45490*/  IMAD.MOV.U32 R0, RZ, RZ, -0xc ;  /* 0xfffffff4ff007424 */ /* 0x000fca00078e00ff */
[----:B------:R-:W-:-:S04]  /*454a0*/  VIADDMNMX.U32 R0, R49, R0, 0x2, PT ;  /* 0x0000000231007446 */ /* 0x000fc80003800000 */
[----:B------:R-:W-:-:S04]  /*454b0*/  SHF.L.U32 R0, R0, 0x2, RZ ;  /* 0x0000000200007819 */ /* 0x000fc800000006ff */
[----:B------:R-:W0:Y:S02]  /*454c0*/  LDC R20, c[0x2][R0+0xc04] ;  /* 0x0083010000147b82 */ /* 0x000e240000000800 */
[----:B0-----:R-:W-:-:S04]  /*454d0*/  SHF.R.S32.HI R21, RZ, 0x1f, R20 ;  /* 0x0000001fff157819 */ /* 0x001fc80000011414 */
.L_x_2474:
[----:B------:R-:W-:Y:S05]  /*454e0*/  BRX R20 -0x454f0                                                        (*"BRANCH_TARGETS .L_x_2475,.L_x_2476,.L_x_1161"*) ;  /* 0xfffffba814c47949 */ /* 0x000fea000383ffff */
.L_x_2476:
        /* <DEDUP_REMOVED lines=9> */
.L_x_1168:
[----:B-1----:R-:W-:Y:S01]  /*45580*/  FMUL.FTZ R20, R7, R0 ;  /* 0x0000000007147220 */ /* 0x002fe20000410000 */
[----:B------:R-:W-:-:S03]  /*45590*/  FMUL.FTZ R0, R0, 0.5 ;  /* 0x3f00000000007820 */ /* 0x000fc60000410000 */
[----:B------:R-:W-:-:S04]  /*455a0*/  FFMA R3, -R20, R20, R7 ;  /* 0x0000001414037223 */ /* 0x000fc80000000107 */
[----:B------:R-:W-:-:S07]  /*455b0*/  FFMA R0, R3, R0, R20 ;  /* 0x0000000003007223 */ /* 0x000fce0000000014 */
.L_x_1169:
[----:B------:R-:W-:Y:S05]  /*455c0*/  BSYNC.RECONVERGENT B1 ;  /* 0x0000000000017941 */ /* 0x000fea0003800200 */
.L_x_1167:
[----:B------:R-:W-:Y:S01]  /*455d0*/  MOV R22, R0 ;  /* 0x0000000000167202 */ /* 0x000fe20000000f00 */
[----:B------:R-:W-:Y:S06]  /*455e0*/  BRA `(.L_x_1160) ;  /* 0x0000000400a87947 */ /* 0x000fec0003800000 */
.L_x_2475:
[C---:B------:R-:W-:Y:S01]  /*455f0*/  FADD R0, R7.reuse, R4 ;  /* 0x0000000407007221 */ /* 0x040fe20000000000 */
[----:B------:R-:W-:Y:S02]  /*45600*/  FSETP.NEU.AND P1, PT, R4, RZ, PT ;  /* 0x000000ff0400720b */ /* 0x000fe40003f2d000 */
[----:B------:R-:W-:Y:S02]  /*45610*/  FSETP.NEU.AND P0, PT, R7, 1, PT ;  /* 0x3f8000000700780b */ /* 0x000fe40003f0d000 */
[----:B------:R-:W-:-:S04]  /*45620*/  FSEL R0, R0, 1, P1 ;  /* 0x3f80000000007808 */ /* 0x000fc80000800000 */
[----:B------:R-:W-:-:S04]  /*45630*/  FSEL R0, R0, 1, P0 ;  /* 0x3f80000000007808 */ /* 0x000fc80000000000 */
[----:B------:R-:W-:Y:S01]  /*45640*/  FSEL R22, R0, R117, P4 ;  /* 0x0000007500167208 */ /* 0x000fe20002000000 */
[----:B------:R-:W-:Y:S06]  /*45650*/  BRA `(.L_x_1160) ;  /* 0x00000004008c7947 */ /* 0x000fec0003800000 */
.L_x_1166:
[----:B------:R-:W-:-:S04]  /*45660*/  MOV R0, 0xfffffff2 ;  /* 0xfffffff200007802 */ /* 0x000fc80000000f00 */
[----:B------:R-:W-:-:S05]  /*45670*/  VIADDMNMX.U32 R0, R49, R0, 0x2, PT ;  /* 0x0000000231007446 */ /* 0x000fca0003800000 */
[----:B------:R-:W-:-:S04]  /*45680*/  IMAD.SHL.U32 R0, R0, 0x4, RZ ;  /* 0x0000000400007824 */ /* 0x000fc800078e00ff */
[----:B------:R-:W0:Y:S02]  /*45690*/  LDC R20, c[0x2][R0+0xc10] ;  /* 0x0083040000147b82 */ /* 0x000e240000000800 */
[----:B0-----:R-:W-:-:S04]  /*456a0*/  SHF.R.S32.HI R21, RZ, 0x1f, R20 ;  /* 0x0000001fff157819 */ /* 0x001fc80000011414 */
.L_x_2478:
[----:B------:R-:W-:Y:S05]  /*456b0*/  BRX R20 -0x456c0                                                        (*"BRANCH_TARGETS .L_x_2479,.L_x_2480,.L_x_2481"*) ;  /* 0xfffffba814507949 */ /* 0x000fea000383ffff */
.L_x_2481:
[----:B------:R-:W-:Y:S02]  /*456c0*/  ISETP.NE.AND P0, PT, R49, 0x10, PT ;  /* 0x000000103100780c */ /* 0x000fe40003f05270 */
[----:B------:R-:W-:-:S11]  /*456d0*/  MOV R22, R72 ;  /* 0x0000004800167202 */ /* 0x000fd60000000f00 */
[----:B------:R-:W-:Y:S05]  /*456e0*/  @!P0 BRA `(.L_x_1160) ;  /* 0x0000000400688947 */ /* 0x000fea0003800000 */
.L_x_1161:
[----:B------:R-:W-:Y:S01]  /*456f0*/  MOV R22, 0x7fffffff ;  /* 0x7fffffff00167802 */ /* 0x000fe20000000f00 */
[----:B------:R-:W-:Y:S06]  /*45700*/  BRA `(.L_x_1160) ;  /* 0x0000000400607947 */ /* 0x000fec0003800000 */
.L_x_2479:
[C---:B------:R-:W-:Y:S01]  /*45710*/  FSETP.NEU.AND P0, PT, |R7|.reuse, +INF , PT ;  /* 0x7f8000000700780b */ /* 0x040fe20003f0d200 */
[----:B------:R-:W-:Y:S01]  /*45720*/  BSSY.RECONVERGENT B1, `(.L_x_1170) ;  /* 0x000002d000017945 */ /* 0x000fe20003800200 */
[----:B------:R-:W-:Y:S01]  /*45730*/  IMAD.MOV.U32 R24, RZ, RZ, R126 ;  /* 0x000000ffff187224 */ /* 0x000fe200078e007e */
[----:B------:R-:W-:Y:S02]  /*45740*/  MOV R0, R125 ;  /* 0x0000007d00007202 */ /* 0x000fe40000000f00 */
[----:B------:R-:W-:-:S13]  /*45750*/  FSETP.LTU.OR P0, PT, |R7|, 105615, !P0 ;  /* 0x47ce47800700780b */ /* 0x000fda0004709600 */
[----:B------:R-:W-:Y:S05]  /*45760*/  @P0 BRA `(.L_x_1171) ;  /* 0x0000000000a00947 */ /* 0x000fea0003800000 */
[----:B------:R-:W-:Y:S01]  /*45770*/  SHF.L.U32 R3, R7, 0x8, RZ ;  /* 0x0000000807037819 */ /* 0x000fe200000006ff */
[----:B------:R-:W-:Y:S02]  /*45780*/  HFMA2 R0, -RZ, RZ, 0, 0 ;  /* 0x00000000ff007431 */ /* 0x000fe400000001ff */
[----:B------:R-:W-:Y:S01]  /*45790*/  IMAD.MOV.U32 R25, RZ, RZ, RZ ;  /* 0x000000ffff197224 */ /* 0x000fe200078e00ff */
[----:B------:R-:W-:Y:S01]  /*457a0*/  UMOV UR5, URZ ;  /* 0x000000ff00057c82 */ /* 0x000fe20008000000 */
[----:B------:R-:W-:-:S07]  /*457b0*/  LOP3.LUT R3, R3, 0x80000000, RZ, 0xfc, !PT ;  /* 0x8000000003037812 */ /* 0x000fce00078efcff */
.L_x_1172:
        /* <DEDUP_REMOVED lines=21> */
[C-C-:B0-----:R-:W-:Y:S02]  /*45910*/  SHF.L.W.U32.HI R24, R0.reuse, 0x2, R3.reuse ;  /* 0x0000000200187819 */ /* 0x141fe40000010e03 */
[----:B------:R-:W-:Y:S02]  /*45920*/  SHF.L.U32 R0, R0, 0x2, RZ ;  /* 0x0000000200007819 */ /* 0x000fe400000006ff */
[----:B------:R-:W-:Y:S02]  /*45930*/  SHF.R.S32.HI R21, RZ, 0x1f, R24 ;  /* 0x0000001fff157819 */ /* 0x000fe40000011418 */
[----:B------:R-:W-:-:S02]  /*45940*/  SHF.R.U32.HI R3, RZ, 0x1e, R3 ;  /* 0x0000001eff037819 */ /* 0x000fc40000011603 */
        /* <DEDUP_REMOVED lines=10> */
.L_x_1171:
[----:B------:R-:W-:Y:S05]  /*459f0*/  BSYNC.RECONVERGENT B1 ;  /* 0x0000000000017941 */ /* 0x000fea0003800200 */
.L_x_1170:
[----:B------:R-:W-:Y:S02]  /*45a00*/  IMAD.MOV.U32 R20, RZ, RZ, 0x37cbac00 ;  /* 0x37cbac00ff147424 */ /* 0x000fe400078e00ff */
[----:B------:R-:W-:Y:S01]  /*45a10*/  FMUL R3, R0, R0 ;  /* 0x0000000000037220 */ /* 0x000fe20000400000 */
[----:B------:R-:W-:Y:S02]  /*45a20*/  LOP3.LUT R21, R24, 0x1, RZ, 0xc0, !PT ;  /* 0x0000000118157812 */ /* 0x000fe400078ec0ff */
[----:B------:R-:W-:Y:S01]  /*45a30*/  MOV R22, 0x3d2aaabb ;  /* 0x3d2aaabb00167802 */ /* 0x000fe20000000f00 */
[----:B------:R-:W-:Y:S01]  /*45a40*/  FFMA R20, R3, R20, -0.0013887860113754868507 ;  /* 0xbab607ed03147423 */ /* 0x000fe20000000014 */
[----:B------:R-:W-:Y:S02]  /*45a50*/  ISETP.NE.U32.AND P0, PT, R21, 0x1, PT ;  /* 0x000000011500780c */ /* 0x000fe40003f05070 */
[----:B------:R-:W-:Y:S02]  /*45a60*/  MOV R23, 0x3effffff ;  /* 0x3effffff00177802 */ /* 0x000fe40000000f00 */
[----:B------:R-:W-:-:S02]  /*45a70*/  FSEL R20, R20, -0.00019574658654164522886, !P0 ;  /* 0xb94d415314147808 */ /* 0x000fc40004000000 */
[----:B------:R-:W-:Y:S02]  /*45a80*/  FSEL R22, R22, 0.0083327032625675201416, !P0 ;  /* 0x3c0885e416167808 */ /* 0x000fe40004000000 */
[----:B------:R-:W-:Y:S02]  /*45a90*/  LOP3.LUT P1, RZ, R24, 0x2, RZ, 0xc0, !PT ;  /* 0x0000000218ff7812 */ /* 0x000fe4000782c0ff */
[----:B------:R-:W-:Y:S01]  /*45aa0*/  FSEL R0, R0, 1, P0 ;  /* 0x3f80000000007808 */ /* 0x000fe20000000000 */
[----:B------:R-:W-:Y:S01]  /*45ab0*/  FFMA R20, R3, R20, R22 ;  /* 0x0000001403147223 */ /* 0x000fe20000000016 */
[----:B------:R-:W-:-:S03]  /*45ac0*/  FSEL R23, -R23, -0.16666662693023681641, !P0 ;  /* 0xbe2aaaa817177808 */ /* 0x000fc60004000100 */
[C---:B------:R-:W-:Y:S02]  /*45ad0*/  FFMA R21, R3.reuse, R0, RZ ;  /* 0x0000000003157223 */ /* 0x040fe400000000ff */
[----:B------:R-:W-:-:S04]  /*45ae0*/  FFMA R20, R3, R20, R23 ;  /* 0x0000001403147223 */ /* 0x000fc80000000017 */
[----:B------:R-:W-:-:S04]  /*45af0*/  FFMA R22, R21, R20, R0 ;  /* 0x0000001415167223 */ /* 0x000fc80000000000 */
[----:B------:R-:W-:Y:S01]  /*45b00*/  @P1 FADD R22, RZ, -R22 ;  /* 0x80000016ff161221 */ /* 0x000fe20000000000 */
[----:B------:R-:W-:Y:S06]  /*45b10*/  BRA `(.L_x_1160) ;  /* 0x00000000005c7947 */ /* 0x000fec0003800000 */
.L_x_2480:
        /* <DEDUP_REMOVED lines=23> */
.L_x_1160:
[----:B------:R-:W-:Y:S05]  /*45c90*/  BSYNC.RECONVERGENT B0 ;  /* 0x0000000000007941 */ /* 0x000fea0003800200 */
.L_x_1155:
        /* <DEDUP_REMOVED lines=13> */
.L_x_1177:
[----:B------:R-:W-:Y:S01]  /*45d70*/  FMUL R29, R31, R31 ;  /* 0x0000001f1f1d7220 */ /* 0x000fe20000400000 */
[----:B------:R-:W-:Y:S06]  /*45d80*/  BRA `(.L_x_1178) ;  /* 0x0000001400e47947 */ /* 0x000fec0003800000 */
.L_x_1176:
[----:B------:R-:W-:-:S13]  /*45d90*/  ISETP.NE.AND P0, PT, R50, 0x1, PT ;  /* 0x000000013200780c */ /* 0x000fda0003f05270 */
[----:B------:R-:W-:Y:S05]  /*45da0*/  @!P0 BRA `(.L_x_1180) ;  /* 0x0000000000108947 */ /* 0x000fea0003800000 */
[----:B------:R-:W-:Y:S01]  /*45db0*/  ISETP.NE.AND P0, PT, R50, 0x2, PT ;  /* 0x000000023200780c */ /* 0x000fe20003f05270 */
[----:B-----5:R-:W-:-:S12]  /*45dc0*/  IMAD.MOV.U32 R29, RZ, RZ, R27 ;  /* 0x000000ffff1d7224 */ /* 0x020fd800078e001b */
[----:B------:R-:W-:Y:S05]  /*45dd0*/  @!P0 BRA `(.L_x_1178) ;  /* 0x0000001400d08947 */ /* 0x000fea0003800000 */
[----:B------:R-:W-:Y:S05]  /*45de0*/  BRA `(.L_x_1179) ;  /* 0x0000001000247947 */ /* 0x000fea0003800000 */
.L_x_1180:
[----:B------:R-:W-:Y:S01]  /*45df0*/  HFMA2 R29, -RZ, RZ, 1.875, 0 ;  /* 0x3f800000ff1d7431 */ /* 0x000fe200000001ff */
[----:B------:R-:W-:Y:S06]  /*45e00*/  BRA `(.L_x_1178) ;  /* 0x0000001400c47947 */ /* 0x000fec0003800000 */
.L_x_1175:
        /* <DEDUP_REMOVED lines=9> */
.L_x_1181:
[----:B------:R-:W-:-:S04]  /*45ea0*/  MOV R3, 0xfffffffb ;  /* 0xfffffffb00037802 */ /* 0x000fc80000000f00 */
[----:B------:R-:W-:-:S04]  /*45eb0*/  VIADDMNMX.U32 R3, R50, R3, 0x3, PT ;  /* 0x0000000332037446 */ /* 0x000fc80003800003 */
[----:B------:R-:W-:-:S04]  /*45ec0*/  SHF.L.U32 R3, R3, 0x2, RZ ;  /* 0x0000000203037819 */ /* 0x000fc800000006ff */
[----:B------:R-:W0:Y:S02]  /*45ed0*/  LDC R20, c[0x2][R3+0xc1c] ;  /* 0x0083070003147b82 */ /* 0x000e240000000800 */
[----:B0-----:R-:W-:-:S04]  /*45ee0*/  SHF.R.S32.HI R21, RZ, 0x1f, R20 ;  /* 0x0000001fff157819 */ /* 0x001fc80000011414 */
.L_x_2482:
[----:B------:R-:W-:Y:S05]  /*45ef0*/  BRX R20 -0x45f00                                                        (*"BRANCH_TARGETS .L_x_2483,.L_x_2484,.L_x_2485,.L_x_1179"*) ;  /* 0xfffffba014407949 */ /* 0x000fea000383ffff */
.L_x_2485:
[----:B------:R-:W-:Y:S01]  /*45f00*/  FADD R29, R22, -R31 ;  /* 0x8000001f161d7221 */ /* 0x000fe20000000000 */
[----:B------:R-:W-:Y:S06]  /*45f10*/  BRA `(.L_x_1178) ;  /* 0x0000001400807947 */ /* 0x000fec0003800000 */
.L_x_2483:
[----:B------:R-:W-:Y:S01]  /*45f20*/  FADD R29, R22, R31 ;  /* 0x0000001f161d7221 */ /* 0x000fe20000000000 */
[----:B------:R-:W-:Y:S06]  /*45f30*/  BRA `(.L_x_1178) ;  /* 0x0000001400787947 */ /* 0x000fec0003800000 */
.L_x_2484:
[----:B------:R-:W-:Y:S01]  /*45f40*/  FADD R29, -R22, R31 ;  /* 0x0000001f161d7221 */ /* 0x000fe20000000100 */
[----:B------:R-:W-:Y:S06]  /*45f50*/  BRA `(.L_x_1178) ;  /* 0x0000001400707947 */ /* 0x000fec0003800000 */
.L_x_1174:
        /* <DEDUP_REMOVED lines=9> */
.L_x_2487:
[----:B------:R-:W-:Y:S05]  /*45ff0*/  BRX R20 -0x46000                                                        (*"BRANCH_TARGETS .L_x_2488,.L_x_2489,.L_x_1179"*) ;  /* 0xfffffba014007949 */ /* 0x000fea000383ffff */
.L_x_2489:
        /* <DEDUP_REMOVED lines=13> */
.L_x_1185:
[----:B------:R-:W-:Y:S05]  /*460d0*/  BSYNC.RECONVERGENT B5 ;  /* 0x0000000000057941 */ /* 0x000fea0003800200 */
.L_x_1184:
[----:B------:R-:W-:Y:S01]  /*460e0*/  MOV R29, R0 ;  /* 0x00000000001d7202 */ /* 0x000fe20000000f00 */
[----:B------:R-:W-:Y:S06]  /*460f0*/  BRA `(.L_x_1178) ;  /* 0x0000001400087947 */ /* 0x000fec0003800000 */
.L_x_2488:
        /* <DEDUP_REMOVED lines=13> */
.L_x_1187:
[----:B------:R-:W-:Y:S05]  /*461d0*/  BSYNC.RECONVERGENT B5 ;  /* 0x0000000000057941 */ /* 0x000fea0003800200 */
.L_x_1186:
[----:B------:R-:W-:Y:S01]  /*461e0*/  MOV R29, R0 ;  /* 0x00000000001d7202 */ /* 0x000fe20000000f00 */
[----:B------:R-:W-:Y:S06]  /*461f0*/  BRA `(.L_x_1178) ;  /* 0x0000001000c87947 */ /* 0x000fec0003800000 */
.L_x_1183:
[----:B------:R-:W-:-:S04]  /*46200*/  MOV R3, 0xfffffff6 ;  /* 0xfffffff600037802 */ /* 0x000fc80000000f00 */
[----:B------:R-:W-:-:S05]  /*46210*/  VIADDMNMX.U32 R3, R50, R3, 0x2, PT ;  /* 0x0000000232037446 */ /* 0x000fca0003800003 */
[----:B------:R-:W-:-:S04]  /*46220*/  IMAD.SHL.U32 R3, R3, 0x4, RZ ;  /* 0x0000000403037824 */ /* 0x000fc800078e00ff */
[----:B------:R-:W0:Y:S02]  /*46230*/  LDC R20, c[0x2][R3+0xc38] ;  /* 0x00830e0003147b82 */ /* 0x000e240000000800 */
[----:B0-----:R-:W-:-:S04]  /*46240*/  SHF.R.S32.HI R21, RZ, 0x1f, R20 ;  /* 0x0000001fff157819 */ /* 0x001fc80000011414 */
.L_x_2491:
[----:B------:R-:W-:Y:S05]  /*46250*/  BRX R20 -0x46260                                                        (*"BRANCH_TARGETS .L_x_2492,.L_x_2493,.L_x_1179"*) ;  /* 0xfffffb9c14687949 */ /* 0x000fea000383ffff */
.L_x_2493:
[----:B------:R-:W-:Y:S01]  /*46260*/  HFMA2 R0, -RZ, RZ, 0.96630859375, -0.0022525787353515625 ;  /* 0x3bbb989dff007431 */ /* 0x000fe200000001ff */
[----:B------:R-:W-:-:S04]  /*46270*/  MOV R3, 0x437c0000 ;  /* 0x437c000000037802 */ /* 0x000fc80000000f00 */
        /* <DEDUP_REMOVED lines=9> */
.L_x_2492:
[C---:B------:R-:W-:Y:S01]  /*46310*/  FMUL R0, R31.reuse, 8388608 ;  /* 0x4b0000001f007820 */ /* 0x040fe20000400000 */
[----:B------:R-:W-:Y:S01]  /*46320*/  FSETP.GEU.AND P0, PT, R31, 1.175494350822287508e-38, PT ;  /* 0x008000001f00780b */ /* 0x000fe20003f0e000 */
[----:B------:R-:W-:-:S03]  /*46330*/  IMAD.MOV.U32 R23, RZ, RZ, 0x3e055027 ;  /* 0x3e055027ff177424 */ /* 0x000fc600078e00ff */
[----:B------:R-:W-:-:S04]  /*46340*/  FSEL R0, R0, R31, !P0 ;  /* 0x0000001f00007208 */ /* 0x000fc80004000000 */
[C---:B------:R-:W-:Y:S02]  /*46350*/  IADD3 R3, PT, PT, R0.reuse, -0x3f2aaaab, RZ ;  /* 0xc0d5555500037810 */ /* 0x040fe40007ffe0ff */
[----:B------:R-:W-:Y:S02]  /*46360*/  FSETP.NEU.AND P1, PT, R0, RZ, PT ;  /* 0x000000ff0000720b */ /* 0x000fe40003f2d000 */
        /* <DEDUP_REMOVED lines=22> */
.L_x_1182:
[----:B------:R-:W-:-:S13]  /*464d0*/  ISETP.GT.AND P0, PT, R50, 0xd, PT ;  /* 0x0000000d3200780c */ /* 0x000fda0003f04270 */
[----:B------:R-:W-:Y:S05]  /*464e0*/  @P0 BRA `(.L_x_1188) ;  /* 0x0000000400c40947 */ /* 0x000fea0003800000 */
[----:B------:R-:W-:-:S04]  /*464f0*/  MOV R3, 0xfffffff4 ;  /* 0xfffffff400037802 */ /* 0x000fc80000000f00 */
[----:B------:R-:W-:-:S05]  /*46500*/  VIADDMNMX.U32 R3, R50, R3, 0x2, PT ;  /* 0x0000000232037446 */ /* 0x000fca0003800003 */
[----:B------:R-:W-:-:S04]  /*46510*/  IMAD.SHL.U32 R3, R3, 0x4, RZ ;  /* 0x0000000403037824 */ /* 0x000fc800078e00ff */
[----:B------:R-:W0:Y:S02]  /*46520*/  LDC R20, c[0x2][R3+0xc44] ;  /* 0x0083110003147b82 */ /* 0x000e240000000800 */
[----:B0-----:R-:W-:-:S04]  /*46530*/  SHF.R.S32.HI R21, RZ, 0x1f, R20 ;  /* 0x0000001fff157819 */ /* 0x001fc80000011414 */
.L_x_2495:
[----:B------:R-:W-:Y:S05]  /*46540*/  BRX R20 -0x46550                                                        (*"BRANCH_TARGETS .L_x_2496,.L_x_2497,.L_x_1179"*) ;  /* 0xfffffb9814ac7949 */ /* 0x000fea000383ffff */
.L_x_2497:
[----:B------:R-:W-:Y:S01]  /*46550*/  IADD3 R0, PT, PT, R31, -0xd000000, RZ ;  /* 0xf30000001f007810 */ /* 0x000fe20007ffe0ff */
[----:B------:R0:W1:Y:S01]  /*46560*/  MUFU.RSQ R20, R31 ;  /* 0x0000001f00147308 */ /* 0x0000620000001400 */
[----:B------:R-:W-:Y:S02]  /*46570*/  BSSY.RECONVERGENT B0, `(.L_x_1189) ;  /* 0x000000b000007945 */ /* 0x000fe40003800200 */
[----:B------:R-:W-:-:S13]  /*46580*/  ISETP.GT.U32.AND P0, PT, R0, 0x727fffff, PT ;  /* 0x727fffff0000780c */ /* 0x000fda0003f04070 */
[----:B0-----:R-:W-:Y:S05]  /*46590*/  @!P0 BRA `(.L_x_1190) ;  /* 0x0000000000108947 */ /* 0x001fea0003800000 */
[----:B------:R-:W-:Y:S02]  /*465a0*/  MOV R0, R31 ;  /* 0x0000001f00007202 */ /* 0x000fe40000000f00 */
[----:B-1----:R-:W-:-:S07]  /*465b0*/  MOV R20, 0x465d0 ;  /* 0x000465d000147802 */ /* 0x002fce0000000f00 */
[----:B-----5:R-:W-:Y:S05]  /*465c0*/  CALL.REL.NOINC `($__internal_1_$__cuda_sm20_sqrt_rn_f32_slowpath) ;  /* 0x000000f800c07944 */ /* 0x020fea0003c00000 */
[----:B------:R-:W-:Y:S05]  /*465d0*/  BRA `(.L_x_1191) ;  /* 0x0000000000107947 */ /* 0x000fea0003800000 */
.L_x_1190:
[C---:B-1----:R-:W-:Y:S01]  /*465e0*/  FMUL.FTZ R0, R20.reuse, R31 ;  /* 0x0000001f14007220 */ /* 0x042fe20000410000 */
[----:B------:R-:W-:-:S03]  /*465f0*/  FMUL.FTZ R20, R20, 0.5 ;  /* 0x3f00000014147820 */ /* 0x000fc60000410000 */
[----:B------:R-:W-:-:S04]  /*46600*/  FFMA R3, -R0, R0, R31 ;  /* 0x0000000000037223 */ /* 0x000fc8000000011f */
[----:B------:R-:W-:-:S07]  /*46610*/  FFMA R0, R3, R20, R0 ;  /* 0x0000001403007223 */ /* 0x000fce0000000000 */
.L_x_1191:
[----:B------:R-:W-:Y:S05]  /*46620*/  BSYNC.RECONVERGENT B0 ;  /* 0x0000000000007941 */ /* 0x000fea0003800200 */
.L_x_1189:
[----:B------:R-:W-:Y:S01]  /*46630*/  IMAD.MOV.U32 R29, RZ, RZ, R0 ;  /* 0x000000ffff1d7224 */ /* 0x000fe200078e0000 */
[----:B------:R-:W-:Y:S06]  /*46640*/  BRA `(.L_x_1178) ;  /* 0x0000000c00b47947 */ /* 0x000fec0003800000 */
.L_x_2496:
[C---:B------:R-:W-:Y:S01]  /*46650*/  FMUL R0, |R31|.reuse, 16777216 ;  /* 0x4b8000001f007820 */ /* 0x040fe20000400200 */
[----:B------:R-:W-:Y:S01]  /*46660*/  FSETP.GEU.AND P0, PT, |R31|, 1.175494350822287508e-38, PT ;  /* 0x008000001f00780b */ /* 0x000fe20003f0e200 */
[----:B------:R-:W-:-:S03]  /*46670*/  IMAD.MOV.U32 R26, RZ, RZ, 0x3a2c32e4 ;  /* 0x3a2c32e4ff1a7424 */ /* 0x000fc600078e00ff */
[----:B------:R-:W-:-:S04]  /*46680*/  FSEL R0, R0, |R31|, !P0 ;  /* 0x4000001f00007208 */ /* 0x000fc80004000000 */
[----:B------:R-:W-:-:S04]  /*46690*/  IADD3 R3, PT, PT, R0, -0x3f3504f3, RZ ;  /* 0xc0cafb0d00037810 */ /* 0x000fc80007ffe0ff */
        /* <DEDUP_REMOVED lines=86> */
.L_x_1188:
[----:B------:R-:W-:-:S04]  /*46c00*/  MOV R3, 0xfffffff2 ;  /* 0xfffffff200037802 */ /* 0x000fc80000000f00 */
[----:B------:R-:W-:-:S04]  /*46c10*/  VIADDMNMX.U32 R3, R50, R3, 0x3, PT ;  /* 0x0000000332037446 */ /* 0x000fc80003800003 */
[----:B------:R-:W-:-:S04]  /*46c20*/  SHF.L.U32 R3, R3, 0x2, RZ ;  /* 0x0000000203037819 */ /* 0x000fc800000006ff */
[----:B------:R-:W0:Y:S02]  /*46c30*/  LDC R20, c[0x2][R3+0xc50] ;  /* 0x0083140003147b82 */ /* 0x000e240000000800 */
[----:B0-----:R-:W-:-:S04]  /*46c40*/  SHF.R.S32.HI R21, RZ, 0x1f, R20 ;  /* 0x0000001fff157819 */ /* 0x001fc80000011414 */
.L_x_2499:
[----:B------:R-:W-:Y:S05]  /*46c50*/  BRX R20 -0x46c60                                                        (*"BRANCH_TARGETS .L_x_2500,.L_x_2501,.L_x_2502,.L_x_1179"*) ;  /* 0xfffffb9014e87949 */ /* 0x000fea000383ffff */
.L_x_2502:
        /* <DEDUP_REMOVED lines=13> */
.L_x_1193:
[----:B------:R-:W-:Y:S05]  /*46d30*/  BSYNC.RECONVERGENT B5 ;  /* 0x0000000000057941 */ /* 0x000fea0003800200 */
.L_x_1192:
        /* <DEDUP_REMOVED lines=20> */
.L_x_1179:
[----:B------:R-:W-:Y:S01]  /*46e80*/  MOV R29, 0x7fffffff ;  /* 0x7fffffff001d7802 */ /* 0x000fe20000000f00 */
[----:B------:R-:W-:Y:S06]  /*46e90*/  BRA `(.L_x_1178) ;  /* 0x0000000400a07947 */ /* 0x000fec0003800000 */
.L_x_2500:
        /* <DEDUP_REMOVED lines=14> */
[----:B------:R-:W-:Y:S01]  /*46f80*/  HFMA2 R25, -RZ, RZ, 0, 0 ;  /* 0x00000000ff197431 */ /* 0x000fe200000001ff */
[----:B------:R-:W-:Y:S01]  /*46f90*/  MOV R3, RZ ;  /* 0x000000ff00037202 */ /* 0x000fe20000000f00 */
[----:B------:R-:W-:Y:S01]  /*46fa0*/  UMOV UR5, URZ ;  /* 0x000000ff00057c82 */ /* 0x000fe20008000000 */
[----:B------:R-:W-:-:S07]  /*46fb0*/  LOP3.LUT R33, R0, 0x80000000, RZ, 0xfc, !PT ;  /* 0x8000000000217812 */ /* 0x000fce00078efcff */
.L_x_1196:
        /* <DEDUP_REMOVED lines=37> */
[----:B------:R-:W-:-:S04]  /*47210*/  IADD3 R3, PT, PT, -R0, RZ, RZ ;  /* 0x000000ff00037210 */ /* 0x000fc80007ffe1ff */
[----:B------:R-:W-:Y:S01]  /*47220*/  @!P0 MOV R0, R3 ;  /* 0x0000000300008202 */ /* 0x000fe20000000f00 */
[----:B0-----:R-:W-:-:S10]  /*47230*/  DMUL R22, R20, UR8 ;  /* 0x0000000814167c28 */ /* 0x001fd40008000000 */
[----:B------:R-:W0:Y:S02]  /*47240*/  F2F.F32.F64 R22, R22 ;  /* 0x0000001600167310 */ /* 0x000e240000301000 */
[----:B0-----:R-:W-:-:S07]  /*47250*/  FSEL R3, -R22, R22, !P1 ;  /* 0x0000001616037208 */ /* 0x001fce0004800100 */
.L_x_1195:
[----:B------:R-:W-:Y:S05]  /*47260*/  BSYNC.RECONVERGENT B0 ;  /* 0x0000000000007941 */ /* 0x000fea0003800200 */
.L_x_1194:
[----:B------:R-:W-:Y:S02]  /*47270*/  HFMA2 R23, -RZ, RZ, 1.291015625, -0.052581787109375 ;  /* 0x3d2aaabbff177431 */ /* 0x000fe400000001ff */
[----:B------:R-:W-:Y:S02]  /*47280*/  IMAD.MOV.U32 R21, RZ, RZ, 0x37cbac00 ;  /* 0x37cbac00ff157424 */ /* 0x000fe400078e00ff */
[----:B------:R-:W-:Y:S01]  /*47290*/  FMUL R20, R3, R3 ;  /* 0x0000000303147220 */ /* 0x000fe20000400000 */
[C---:B------:R-:W-:Y:S02]  /*472a0*/  LOP3.LUT R22, R0.reuse, 0x1, RZ, 0xc0, !PT ;  /* 0x0000000100167812 */ /* 0x040fe400078ec0ff */
[----:B------:R-:W-:Y:S01]  /*472b0*/  LOP3.LUT P1, RZ, R0, 0x2, RZ, 0xc0, !PT ;  /* 0x0000000200ff7812 */ /* 0x000fe2000782c0ff */
[----:B------:R-:W-:Y:S01]  /*472c0*/  FFMA R21, R20, R21, -0.0013887860113754868507 ;  /* 0xbab607ed14157423 */ /* 0x000fe20000000015 */
[----:B------:R-:W-:Y:S02]  /*472d0*/  ISETP.NE.U32.AND P0, PT, R22, 0x1, PT ;  /* 0x000000011600780c */ /* 0x000fe40003f05070 */
[----:B------:R-:W-:-:S02]  /*472e0*/  MOV R22, 0x3effffff ;  /* 0x3effffff00167802 */ /* 0x000fc40000000f00 */
        /* <DEDUP_REMOVED lines=10> */
.L_x_2501:
        /* <DEDUP_REMOVED lines=19> */
[----:B------:R-:W-:-:S03]  /*474c0*/  MOV R3, 0x3fd774eb ;  /* 0x3fd774eb00037802 */ /* 0x000fc60000000f00 */
[----:B------:R-:W-:-:S04]  /*474d0*/  FMUL R0, R20, -2 ;  /* 0xc000000014007820 */ /* 0x000fc80000400000 */
[----:B------:R-:W-:-:S05]  /*474e0*/  @P0 FFMA R20, R3, 0.93318945169448852539, R0 ;  /* 0x3f6ee58103140823 */ /* 0x000fca0000000000 */
[C---:B------:R-:W-:Y:S02]  /*474f0*/  FSETP.NAN.AND P0, PT, R20.reuse, R20, PT ;  /* 0x000000141400720b */ /* 0x040fe40003f08000 */
[----:B------:R-:W-:-:S04]  /*47500*/  LOP3.LUT R29, R20, 0x80000000, R31, 0xb8, !PT ;  /* 0x80000000141d7812 */ /* 0x000fc800078eb81f */
[----:B------:R-:W-:-:S07]  /*47510*/  FSEL R29, R29, R20, !P0 ;  /* 0x000000141d1d7208 */ /* 0x000fce0004000000 */
.L_x_1178:
[----:B------:R-:W-:Y:S05]  /*47520*/  BSYNC.RECONVERGENT B4 ;  /* 0x0000000000047941 */ /* 0x000fea0003800200 */
.L_x_1173:
        /* <DEDUP_REMOVED lines=13> */
.L_x_1201:
[----:B------:R-:W-:Y:S01]  /*47600*/  FMUL R31, R9, R9 ;  /* 0x00000009091f7220 */ /* 0x000fe20000400000 */
[----:B------:R-:W-:Y:S06]  /*47610*/  BRA `(.L_x_1202) ;  /* 0x0000000800c47947 */ /* 0x000fec0003800000 */
.L_x_1200:
[----:B------:R-:W-:-:S13]  /*47620*/  ISETP.NE.AND P0, PT, R51, 0x1, PT ;  /* 0x000000013300780c */ /* 0x000fda0003f05270 */
[----:B------:R-:W-:Y:S05]  /*47630*/  @!P0 BRA `(.L_x_1204) ;  /* 0x0000000000108947 */ /* 0x000fea0003800000 */
[----:B------:R-:W-:Y:S02]  /*47640*/  ISETP.NE.AND P0, PT, R51, 0x2, PT ;  /* 0x000000023300780c */ /* 0x000fe40003f05270 */
[----:B-----5:R-:W-:-:S11]  /*47650*/  MOV R31, R27 ;  /* 0x0000001b001f7202 */ /* 0x020fd60000000f00 */
[----:B------:R-:W-:Y:S05]  /*47660*/  @!P0 BRA `(.L_x_1202) ;  /* 0x0000000800b08947 */ /* 0x000fea0003800000 */
[----:B------:R-:W-:Y:S05]  /*47670*/  BRA `(.L_x_1203) ;  /* 0x0000000400447947 */ /* 0x000fea0003800000 */
.L_x_1204:
[----:B------:R-:W-:Y:S01]  /*47680*/  HFMA2 R31, -RZ, RZ, 1.875, 0 ;  /* 0x3f800000ff1f7431 */ /* 0x000fe200000001ff */
[----:B------:R-:W-:Y:S06]  /*47690*/  BRA `(.L_x_1202) ;  /* 0x0000000800a47947 */ /* 0x000fec0003800000 */
.L_x_1199:
        /* <DEDUP_REMOVED lines=9> */
.L_x_1205:
[----:B------:R-:W-:-:S04]  /*47730*/  MOV R0, 0xfffffffb ;  /* 0xfffffffb00007802 */ /* 0x000fc80000000f00 */
[----:B------:R-:W-:-:S05]  /*47740*/  VIADDMNMX.U32 R0, R51, R0, 0x3, PT ;  /* 0x0000000333007446 */ /* 0x000fca0003800000 */
[----:B------:R-:W-:-:S04]  /*47750*/  IMAD.SHL.U32 R0, R0, 0x4, RZ ;  /* 0x0000000400007824 */ /* 0x000fc800078e00ff */
[----:B------:R-:W0:Y:S02]  /*47760*/  LDC R20, c[0x2][R0+0xc60] ;  /* 0x0083180000147b82 */ /* 0x000e240000000800 */
[----:B0-----:R-:W-:-:S04]  /*47770*/  SHF.R.S32.HI R21, RZ, 0x1f, R20 ;  /* 0x0000001fff157819 */ /* 0x001fc80000011414 */
.L_x_2504:
[----:B------:R-:W-:Y:S05]  /*47780*/  BRX R20 -0x47790                                                        (*"BRANCH_TARGETS .L_x_2505,.L_x_2506,.L_x_2507,.L_x_1203"*) ;  /* 0xfffffb88141c7949 */ /* 0x000fea000383ffff */
.L_x_2507:
[----:B------:R-:W-:Y:S01]  /*47790*/  FADD R31, -R9, R6 ;  /* 0x00000006091f7221 */ /* 0x000fe20000000100 */
[----:B------:R-:W-:Y:S06]  /*477a0*/  BRA `(.L_x_1202) ;  /* 0x0000000800607947 */ /* 0x000fec0003800000 */
.L_x_2505:
[----:B------:R-:W-:Y:S01]  /*477b0*/  FADD R31, R9, R6 ;  /* 0x00000006091f7221 */ /* 0x000fe20000000000 */
[----:B------:R-:W-:Y:S06]  /*477c0*/  BRA `(.L_x_1202) ;  /* 0x0000000800587947 */ /* 0x000fec0003800000 */
.L_x_2506:
[----:B------:R-:W-:Y:S01]  /*477d0*/  FADD R31, R9, -R6 ;  /* 0x80000006091f7221 */ /* 0x000fe20000000000 */
[----:B------:R-:W-:Y:S06]  /*477e0*/  BRA `(.L_x_1202) ;  /* 0x0000000800507947 */ /* 0x000fec0003800000 */
.L_x_1198:
[----:B------:R-:W-:-:S13]  /*477f0*/  ISETP.GT.AND P0, PT, R51, 0xb, PT ;  /* 0x0000000b3300780c */ /* 0x000fda0003f04270 */
[----:B------:R-:W-:Y:S05]  /*47800*/  @P0 BRA `(.L_x_1206) ;  /* 0x0000000000400947 */ /* 0x000fea0003800000 */
        /* <DEDUP_REMOVED lines=9> */
.L_x_1207:
[----:B------:R-:W-:Y:S01]  /*478a0*/  ISETP.NE.AND P0, PT, R51, 0xa, PT ;  /* 0x0000000a3300780c */ /* 0x000fe20003f05270 */
[----:B------:R-:W-:-:S12]  /*478b0*/  IMAD.MOV.U32 R31, RZ, RZ, R80 ;  /* 0x000000ffff1f7224 */ /* 0x000fd800078e0050 */
[----:B------:R-:W-:Y:S05]  /*478c0*/  @!P0 BRA `(.L_x_1202) ;  /* 0x0000000800188947 */ /* 0x000fea0003800000 */
[----:B------:R-:W-:-:S13]  /*478d0*/  ISETP.NE.AND P0, PT, R51, 0xb, PT ;  /* 0x0000000b3300780c */ /* 0x000fda0003f05270 */
[----:B------:R-:W-:Y:S05]  /*478e0*/  @P0 BRA `(.L_x_1203) ;  /* 0x0000000000a80947 */ /* 0x000fea0003800000 */
[----:B------:R-:W-:Y:S01]  /*478f0*/  MOV R31, R143 ;  /* 0x0000008f001f7202 */ /* 0x000fe20000000f00 */
[----:B------:R-:W-:Y:S06]  /*47900*/  BRA `(.L_x_1202) ;  /* 0x0000000800087947 */ /* 0x000fec0003800000 */
.L_x_1206:
[----:B------:R-:W-:-:S13]  /*47910*/  ISETP.GT.AND P0, PT, R51, 0xd, PT ;  /* 0x0000000d3300780c */ /* 0x000fda0003f04270 */
[----:B------:R-:W-:Y:S05]  /*47920*/  @P0 BRA `(.L_x_1208) ;  /* 0x0000000000740947 */ /* 0x000fea0003800000 */
[----:B------:R-:W-:-:S04]  /*47930*/  MOV R0, 0xfffffff4 ;  /* 0xfffffff400007802 */ /* 0x000fc80000000f00 */
[----:B------:R-:W-:-:S05]  /*47940*/  VIADDMNMX.U32 R0, R51, R0, 0x2, PT ;  /* 0x0000000233007446 */ /* 0x000fca0003800000 */
[----:B------:R-:W-:-:S04]  /*47950*/  IMAD.SHL.U32 R0, R0, 0x4, RZ ;  /* 0x0000000400007824 */ /* 0x000fc800078e00ff */
[----:B------:R-:W0:Y:S02]  /*47960*/  LDC R20, c[0x2][R0+0xc70] ;  /* 0x00831c0000147b82 */ /* 0x000e240000000800 */
[----:B0-----:R-:W-:-:S04]  /*47970*/  SHF.R.S32.HI R21, RZ, 0x1f, R20 ;  /* 0x0000001fff157819 */ /* 0x001fc80000011414 */
.L_x_2509:
[----:B------:R-:W-:Y:S05]  /*47980*/  BRX R20 -0x47990                                                        (*"BRANCH_TARGETS .L_x_2510,.L_x_2511,.L_x_1203"*) ;  /* 0xfffffb84149c7949 */ /* 0x000fea000383ffff */
.L_x_2511:
[----:B------:R-:W-:Y:S01]  /*47990*/  IADD3 R3, PT, PT, R9, -0xd000000, RZ ;  /* 0xf300000009037810 */ /* 0x000fe20007ffe0ff */
[----:B------:R0:W1:Y:S01]  /*479a0*/  MUFU.RSQ R0, R9 ;  /* 0x0000000900007308 */ /* 0x0000620000001400 */
[----:B------:R-:W-:Y:S02]  /*479b0*/  BSSY.RECONVERGENT B1, `(.L_x_1209) ;  /* 0x000000b000017945 */ /* 0x000fe40003800200 */
[----:B------:R-:W-:-:S13]  /*479c0*/  ISETP.GT.U32.AND P0, PT, R3, 0x727fffff, PT ;  /* 0x727fffff0300780c */ /* 0x000fda0003f04070 */
[----:B0-----:R-:W-:Y:S05]  /*479d0*/  @!P0 BRA `(.L_x_1210) ;  /* 0x0000000000108947 */ /* 0x001fea0003800000 */
[----:B-1----:R-:W-:Y:S02]  /*479e0*/  MOV R0, R9 ;  /* 0x0000000900007202 */ /* 0x002fe40000000f00 */
[----:B------:R-:W-:-:S07]  /*479f0*/  MOV R20, 0x47a10 ;  /* 0x00047a1000147802 */ /* 0x000fce0000000f00 */
[----:B-----5:R-:W-:Y:S05]  /*47a00*/  CALL.REL.NOINC `($__internal_1_$__cuda_sm20_sqrt_rn_f32_slowpath) ;  /* 0x000000e400b07944 */ /* 0x020fea0003c00000 */
[----:B------:R-:W-:Y:S05]  /*47a10*/  BRA `(.L_x_1211) ;  /* 0x0000000000107947 */ /* 0x000fea0003800000 */
.L_x_1210:
[----:B-1----:R-:W-:Y:S01]  /*47a20*/  FMUL.FTZ R20, R9, R0 ;  /* 0x0000000009147220 */ /* 0x002fe20000410000 */
[----:B------:R-:W-:-:S03]  /*47a30*/  FMUL.FTZ R0, R0, 0.5 ;  /* 0x3f00000000007820 */ /* 0x000fc60000410000 */
[----:B------:R-:W-:-:S04]  /*47a40*/  FFMA R3, -R20, R20, R9 ;  /* 0x0000001414037223 */ /* 0x000fc80000000109 */
[----:B------:R-:W-:-:S07]  /*47a50*/  FFMA R0, R3, R0, R20 ;  /* 0x0000000003007223 */ /* 0x000fce0000000014 */
.L_x_1211:
[----:B------:R-:W-:Y:S05]  /*47a60*/  BSYNC.RECONVERGENT B1 ;  /* 0x0000000000017941 */ /* 0x000fea0003800200 */
.L_x_1209:
[----:B------:R-:W-:Y:S01]  /*47a70*/  IMAD.MOV.U32 R31, RZ, RZ, R0 ;  /* 0x000000ffff1f7224 */ /* 0x000fe200078e0000 */
[----:B------:R-:W-:Y:S06]  /*47a80*/  BRA `(.L_x_1202) ;  /* 0x0000000400a87947 */ /* 0x000fec0003800000 */
.L_x_2510:
[C---:B------:R-:W-:Y:S01]  /*47a90*/  FADD R0, R9.reuse, R6 ;  /* 0x0000000609007221 */ /* 0x040fe20000000000 */
[----:B------:R-:W-:Y:S02]  /*47aa0*/  FSETP.NEU.AND P1, PT, R6, RZ, PT ;  /* 0x000000ff0600720b */ /* 0x000fe40003f2d000 */
[----:B------:R-:W-:Y:S02]  /*47ab0*/  FSETP.NEU.AND P0, PT, R9, 1, PT ;  /* 0x3f8000000900780b */ /* 0x000fe40003f0d000 */
[----:B------:R-:W-:-:S04]  /*47ac0*/  FSEL R0, R0, 1, P1 ;  /* 0x3f80000000007808 */ /* 0x000fc80000800000 */
[----:B------:R-:W-:-:S04]  /*47ad0*/  FSEL R31, R0, 1, P0 ;  /* 0x3f800000001f7808 */ /* 0x000fc80000000000 */
[----:B------:R-:W-:Y:S01]  /*47ae0*/  FSEL R31, R31, R118, P5 ;  /* 0x000000761f1f7208 */ /* 0x000fe20002800000 */
[----:B------:R-:W-:Y:S06]  /*47af0*/  BRA `(.L_x_1202) ;  /* 0x00000004008c7947 */ /* 0x000fec0003800000 */
.L_x_1208:
[----:B------:R-:W-:-:S04]  /*47b00*/  MOV R0, 0xfffffff2 ;  /* 0xfffffff200007802 */ /* 0x000fc80000000f00 */
[----:B------:R-:W-:-:S04]  /*47b10*/  VIADDMNMX.U32 R0, R51, R0, 0x2, PT ;  /* 0x0000000233007446 */ /* 0x000fc80003800000 */
[----:B------:R-:W-:-:S04]  /*47b20*/  SHF.L.U32 R0, R0, 0x2, RZ ;  /* 0x0000000200007819 */ /* 0x000fc800000006ff */
[----:B------:R-:W0:Y:S02]  /*47b30*/  LDC R20, c[0x2][R0+0xc7c] ;  /* 0x00831f0000147b82 */ /* 0x000e240000000800 */
[----:B0-----:R-:W-:-:S04]  /*47b40*/  SHF.R.S32.HI R21, RZ, 0x1f, R20 ;  /* 0x0000001fff157819 */ /* 0x001fc80000011414 */
.L_x_2513:
[----:B------:R-:W-:Y:S05]  /*47b50*/  BRX R20 -0x47b60                                                        (*"BRANCH_TARGETS .L_x_2514,.L_x_2515,.L_x_2516"*) ;  /* 0xfffffb8414287949 */ /* 0x000fea000383ffff */
.L_x_2516:
[----:B------:R-:W-:Y:S01]  /*47b60*/  ISETP.NE.AND P0, PT, R51, 0x10, PT ;  /* 0x000000103300780c */ /* 0x000fe20003f05270 */
[----:B------:R-:W-:-:S12]  /*47b70*/  IMAD.MOV.U32 R31, RZ, RZ, R79 ;  /* 0x000000ffff1f7224 */ /* 0x000fd800078e004f */
[----:B------:R-:W-:Y:S05]  /*47b80*/  @!P0 BRA `(.L_x_1202) ;  /* 0x0000000400688947 */ /* 0x000fea0003800000 */
.L_x_1203:
[----:B------:R-:W-:Y:S01]  /*47b90*/  MOV R31, 0x7fffffff ;  /* 0x7fffffff001f7802 */ /* 0x000fe20000000f00 */
[----:B------:R-:W-:Y:S06]  /*47ba0*/  BRA `(.L_x_1202) ;  /* 0x0000000400607947 */ /* 0x000fec0003800000 */
.L_x_2514:
        /* <DEDUP_REMOVED lines=11> */
.L_x_1214:
        /* <DEDUP_REMOVED lines=35> */
.L_x_1213:
[----:B------:R-:W-:Y:S05]  /*47e90*/  BSYNC.RECONVERGENT B1 ;  /* 0x0000000000017941 */ /* 0x000fea0003800200 */
.L_x_1212:
        /* <DEDUP_REMOVED lines=18> */
.L_x_2515:
        /* <DEDUP_REMOVED lines=23> */
.L_x_1202:
[----:B------:R-:W-:Y:S05]  /*48130*/  BSYNC.RECONVERGENT B0 ;  /* 0x0000000000007941 */ /* 0x000fea0003800200 */
.L_x_1197:
        /* <DEDUP_REMOVED lines=13> */
.L_x_1219:
[----:B------:R-:W-:Y:S01]  /*48210*/  FMUL R22, R11, R11 ;  /* 0x0000000b0b167220 */ /* 0x000fe20000400000 */
[----:B------:R-:W-:Y:S06]  /*48220*/  BRA `(.L_x_1220) ;  /* 0x0000000800d07947 */ /* 0x000fec0003800000 */
.L_x_1218:
[----:B------:R-:W-:-:S13]  /*48230*/  ISETP.NE.AND P0, PT, R52, 0x1, PT ;  /* 0x000000013400780c */ /* 0x000fda0003f05270 */
[----:B------:R-:W-:Y:S05]  /*48240*/  @!P0 BRA `(.L_x_1222) ;  /* 0x0000000000108947 */ /* 0x000fea0003800000 */
[----:B------:R-:W-:Y:S02]  /*48250*/  ISETP.NE.AND P0, PT, R52, 0x2, PT ;  /* 0x000000023400780c */ /* 0x000fe40003f05270 */
[----:B-----5:R-:W-:-:S11]  /*48260*/  MOV R22, R27 ;  /* 0x0000001b00167202 */ /* 0x020fd60000000f00 */
[----:B------:R-:W-:Y:S05]  /*48270*/  @!P0 BRA `(.L_x_1220) ;  /* 0x0000000800bc8947 */ /* 0x000fea0003800000 */
[----:B------:R-:W-:Y:S05]  /*48280*/  BRA `(.L_x_1221) ;  /* 0x00000004004c7947 */ /* 0x000fea0003800000 */
.L_x_1222:
[----:B------:R-:W-:Y:S01]  /*48290*/  IMAD.MOV.U32 R22, RZ, RZ, 0x3f800000 ;  /* 0x3f800000ff167424 */ /* 0x000fe200078e00ff */
[----:B------:R-:W-:Y:S06]  /*482a0*/  BRA `(.L_x_1220) ;  /* 0x0000000800b07947 */ /* 0x000fec0003800000 */
.L_x_1217:
        /* <DEDUP_REMOVED lines=9> */
.L_x_1223:
[----:B------:R-:W-:-:S05]  /*48340*/  IMAD.MOV.U32 R3, RZ, RZ, -0x5 ;  /* 0xfffffffbff037424 */ /* 0x000fca00078e00ff */
[----:B------:R-:W-:-:S04]  /*48350*/  VIADDMNMX.U32 R0, R52, R3, 0x3, PT ;  /* 0x0000000334007446 */ /* 0x000fc80003800003 */
[----:B------:R-:W-:-:S04]  /*48360*/  SHF.L.U32 R0, R0, 0x2, RZ ;  /* 0x0000000200007819 */ /* 0x000fc800000006ff */
[----:B------:R-:W0:Y:S02]  /*48370*/  LDC R20, c[0x2][R0+0xc88] ;  /* 0x0083220000147b82 */ /* 0x000e240000000800 */
[----:B0-----:R-:W-:-:S04]  /*48380*/  SHF.R.S32.HI R21, RZ, 0x1f, R20 ;  /* 0x0000001fff157819 */ /* 0x001fc80000011414 */
.L_x_2517:
[----:B------:R-:W-:Y:S05]  /*48390*/  BRX R20 -0x483a0                                                        (*"BRANCH_TARGETS .L_x_2518,.L_x_2519,.L_x_2520,.L_x_1221"*) ;  /* 0xfffffb7c14187949 */ /* 0x000fea000383ffff */
.L_x_2520:
[----:B------:R-:W-:Y:S01]  /*483a0*/  FADD R22, -R11, R8 ;  /* 0x000000080b167221 */ /* 0x000fe20000000100 */
[----:B------:R-:W-:Y:S06]  /*483b0*/  BRA `(.L_x_1220) ;  /* 0x00000008006c7947 */ /* 0x000fec0003800000 */
.L_x_2518:
[----:B------:R-:W-:Y:S01]  /*483c0*/  FADD R22, R11, R8 ;  /* 0x000000080b167221 */ /* 0x000fe20000000000 */
[----:B------:R-:W-:Y:S06]  /*483d0*/  BRA `(.L_x_1220) ;  /* 0x0000000800647947 */ /* 0x000fec0003800000 */
.L_x_2519:
[----:B------:R-:W-:Y:S01]  /*483e0*/  FADD R22, R11, -R8 ;  /* 0x800000080b167221 */ /* 0x000fe20000000000 */
[----:B------:R-:W-:Y:S06]  /*483f0*/  BRA `(.L_x_1220) ;  /* 0x00000008005c7947 */ /* 0x000fec0003800000 */
.L_x_1216:
        /* <DEDUP_REMOVED lines=11> */
.L_x_1225:
[----:B------:R-:W-:Y:S02]  /*484b0*/  ISETP.NE.AND P0, PT, R52, 0xa, PT ;  /* 0x0000000a3400780c */ /* 0x000fe40003f05270 */
[----:B------:R-:W-:-:S11]  /*484c0*/  MOV R22, R87 ;  /* 0x0000005700167202 */ /* 0x000fd60000000f00 */
[----:B------:R-:W-:Y:S05]  /*484d0*/  @!P0 BRA `(.L_x_1220) ;  /* 0x0000000800248947 */ /* 0x000fea0003800000 */
[----:B------:R-:W-:-:S13]  /*484e0*/  ISETP.NE.AND P0, PT, R52, 0xb, PT ;  /* 0x0000000b3400780c */ /* 0x000fda0003f05270 */
[----:B------:R-:W-:Y:S05]  /*484f0*/  @P0 BRA `(.L_x_1221) ;  /* 0x0000000000b00947 */ /* 0x000fea0003800000 */
[----:B------:R-:W-:Y:S01]  /*48500*/  MOV R22, R142 ;  /* 0x0000008e00167202 */ /* 0x000fe20000000f00 */
[----:B------:R-:W-:Y:S06]  /*48510*/  BRA `(.L_x_1220) ;  /* 0x0000000800147947 */ /* 0x000fec0003800000 */
.L_x_1224:
[----:B------:R-:W-:-:S13]  /*48520*/  ISETP.GT.AND P0, PT, R52, 0xd, PT ;  /* 0x0000000d3400780c */ /* 0x000fda0003f04270 */
[----:B------:R-:W-:Y:S05]  /*48530*/  @P0 BRA `(.L_x_1226) ;  /* 0x00000000007c0947 */ /* 0x000fea0003800000 */
[----:B------:R-:W-:-:S05]  /*48540*/  IMAD.MOV.U32 R3, RZ, RZ, -0xc ;  /* 0xfffffff4ff037424 */ /* 0x000fca00078e00ff */
[----:B------:R-:W-:-:S04]  /*48550*/  VIADDMNMX.U32 R0, R52, R3, 0x2, PT ;  /* 0x0000000234007446 */ /* 0x000fc80003800003 */
[----:B------:R-:W-:-:S04]  /*48560*/  SHF.L.U32 R0, R0, 0x2, RZ ;  /* 0x0000000200007819 */ /* 0x000fc800000006ff */
[----:B------:R-:W0:Y:S02]  /*48570*/  LDC R20, c[0x2][R0+0xc98] ;  /* 0x0083260000147b82 */ /* 0x000e240000000800 */
[----:B0-----:R-:W-:-:S04]  /*48580*/  SHF.R.S32.HI R21, RZ, 0x1f, R20 ;  /* 0x0000001fff157819 */ /* 0x001fc80000011414 */
.L_x_2522:
[----:B------:R-:W-:Y:S05]  /*48590*/  BRX R20 -0x485a0                                                        (*"BRANCH_TARGETS .L_x_2523,.L_x_2524,.L_x_1221"*) ;  /* 0xfffffb7814987949 */ /* 0x000fea000383ffff */
.L_x_2524:
        /* <DEDUP_REMOVED lines=9> */
.L_x_1228:
[----:B-1----:R-:W-:Y:S01]  /*48630*/  FMUL.FTZ R20, R11, R0 ;  /* 0x000000000b147220 */ /* 0x002fe20000410000 */
[----:B------:R-:W-:-:S03]  /*48640*/  FMUL.FTZ R0, R0, 0.5 ;  /* 0x3f00000000007820 */ /* 0x000fc60000410000 */
[----:B------:R-:W-:-:S04]  /*48650*/  FFMA R3, -R20, R20, R11 ;  /* 0x0000001414037223 */ /* 0x000fc8000000010b */
[----:B------:R-:W-:-:S07]  /*48660*/  FFMA R0, R3, R0, R20 ;  /* 0x0000000003007223 */ /* 0x000fce0000000014 */
.L_x_1229:
[----:B------:R-:W-:Y:S05]  /*48670*/  BSYNC.RECONVERGENT B1 ;  /* 0x0000000000017941 */ /* 0x000fea0003800200 */
.L_x_1227:
[----:B------:R-:W-:Y:S01]  /*48680*/  MOV R22, R0 ;  /* 0x0000000000167202 */ /* 0x000fe20000000f00 */
[----:B------:R-:W-:Y:S06]  /*48690*/  BRA `(.L_x_1220) ;  /* 0x0000000400b47947 */ /* 0x000fec0003800000 */
.L_x_2523:
        /* <DEDUP_REMOVED lines=9> */
.L_x_1226:
[----:B------:R-:W-:-:S04]  /*48730*/  MOV R3, 0xfffffff2 ;  /* 0xfffffff200037802 */ /* 0x000fc80000000f00 */
[----:B------:R-:W-:-:S05]  /*48740*/  VIADDMNMX.U32 R0, R52, R3, 0x2, PT ;  /* 0x0000000234007446 */ /* 0x000fca0003800003 */
[----:B------:R-:W-:-:S04]  /*48750*/  IMAD.SHL.U32 R0, R0, 0x4, RZ ;  /* 0x0000000400007824 */ /* 0x000fc800078e00ff */
[----:B------:R-:W0:Y:S02]  /*48760*/  LDC R20, c[0x2][R0+0xca4] ;  /* 0x0083290000147b82 */ /* 0x000e240000000800 */
[----:B0-----:R-:W-:-:S04]  /*48770*/  SHF.R.S32.HI R21, RZ, 0x1f, R20 ;  /* 0x0000001fff157819 */ /* 0x001fc80000011414 */
.L_x_2526:
[----:B------:R-:W-:Y:S05]  /*48780*/  BRX R20 -0x48790                                                        (*"BRANCH_TARGETS .L_x_2527,.L_x_2528,.L_x_2529"*) ;  /* 0xfffffb78141c7949 */ /* 0x000fea000383ffff */
.L_x_2529:
[----:B------:R-:W-:Y:S02]  /*48790*/  ISETP.NE.AND P0, PT, R52, 0x10, PT ;  /* 0x000000103400780c */ /* 0x000fe40003f05270 */
[----:B------:R-:W-:-:S11]  /*487a0*/  MOV R22, R86 ;  /* 0x0000005600167202 */ /* 0x000fd60000000f00 */
[----:B------:R-:W-:Y:S05]  /*487b0*/  @!P0 BRA `(.L_x_1220) ;  /* 0x00000004006c8947 */ /* 0x000fea0003800000 */
.L_x_1221:
[----:B------:R-:W-:Y:S01]  /*487c0*/  MOV R22, 0x7fffffff ;  /* 0x7fffffff00167802 */ /* 0x000fe20000000f00 */
[----:B------:R-:W-:Y:S06]  /*487d0*/  BRA `(.L_x_1220) ;  /* 0x0000000400647947 */ /* 0x000fec0003800000 */
.L_x_2527:
        /* <DEDUP_REMOVED lines=11> */
.L_x_1232:
        /* <DEDUP_REMOVED lines=31> */
[----:B------:R-:W-:-:S04]  /*48a80*/  LEA.HI R24, R24, R3, RZ, 0x1 ;  /* 0x0000000318187211 */ /* 0x000fc800078f08ff */
[----:B------:R-:W-:Y:S01]  /*48a90*/  @!P0 IADD3 R24, PT, PT, -R24, RZ, RZ ;  /* 0x000000ff18188210 */ /* 0x000fe20007ffe1ff */
[----:B0-----:R-:W-:-:S10]  /*48aa0*/  DMUL R22, R20, UR8 ;  /* 0x0000000814167c28 */ /* 0x001fd40008000000 */
[----:B------:R-:W0:Y:S02]  /*48ab0*/  F2F.F32.F64 R22, R22 ;  /* 0x0000001600167310 */ /* 0x000e240000301000 */
[----:B0-----:R-:W-:-:S07]  /*48ac0*/  FSEL R0, -R22, R22, !P1 ;  /* 0x0000001616007208 */ /* 0x001fce0004800100 */
.L_x_1231:
[----:B------:R-:W-:Y:S05]  /*48ad0*/  BSYNC.RECONVERGENT B1 ;  /* 0x0000000000017941 */ /* 0x000fea0003800200 */
.L_x_1230:
        /* <DEDUP_REMOVED lines=18> */
.L_x_2528:
        /* <DEDUP_REMOVED lines=23> */
.L_x_1220:
[----:B------:R-:W-:Y:S05]  /*48d70*/  BSYNC.RECONVERGENT B0 ;  /* 0x0000000000007941 */ /* 0x000fea0003800200 */
.L_x_1215:
        /* <DEDUP_REMOVED lines=13> */
.L_x_1237:
[----:B------:R-:W-:Y:S01]  /*48e50*/  FMUL R24, R31, R31 ;  /* 0x0000001f1f187220 */ /* 0x000fe20000400000 */
[----:B------:R-:W-:Y:S06]  /*48e60*/  BRA `(.L_x_1238) ;  /* 0x0000001400e47947 */ /* 0x000fec0003800000 */
.L_x_1236:
[----:B------:R-:W-:-:S13]  /*48e70*/  ISETP.NE.AND P0, PT, R53, 0x1, PT ;  /* 0x000000013500780c */ /* 0x000fda0003f05270 */
[----:B------:R-:W-:Y:S05]  /*48e80*/  @!P0 BRA `(.L_x_1240) ;  /* 0x0000000000108947 */ /* 0x000fea0003800000 */
[----:B------:R-:W-:Y:S01]  /*48e90*/  ISETP.NE.AND P0, PT, R53, 0x2, PT ;  /* 0x000000023500780c */ /* 0x000fe20003f05270 */
[----:B-----5:R-:W-:-:S12]  /*48ea0*/  IMAD.MOV.U32 R24, RZ, RZ, R27 ;  /* 0x000000ffff187224 */ /* 0x020fd800078e001b */
[----:B------:R-:W-:Y:S05]  /*48eb0*/  @!P0 BRA `(.L_x_1238) ;  /* 0x0000001400d08947 */ /* 0x000fea0003800000 */
[----:B------:R-:W-:Y:S05]  /*48ec0*/  BRA `(.L_x_1239) ;  /* 0x0000001000247947 */ /* 0x000fea0003800000 */
.L_x_1240:
[----:B------:R-:W-:Y:S01]  /*48ed0*/  HFMA2 R24, -RZ, RZ, 1.875, 0 ;  /* 0x3f800000ff187431 */ /* 0x000fe200000001ff */
[----:B------:R-:W-:Y:S06]  /*48ee0*/  BRA `(.L_x_1238) ;  /* 0x0000001400c47947 */ /* 0x000fec0003800000 */
.L_x_1235:
        /* <DEDUP_REMOVED lines=9> */
.L_x_1241:
[----:B------:R-:W-:-:S04]  /*48f80*/  MOV R0, 0xfffffffb ;  /* 0xfffffffb00007802 */ /* 0x000fc80000000f00 */
[----:B------:R-:W-:-:S04]  /*48f90*/  VIADDMNMX.U32 R0, R53, R0, 0x3, PT ;  /* 0x0000000335007446 */ /* 0x000fc80003800000 */
[----:B------:R-:W-:-:S04]  /*48fa0*/  SHF.L.U32 R0, R0, 0x2, RZ ;  /* 0x0000000200007819 */ /* 0x000fc800000006ff */
[----:B------:R-:W0:Y:S02]  /*48fb0*/  LDC R20, c[0x2][R0+0xcb0] ;  /* 0x00832c0000147b82 */ /* 0x000e240000000800 */
[----:B0-----:R-:W-:-:S04]  /*48fc0*/  SHF.R.S32.HI R21, RZ, 0x1f, R20 ;  /* 0x0000001fff157819 */ /* 0x001fc80000011414 */
.L_x_2530:
[----:B------:R-:W-:Y:S05]  /*48fd0*/  BRX R20 -0x48fe0                                                        (*"BRANCH_TARGETS .L_x_2531,.L_x_2532,.L_x_2533,.L_x_1239"*) ;  /* 0xfffffb7014087949 */ /* 0x000fea000383ffff */
.L_x_2533:
[----:B------:R-:W-:Y:S01]  /*48fe0*/  FADD R24, R22, -R31 ;  /* 0x8000001f16187221 */ /* 0x000fe20000000000 */
[----:B------:R-:W-:Y:S06]  /*48ff0*/  BRA `(.L_x_1238) ;  /* 0x0000001400807947 */ /* 0x000fec0003800000 */
.L_x_2531:
[----:B------:R-:W-:Y:S01]  /*49000*/  FADD R24, R22, R31 ;  /* 0x0000001f16187221 */ /* 0x000fe20000000000 */
[----:B------:R-:W-:Y:S06]  /*49010*/  BRA `(.L_x_1238) ;  /* 0x0000001400787947 */ /* 0x000fec0003800000 */
.L_x_2532:
[----:B------:R-:W-:Y:S01]  /*49020*/  FADD R24, -R22, R31 ;  /* 0x0000001f16187221 */ /* 0x000fe20000000100 */
[----:B------:R-:W-:Y:S06]  /*49030*/  BRA `(.L_x_1238) ;  /* 0x0000001400707947 */ /* 0x000fec0003800000 */
.L_x_1234:
        /* <DEDUP_REMOVED lines=9> */
.L_x_2535:
[----:B------:R-:W-:Y:S05]  /*490d0*/  BRX R20 -0x490e0                                                        (*"BRANCH_TARGETS .L_x_2536,.L_x_2537,.L_x_1239"*) ;  /* 0xfffffb6c14c87949 */ /* 0x000fea000383ffff */
.L_x_2537:
        /* <DEDUP_REMOVED lines=13> */
.L_x_1245:
[----:B------:R-:W-:Y:S05]  /*491b0*/  BSYNC.RECONVERGENT B5 ;  /* 0x0000000000057941 */ /* 0x000fea0003800200 */
.L_x_1244:
[----:B------:R-:W-:Y:S01]  /*491c0*/  MOV R24, R0 ;  /* 0x0000000000187202 */ /* 0x000fe20000000f00 */
[----:B------:R-:W-:Y:S06]  /*491d0*/  BRA `(.L_x_1238) ;  /* 0x0000001400087947 */ /* 0x000fec0003800000 */
.L_x_2536:
        /* <DEDUP_REMOVED lines=13> */
.L_x_1247:
[----:B------:R-:W-:Y:S05]  /*492b0*/  BSYNC.RECONVERGENT B5 ;  /* 0x0000000000057941 */ /* 0x000fea0003800200 */
.L_x_1246:
[----:B------:R-:W-:Y:S01]  /*492c0*/  MOV R24, R0 ;  /* 0x0000000000187202 */ /* 0x000fe20000000f00 */
[----:B------:R-:W-:Y:S06]  /*492d0*/  BRA `(.L_x_1238) ;  /* 0x0000001000c87947 */ /* 0x000fec0003800000 */
.L_x_1243:
[----:B------:R-:W-:-:S04]  /*492e0*/  MOV R0, 0xfffffff6 ;  /* 0xfffffff600007802 */ /* 0x000fc80000000f00 */
[----:B------:R-:W-:-:S05]  /*492f0*/  VIADDMNMX.U32 R0, R53, R0, 0x2, PT ;  /* 0x0000000235007446 */ /* 0x000fca0003800000 */
[----:B------:R-:W-:-:S04]  /*49300*/  IMAD.SHL.U32 R0, R0, 0x4, RZ ;  /* 0x0000000400007824 */ /* 0x000fc800078e00ff */
[----:B------:R-:W0:Y:S02]  /*49310*/  LDC R20, c[0x2][R0+0xccc] ;  /* 0x0083330000147b82 */ /* 0x000e240000000800 */
[----:B0-----:R-:W-:-:S04]  /*49320*/  SHF.R.S32.HI R21, RZ, 0x1f, R20 ;  /* 0x0000001fff157819 */ /* 0x001fc80000011414 */
.L_x_2539:
[----:B------:R-:W-:Y:S05]  /*49330*/  BRX R20 -0x49340                                                        (*"BRANCH_TARGETS .L_x_2540,.L_x_2541,.L_x_1239"*) ;  /* 0xfffffb6c14307949 */ /* 0x000fea000383ffff */
.L_x_2541:
        /* <DEDUP_REMOVED lines=11> */
.L_x_2540:
        /* <DEDUP_REMOVED lines=28> */
.L_x_1242:
[----:B------:R-:W-:-:S13]  /*495b0*/  ISETP.GT.AND P0, PT, R53, 0xd, PT ;  /* 0x0000000d3500780c */ /* 0x000fda0003f04270 */
[----:B------:R-:W-:Y:S05]  /*495c0*/  @P0 BRA `(.L_x_1248) ;  /* 0x0000000400c40947 */ /* 0x000fea0003800000 */
[----:B------:R-:W-:-:S04]  /*495d0*/  MOV R0, 0xfffffff4 ;  /* 0xfffffff400007802 */ /* 0x000fc80000000f00 */
[----:B------:R-:W-:-:S05]  /*495e0*/  VIADDMNMX.U32 R0, R53, R0, 0x2, PT ;  /* 0x0000000235007446 */ /* 0x000fca0003800000 */
[----:B------:R-:W-:-:S04]  /*495f0*/  IMAD.SHL.U32 R0, R0, 0x4, RZ ;  /* 0x0000000400007824 */ /* 0x000fc800078e00ff */
[----:B------:R-:W0:Y:S02]  /*49600*/  LDC R20, c[0x2][R0+0xcd8] ;  /* 0x0083360000147b82 */ /* 0x000e240000000800 */
[----:B0-----:R-:W-:-:S04]  /*49610*/  SHF.R.S32.HI R21, RZ, 0x1f, R20 ;  /* 0x0000001fff157819 */ /* 0x001fc80000011414 */
.L_x_2543:
[----:B------:R-:W-:Y:S05]  /*49620*/  BRX R20 -0x49630                                                        (*"BRANCH_TARGETS .L_x_2544,.L_x_2545,.L_x_1239"*) ;  /* 0xfffffb6814747949 */ /* 0x000fea000383ffff */
.L_x_2545:
        /* <DEDUP_REMOVED lines=9> */
.L_x_1250:
[C---:B-1----:R-:W-:Y:S01]  /*496c0*/  FMUL.FTZ R0, R20.reuse, R31 ;  /* 0x0000001f14007220 */ /* 0x042fe20000410000 */
[----:B------:R-:W-:-:S03]  /*496d0*/  FMUL.FTZ R20, R20, 0.5 ;  /* 0x3f00000014147820 */ /* 0x000fc60000410000 */
[----:B------:R-:W-:-:S04]  /*496e0*/  FFMA R3, -R0, R0, R31 ;  /* 0x0000000000037223 */ /* 0x000fc8000000011f */
[----:B------:R-:W-:-:S07]  /*496f0*/  FFMA R0, R3, R20, R0 ;  /* 0x0000001403007223 */ /* 0x000fce0000000000 */
.L_x_1251:
[----:B------:R-:W-:Y:S05]  /*49700*/  BSYNC.RECONVERGENT B0 ;  /* 0x0000000000007941 */ /* 0x000fea0003800200 */
.L_x_1249:
[----:B------:R-:W-:Y:S01]  /*49710*/  IMAD.MOV.U32 R24, RZ, RZ, R0 ;  /* 0x000000ffff187224 */ /* 0x000fe200078e0000 */
[----:B------:R-:W-:Y:S06]  /*49720*/  BRA `(.L_x_1238) ;  /* 0x0000000c00b47947 */ /* 0x000fec0003800000 */
.L_x_2544:
        /* <DEDUP_REMOVED lines=91> */
.L_x_1248:
[----:B------:R-:W-:-:S04]  /*49ce0*/  MOV R0, 0xfffffff2 ;  /* 0xfffffff200007802 */ /* 0x000fc80000000f00 */
[----:B------:R-:W-:-:S04]  /*49cf0*/  VIADDMNMX.U32 R0, R53, R0, 0x3, PT ;  /* 0x0000000335007446 */ /* 0x000fc80003800000 */
[----:B------:R-:W-:-:S04]  /*49d00*/  SHF.L.U32 R0, R0, 0x2, RZ ;  /* 0x0000000200007819 */ /* 0x000fc800000006ff */
[----:B------:R-:W0:Y:S02]  /*49d10*/  LDC R20, c[0x2][R0+0xce4] ;  /* 0x0083390000147b82 */ /* 0x000e240000000800 */
[----:B0-----:R-:W-:-:S04]  /*49d20*/  SHF.R.S32.HI R21, RZ, 0x1f, R20 ;  /* 0x0000001fff157819 */ /* 0x001fc80000011414 */
.L_x_2547:
[----:B------:R-:W-:Y:S05]  /*49d30*/  BRX R20 -0x49d40                                                        (*"BRANCH_TARGETS .L_x_2548,.L_x_2549,.L_x_2550,.L_x_1239"*) ;  /* 0xfffffb6014b07949 */ /* 0x000fea000383ffff */
.L_x_2550:
        /* <DEDUP_REMOVED lines=13> */
.L_x_1253:
[----:B------:R-:W-:Y:S05]  /*49e10*/  BSYNC.RECONVERGENT B5 ;  /* 0x0000000000057941 */ /* 0x000fea0003800200 */
.L_x_1252:
        /* <DEDUP_REMOVED lines=20> */
.L_x_1239:
[----:B------:R-:W-:Y:S01]  /*49f60*/  MOV R24, 0x7fffffff ;  /* 0x7fffffff00187802 */ /* 0x000fe20000000f00 */
[----:B------:R-:W-:Y:S06]  /*49f70*/  BRA `(.L_x_1238) ;  /* 0x0000000400a07947 */ /* 0x000fec0003800000 */
.L_x_2548:
        /* <DEDUP_REMOVED lines=18> */
.L_x_1256:
        /* <DEDUP_REMOVED lines=42> */
.L_x_1255:
[----:B------:R-:W-:Y:S05]  /*4a340*/  BSYNC.RECONVERGENT B0 ;  /* 0x0000000000007941 */ /* 0x000fea0003800200 */
.L_x_1254:
[----:B------:R-:W-:Y:S01]  /*4a350*/  LOP3.LUT R22, R0, 0x1, RZ, 0xc0, !PT ;  /* 0x0000000100167812 */ /* 0x000fe200078ec0ff */
[----:B------:R-:W-:Y:S02]  /*4a360*/  IMAD.MOV.U32 R20, RZ, RZ, 0x37cbac00 ;  /* 0x37cbac00ff147424 */ /* 0x000fe400078e00ff */
[----:B------:R-:W-:Y:S01]  /*4a370*/  FMUL R21, R3, R3 ;  /* 0x0000000303157220 */ /* 0x000fe20000400000 */
[----:B------:R-:W-:Y:S02]  /*4a380*/  MOV R23, 0x3effffff ;  /* 0x3effffff00177802 */ /* 0x000fe40000000f00 */
[----:B------:R-:W-:Y:S01]  /*4a390*/  ISETP.NE.U32.AND P0, PT, R22, 0x1, PT ;  /* 0x000000011600780c */ /* 0x000fe20003f05070 */
[----:B------:R-:W-:Y:S02]  /*4a3a0*/  HFMA2 R22, -RZ, RZ, 1.291015625, -0.052581787109375 ;  /* 0x3d2aaabbff167431 */ /* 0x000fe400000001ff */
[----:B------:R-:W-:Y:S01]  /*4a3b0*/  FFMA R20, R21, R20, -0.0013887860113754868507 ;  /* 0xbab607ed15147423 */ /* 0x000fe20000000014 */
[----:B------:R-:W-:-:S02]  /*4a3c0*/  LOP3.LUT P1, RZ, R0, 0x2, RZ, 0xc0, !PT ;  /* 0x0000000200ff7812 */ /* 0x000fc4000782c0ff */
[----:B------:R-:W-:Y:S02]  /*4a3d0*/  FSEL R0, R3, 1, P0 ;  /* 0x3f80000003007808 */ /* 0x000fe40000000000 */
        /* <DEDUP_REMOVED lines=9> */
.L_x_2549:
        /* <DEDUP_REMOVED lines=25> */
.L_x_1238:
[----:B------:R-:W-:Y:S05]  /*4a600*/  BSYNC.RECONVERGENT B4 ;  /* 0x0000000000047941 */ /* 0x000fea0003800200 */
.L_x_1233:
        /* <DEDUP_REMOVED lines=13> */
.L_x_1261:
[----:B------:R-:W-:Y:S01]  /*4a6e0*/  FMUL R28, R29, R29 ;  /* 0x0000001d1d1c7220 */ /* 0x000fe20000400000 */
[----:B------:R-:W-:Y:S06]  /*4a6f0*/  BRA `(.L_x_1262) ;  /* 0x0000001400e47947 */ /* 0x000fec0003800000 */
.L_x_1260:
[----:B------:R-:W-:-:S13]  /*4a700*/  ISETP.NE.AND P0, PT, R54, 0x1, PT ;  /* 0x000000013600780c */ /* 0x000fda0003f05270 */
[----:B------:R-:W-:Y:S05]  /*4a710*/  @!P0 BRA `(.L_x_1264) ;  /* 0x0000000000108947 */ /* 0x000fea0003800000 */
[----:B------:R-:W-:Y:S02]  /*4a720*/  ISETP.NE.AND P0, PT, R54, 0x2, PT ;  /* 0x000000023600780c */ /* 0x000fe40003f05270 */
[----:B-----5:R-:W-:-:S11]  /*4a730*/  MOV R28, R27 ;  /* 0x0000001b001c7202 */ /* 0x020fd60000000f00 */
[----:B------:R-:W-:Y:S05]  /*4a740*/  @!P0 BRA `(.L_x_1262) ;  /* 0x0000001400d08947 */ /* 0x000fea0003800000 */
[----:B------:R-:W-:Y:S05]  /*4a750*/  BRA `(.L_x_1263) ;  /* 0x0000001000247947 */ /* 0x000fea0003800000 */
.L_x_1264:
[----:B------:R-:W-:Y:S01]  /*4a760*/  HFMA2 R28, -RZ, RZ, 1.875, 0 ;  /* 0x3f800000ff1c7431 */ /* 0x000fe200000001ff */
[----:B------:R-:W-:Y:S06]  /*4a770*/  BRA `(.L_x_1262) ;  /* 0x0000001400c47947 */ /* 0x000fec0003800000 */
.L_x_1259:
        /* <DEDUP_REMOVED lines=9> */
.L_x_1265:
[----:B------:R-:W-:-:S04]  /*4a810*/  MOV R3, 0xfffffffb ;  /* 0xfffffffb00037802 */ /* 0x000fc80000000f00 */
[----:B------:R-:W-:-:S05]  /*4a820*/  VIADDMNMX.U32 R3, R54, R3, 0x3, PT ;  /* 0x0000000336037446 */ /* 0x000fca0003800003 */
[----:B------:R-:W-:-:S04]  /*4a830*/  IMAD.SHL.U32 R3, R3, 0x4, RZ ;  /* 0x0000000403037824 */ /* 0x000fc800078e00ff */
[----:B------:R-:W0:Y:S02]  /*4a840*/  LDC R20, c[0x2][R3+0xcf4] ;  /* 0x00833d0003147b82 */ /* 0x000e240000000800 */
[----:B0-----:R-:W-:-:S04]  /*4a850*/  SHF.R.S32.HI R21, RZ, 0x1f, R20 ;  /* 0x0000001fff157819 */ /* 0x001fc80000011414 */
.L_x_2552:
[----:B------:R-:W-:Y:S05]  /*4a860*/  BRX R20 -0x4a870                                                        (*"BRANCH_TARGETS .L_x_2553,.L_x_2554,.L_x_2555,.L_x_1263"*) ;  /* 0xfffffb5414e47949 */ /* 0x000fea000383ffff */
.L_x_2555:
[----:B------:R-:W-:Y:S01]  /*4a870*/  FADD R28, R24, -R29 ;  /* 0x8000001d181c7221 */ /* 0x000fe20000000000 */
[----:B------:R-:W-:Y:S06]  /*4a880*/  BRA `(.L_x_1262) ;  /* 0x0000001400807947 */ /* 0x000fec0003800000 */
.L_x_2553:
[----:B------:R-:W-:Y:S01]  /*4a890*/  FADD R28, R24, R29 ;  /* 0x0000001d181c7221 */ /* 0x000fe20000000000 */
[----:B------:R-:W-:Y:S06]  /*4a8a0*/  BRA `(.L_x_1262) ;  /* 0x0000001400787947 */ /* 0x000fec0003800000 */
.L_x_2554:
[----:B------:R-:W-:Y:S01]  /*4a8b0*/  FADD R28, -R24, R29 ;  /* 0x0000001d181c7221 */ /* 0x000fe20000000100 */
[----:B------:R-:W-:Y:S06]  /*4a8c0*/  BRA `(.L_x_1262) ;  /* 0x0000001400707947 */ /* 0x000fec0003800000 */
.L_x_1258:
[----:B------:R-:W-:-:S13]  /*4a8d0*/  ISETP.GT.AND P0, PT, R54, 0xb, PT ;  /* 0x0000000b3600780c */ /* 0x000fda0003f04270 */
[----:B------:R-:W-:Y:S05]  /*4a8e0*/  @P0 BRA `(.L_x_1266) ;  /* 0x0000000400540947 */ /* 0x000fea0003800000 */
[----:B------:R-:W-:-:S13]  /*4a8f0*/  ISETP.GT.AND P0, PT, R54, 0x9, PT ;  /* 0x000000093600780c */ /* 0x000fda0003f04270 */
[----:B------:R-:W-:Y:S05]  /*4a900*/  @P0 BRA `(.L_x_1267) ;  /* 0x0000000000980947 */ /* 0x000fea0003800000 */
[----:B------:R-:W-:-:S04]  /*4a910*/  MOV R3, 0xfffffff8 ;  /* 0xfffffff800037802 */ /* 0x000fc80000000f00 */
[----:B------:R-:W-:-:S04]  /*4a920*/  VIADDMNMX.U32 R3, R54, R3, 0x2, PT ;  /* 0x0000000236037446 */ /* 0x000fc80003800003 */
[----:B------:R-:W-:-:S04]  /*4a930*/  SHF.L.U32 R3, R3, 0x2, RZ ;  /* 0x0000000203037819 */ /* 0x000fc800000006ff */
[----:B------:R-:W0:Y:S02]  /*4a940*/  LDC R20, c[0x2][R3+0xd04] ;  /* 0x0083410003147b82 */ /* 0x000e240000000800 */
[----:B0-----:R-:W-:-:S04]  /*4a950*/  SHF.R.S32.HI R21, RZ, 0x1f, R20 ;  /* 0x0000001fff157819 */ /* 0x001fc80000011414 */
.L_x_2557:
[----:B------:R-:W-:Y:S05]  /*4a960*/  BRX R20 -0x4a970                                                        (*"BRANCH_TARGETS .L_x_2558,.L_x_2559,.L_x_1263"*) ;  /* 0xfffffb5414a47949 */ /* 0x000fea000383ffff */
.L_x_2559:
        /* <DEDUP_REMOVED lines=13> */
.L_x_1269:
[----:B------:R-:W-:Y:S05]  /*4aa40*/  BSYNC.RECONVERGENT B5 ;  /* 0x0000000000057941 */ /* 0x000fea0003800200 */
.L_x_1268:
[----:B------:R-:W-:Y:S01]  /*4aa50*/  MOV R28, R0 ;  /* 0x00000000001c7202 */ /* 0x000fe20000000f00 */
[----:B------:R-:W-:Y:S06]  /*4aa60*/  BRA `(.L_x_1262) ;  /* 0x0000001400087947 */ /* 0x000fec0003800000 */
.L_x_2558:
        /* <DEDUP_REMOVED lines=13> */
.L_x_1271:
[----:B------:R-:W-:Y:S05]  /*4ab40*/  BSYNC.RECONVERGENT B5 ;  /* 0x0000000000057941 */ /* 0x000fea0003800200 */
.L_x_1270:
[----:B------:R-:W-:Y:S01]  /*4ab50*/  MOV R28, R0 ;  /* 0x00000000001c7202 */ /* 0x000fe20000000f00 */
[----:B------:R-:W-:Y:S06]  /*4ab60*/  BRA `(.L_x_1262) ;  /* 0x0000001000c87947 */ /* 0x000fec0003800000 */
.L_x_1267:
[----:B------:R-:W-:-:S05]  /*4ab70*/  IMAD.MOV.U32 R3, RZ, RZ, -0xa ;  /* 0xfffffff6ff037424 */ /* 0x000fca00078e00ff */
[----:B------:R-:W-:-:S04]  /*4ab80*/  VIADDMNMX.U32 R3, R54, R3, 0x2, PT ;  /* 0x0000000236037446 */ /* 0x000fc80003800003 */
[----:B------:R-:W-:-:S04]  /*4ab90*/  SHF.L.U32 R3, R3, 0x2, RZ ;  /* 0x0000000203037819 */ /* 0x000fc800000006ff */
[----:B------:R-:W0:Y:S02]  /*4aba0*/  LDC R20, c[0x2][R3+0xd10] ;  /* 0x0083440003147b82 */ /* 0x000e240000000800 */
[----:B0-----:R-:W-:-:S04]  /*4abb0*/  SHF.R.S32.HI R21, RZ, 0x1f, R20 ;  /* 0x0000001fff157819 */ /* 0x001fc80000011414 */
.L_x_2561:
[----:B------:R-:W-:Y:S05]  /*4abc0*/  BRX R20 -0x4abd0                                                        (*"BRANCH_TARGETS .L_x_2562,.L_x_2563,.L_x_1263"*) ;  /* 0xfffffb54140c7949 */ /* 0x000fea000383ffff */
.L_x_2563:
        /* <DEDUP_REMOVED lines=11> */
.L_x_2562:
        /* <DEDUP_REMOVED lines=8> */
[----:B------:R-:W-:Y:S01]  /*4ad00*/  IMAD.IADD R3, R0, 0x1, -R21 ;  /* 0x0000000100037824 */ /* 0x000fe200078e0a15 */
[----:B------:R-:W-:-:S03]  /*4ad10*/  MOV R21, 0x7f800000 ;  /* 0x7f80000000157802 */ /* 0x000fc60000000f00 */
        /* <DEDUP_REMOVED lines=18> */
.L_x_1266:
[----:B------:R-:W-:-:S13]  /*4ae40*/  ISETP.GT.AND P0, PT, R54, 0xd, PT ;  /* 0x0000000d3600780c */ /* 0x000fda0003f04270 */
[----:B------:R-:W-:Y:S05]  /*4ae50*/  @P0 BRA `(.L_x_1272) ;  /* 0x0000000400c40947 */ /* 0x000fea0003800000 */
[----:B------:R-:W-:-:S05]  /*4ae60*/  IMAD.MOV.U32 R3, RZ, RZ, -0xc ;  /* 0xfffffff4ff037424 */ /* 0x000fca00078e00ff */
[----:B------:R-:W-:-:S04]  /*4ae70*/  VIADDMNMX.U32 R3, R54, R3, 0x2, PT ;  /* 0x0000000236037446 */ /* 0x000fc80003800003 */
[----:B------:R-:W-:-:S04]  /*4ae80*/  SHF.L.U32 R3, R3, 0x2, RZ ;  /* 0x0000000203037819 */ /* 0x000fc800000006ff */
[----:B------:R-:W0:Y:S02]  /*4ae90*/  LDC R20, c[0x2][R3+0xd1c] ;  /* 0x0083470003147b82 */ /* 0x000e240000000800 */
[----:B0-----:R-:W-:-:S04]  /*4aea0*/  SHF.R.S32.HI R21, RZ, 0x1f, R20 ;  /* 0x0000001fff157819 */ /* 0x001fc80000011414 */
.L_x_2565:
[----:B------:R-:W-:Y:S05]  /*4aeb0*/  BRX R20 -0x4aec0                                                        (*"BRANCH_TARGETS .L_x_2566,.L_x_2567,.L_x_1263"*) ;  /* 0xfffffb5014507949 */ /* 0x000fea000383ffff */
.L_x_2567:
        /* <DEDUP_REMOVED lines=9> */
.L_x_1274:
[C---:B-1----:R-:W-:Y:S01]  /*4af50*/  FMUL.FTZ R0, R20.reuse, R29 ;  /* 0x0000001d14007220 */ /* 0x042fe20000410000 */
[----:B------:R-:W-:-:S03]  /*4af60*/  FMUL.FTZ R20, R20, 0.5 ;  /* 0x3f00000014147820 */ /* 0x000fc60000410000 */
[----:B------:R-:W-:-:S04]  /*4af70*/  FFMA R3, -R0, R0, R29 ;  /* 0x0000000000037223 */ /* 0x000fc8000000011d */
[----:B------:R-:W-:-:S07]  /*4af80*/  FFMA R0, R3, R20, R0 ;  /* 0x0000001403007223 */ /* 0x000fce0000000000 */
.L_x_1275:
[----:B------:R-:W-:Y:S05]  /*4af90*/  BSYNC.RECONVERGENT B0 ;  /* 0x0000000000007941 */ /* 0x000fea0003800200 */
.L_x_1273:
[----:B------:R-:W-:Y:S01]  /*4afa0*/  MOV R28, R0 ;  /* 0x00000000001c7202 */ /* 0x000fe20000000f00 */
[----:B------:R-:W-:Y:S06]  /*4afb0*/  BRA `(.L_x_1262) ;  /* 0x0000000c00b47947 */ /* 0x000fec0003800000 */
.L_x_2566:
[C---:B------:R-:W-:Y:S01]  /*4afc0*/  FMUL R0, |R29|.reuse, 16777216 ;  /* 0x4b8000001d007820 */ /* 0x040fe20000400200 */
[----:B------:R-:W-:Y:S01]  /*4afd0*/  FSETP.GEU.AND P0, PT, |R29|, 1.175494350822287508e-38, PT ;  /* 0x008000001d00780b */ /* 0x000fe20003f0e200 */
[----:B------:R-:W-:Y:S02]  /*4afe0*/  HFMA2 R26, -RZ, RZ, 0.771484375, 0.21533203125 ;  /* 0x3a2c32e4ff1a7431 */ /* 0x000fe400000001ff */
[----:B------:R-:W-:Y:S01]  /*4aff0*/  HFMA2 R28, -RZ, RZ, 1.875, 0 ;  /* 0x3f800000ff1c7431 */ /* 0x000fe200000001ff */
        /* <DEDUP_REMOVED lines=29> */
[----:B------:R-:W-:-:S03]  /*4b1d0*/  MOV R23, 0x391fcb8e ;  /* 0x391fcb8e00177802 */ /* 0x000fc60000000f00 */
        /* <DEDUP_REMOVED lines=57> */
.L_x_1272:
[----:B------:R-:W-:-:S04]  /*4b570*/  MOV R3, 0xfffffff2 ;  /* 0xfffffff200037802 */ /* 0x000fc80000000f00 */
[----:B------:R-:W-:-:S05]  /*4b580*/  VIADDMNMX.U32 R3, R54, R3, 0x3, PT ;  /* 0x0000000336037446 */ /* 0x000fca0003800003 */
[----:B------:R-:W-:-:S04]  /*4b590*/  IMAD.SHL.U32 R3, R3, 0x4, RZ ;  /* 0x0000000403037824 */ /* 0x000fc800078e00ff */
[----:B------:R-:W0:Y:S02]  /*4b5a0*/  LDC R20, c[0x2][R3+0xd28] ;  /* 0x00834a0003147b82 */ /* 0x000e240000000800 */
[----:B0-----:R-:W-:-:S04]  /*4b5b0*/  SHF.R.S32.HI R21, RZ, 0x1f, R20 ;  /* 0x0000001fff157819 */ /* 0x001fc80000011414 */
.L_x_2569:
[----:B------:R-:W-:Y:S05]  /*4b5c0*/  BRX R20 -0x4b5d0                                                        (*"BRANCH_TARGETS .L_x_2570,.L_x_2571,.L_x_2572,.L_x_1263"*) ;  /* 0xfffffb48148c7949 */ /* 0x000fea000383ffff */
.L_x_2572:
        /* <DEDUP_REMOVED lines=9> */
[----:B------:R-:W-:Y:S02]  /*4b660*/  MOV R3, R29 ;  /* 0x0000001d00037202 */ /* 0x000fe40000000f00 */
[----:B------:R-:W-:Y:S02]  /*4b670*/  MOV R0, R24 ;  /* 0x0000001800007202 */ /* 0x000fe40000000f00 */
[----:B------:R-:W-:-:S07]  /*4b680*/  MOV R20, 0x4b6a0 ;  /* 0x0004b6a000147802 */ /* 0x000fce0000000f00 */
[----:B-----5:R-:W-:Y:S05]  /*4b690*/  CALL.REL.NOINC `($__internal_2_$__cuda_sm3x_div_rn_noftz_f32_slowpath) ;  /* 0x000000a800e47944 */ /* 0x020fea0003c00000 */
.L_x_1277:
[----:B------:R-:W-:Y:S05]  /*4b6a0*/  BSYNC.RECONVERGENT B5 ;  /* 0x0000000000057941 */ /* 0x000fea0003800200 */
.L_x_1276:
        /* <DEDUP_REMOVED lines=20> */
.L_x_1263:
[----:B------:R-:W-:Y:S01]  /*4b7f0*/  MOV R28, 0x7fffffff ;  /* 0x7fffffff001c7802 */ /* 0x000fe20000000f00 */
[----:B------:R-:W-:Y:S06]  /*4b800*/  BRA `(.L_x_1262) ;  /* 0x0000000400a07947 */ /* 0x000fec0003800000 */
.L_x_2570:
        /* <DEDUP_REMOVED lines=18> */
.L_x_1280:
        /* <DEDUP_REMOVED lines=36> */
[----:B------:R-:W-:-:S04]  /*4bb70*/  LEA.HI R0, R24, R3, RZ, 0x1 ;  /* 0x0000000318007211 */ /* 0x000fc800078f08ff */
[----:B------:R-:W-:-:S05]  /*4bb80*/  IADD3 R3, PT, PT, -R0, RZ, RZ ;  /* 0x000000ff00037210 */ /* 0x000fca0007ffe1ff */
[----:B------:R-:W-:Y:S01]  /*4bb90*/  @!P0 IMAD.MOV.U32 R0, RZ, RZ, R3 ;  /* 0x000000ffff008224 */ /* 0x000fe200078e0003 */
[----:B0-----:R-:W-:-:S10]  /*4bba0*/  DMUL R22, R20, UR8 ;  /* 0x0000000814167c28 */ /* 0x001fd40008000000 */
[----:B------:R-:W0:Y:S02]  /*4bbb0*/  F2F.F32.F64 R22, R22 ;  /* 0x0000001600167310 */ /* 0x000e240000301000 */
[----:B0-----:R-:W-:-:S07]  /*4bbc0*/  FSEL R3, -R22, R22, !P1 ;  /* 0x0000001616037208 */ /* 0x001fce0004800100 */
.L_x_1279:
[----:B------:R-:W-:Y:S05]  /*4bbd0*/  BSYNC.RECONVERGENT B0 ;  /* 0x0000000000007941 */ /* 0x000fea0003800200 */
.L_x_1278:
[----:B------:R-:W-:Y:S01]  /*4bbe0*/  LOP3.LUT R22, R0, 0x1, RZ, 0xc0, !PT ;  /* 0x0000000100167812 */ /* 0x000fe200078ec0ff */
[----:B------:R-:W-:Y:S01]  /*4bbf0*/  FMUL R21, R3, R3 ;  /* 0x0000000303157220 */ /* 0x000fe20000400000 */
[----:B------:R-:W-:Y:S01]  /*4bc00*/  MOV R20, 0x37cbac00 ;  /* 0x37cbac0000147802 */ /* 0x000fe20000000f00 */
[----:B------:R-:W-:Y:S01]  /*4bc10*/  IMAD.MOV.U32 R23, RZ, RZ, 0x3effffff ;  /* 0x3effffffff177424 */ /* 0x000fe200078e00ff */
[----:B------:R-:W-:Y:S01]  /*4bc20*/  ISETP.NE.U32.AND P0, PT, R22, 0x1, PT ;  /* 0x000000011600780c */ /* 0x000fe20003f05070 */
[----:B------:R-:W-:Y:S01]  /*4bc30*/  HFMA2 R22, -RZ, RZ, 1.291015625, -0.052581787109375 ;  /* 0x3d2aaabbff167431 */ /* 0x000fe200000001ff */
[----:B------:R-:W-:Y:S01]  /*4bc40*/  LOP3.LUT P1, RZ, R0, 0x2, RZ, 0xc0, !PT ;  /* 0x0000000200ff7812 */ /* 0x000fe2000782c0ff */
[----:B------:R-:W-:Y:S01]  /*4bc50*/  FFMA R20, R21, R20, -0.0013887860113754868507 ;  /* 0xbab607ed15147423 */ /* 0x000fe20000000014 */
[----:B------:R-:W-:Y:S02]  /*4bc60*/  FSEL R28, R3, 1, P0 ;  /* 0x3f800000031c7808 */ /* 0x000fe40000000000 */
[----:B------:R-:W-:-:S02]  /*4bc70*/  FSEL R23, -R23, -0.16666662693023681641, !P0 ;  /* 0xbe2aaaa817177808 */ /* 0x000fc40004000100 */
[----:B------:R-:W-:Y:S01]  /*4bc80*/  FSEL R20, R20, -0.00019574658654164522886, !P0 ;  /* 0xb94d415314147808 */ /* 0x000fe20004000000 */
[----:B------:R-:W-:Y:S01]  /*4bc90*/  FFMA R3, R21, R28, RZ ;  /* 0x0000001c15037223 */ /* 0x000fe200000000ff */
[----:B------:R-:W-:-:S05]  /*4bca0*/  FSEL R22, R22, 0.0083327032625675201416, !P0 ;  /* 0x3c0885e416167808 */ /* 0x000fca0004000000 */
[----:B------:R-:W-:-:S04]  /*4bcb0*/  FFMA R20, R21, R20, R22 ;  /* 0x0000001415147223 */ /* 0x000fc80000000016 */
[----:B------:R-:W-:-:S04]  /*4bcc0*/  FFMA R20, R21, R20, R23 ;  /* 0x0000001415147223 */ /* 0x000fc80000000017 */
[----:B------:R-:W-:-:S04]  /*4bcd0*/  FFMA R28, R3, R20, R28 ;  /* 0x00000014031c7223 */ /* 0x000fc8000000001c */
[----:B------:R-:W-:Y:S01]  /*4bce0*/  @P1 FADD R28, RZ, -R28 ;  /* 0x8000001cff1c1221 */ /* 0x000fe20000000000 */
[----:B------:R-:W-:Y:S06]  /*4bcf0*/  BRA `(.L_x_1262) ;  /* 0x0000000000647947 */ /* 0x000fec0003800000 */
.L_x_2571:
[----:B------:R-:W-:Y:S01]  /*4bd00*/  MOV R0, 0x3f000000 ;  /* 0x3f00000000007802 */ /* 0x000fe20000000f00 */
[----:B------:R-:W-:Y:S01]  /*4bd10*/  HFMA2 R22, -RZ, RZ, 1.3251953125, -55.71875 ;  /* 0x3d4dd2f7ff167431 */ /* 0x000fe200000001ff */
        /* <DEDUP_REMOVED lines=23> */
.L_x_1262:
[----:B------:R-:W-:Y:S05]  /*4be90*/  BSYNC.RECONVERGENT B4 ;  /* 0x0000000000047941 */ /* 0x000fea0003800200 */
.L_x_1257:
        /* <DEDUP_REMOVED lines=13> */
.L_x_1285:
[----:B------:R-:W-:Y:S01]  /*4bf70*/  FMUL R31, R13, R13 ;  /* 0x0000000d0d1f7220 */ /* 0x000fe20000400000 */
[----:B------:R-:W-:Y:S06]  /*4bf80*/  BRA `(.L_x_1286) ;  /* 0x0000000800d07947 */ /* 0x000fec0003800000 */
.L_x_1284:
[----:B------:R-:W-:-:S13]  /*4bf90*/  ISETP.NE.AND P0, PT, R55, 0x1, PT ;  /* 0x000000013700780c */ /* 0x000fda0003f05270 */
[----:B------:R-:W-:Y:S05]  /*4bfa0*/  @!P0 BRA `(.L_x_1288) ;  /* 0x0000000000108947 */ /* 0x000fea0003800000 */
[----:B------:R-:W-:Y:S02]  /*4bfb0*/  ISETP.NE.AND P0, PT, R55, 0x2, PT ;  /* 0x000000023700780c */ /* 0x000fe40003f05270 */
[----:B-----5:R-:W-:-:S11]  /*4bfc0*/  MOV R31, R27 ;  /* 0x0000001b001f7202 */ /* 0x020fd60000000f00 */
[----:B------:R-:W-:Y:S05]  /*4bfd0*/  @!P0 BRA `(.L_x_1286) ;  /* 0x0000000800bc8947 */ /* 0x000fea0003800000 */
[----:B------:R-:W-:Y:S05]  /*4bfe0*/  BRA `(.L_x_1287) ;  /* 0x00000004004c7947 */ /* 0x000fea0003800000 */
.L_x_1288:
[----:B------:R-:W-:Y:S01]  /*4bff0*/  IMAD.MOV.U32 R31, RZ, RZ, 0x3f800000 ;  /* 0x3f800000ff1f7424 */ /* 0x000fe200078e00ff */
[----:B------:R-:W-:Y:S06]  /*4c000*/  BRA `(.L_x_1286) ;  /* 0x0000000800b07947 */ /* 0x000fec0003800000 */
.L_x_1283:
        /* <DEDUP_REMOVED lines=9> */
.L_x_1289:
[----:B------:R-:W-:-:S05]  /*4c0a0*/  IMAD.MOV.U32 R0, RZ, RZ, -0x5 ;  /* 0xfffffffbff007424 */ /* 0x000fca00078e00ff */
[----:B------:R-:W-:-:S04]  /*4c0b0*/  VIADDMNMX.U32 R0, R55, R0, 0x3, PT ;  /* 0x0000000337007446 */ /* 0x000fc80003800000 */
[----:B------:R-:W-:-:S04]  /*4c0c0*/  SHF.L.U32 R0, R0, 0x2, RZ ;  /* 0x0000000200007819 */ /* 0x000fc800000006ff */
[----:B------:R-:W0:Y:S02]  /*4c0d0*/  LDC R20, c[0x2][R0+0xd38] ;  /* 0x00834e0000147b82 */ /* 0x000e240000000800 */
[----:B0-----:R-:W-:-:S04]  /*4c0e0*/  SHF.R.S32.HI R21, RZ, 0x1f, R20 ;  /* 0x0000001fff157819 */ /* 0x001fc80000011414 */
.L_x_2574:
[----:B------:R-:W-:Y:S05]  /*4c0f0*/  BRX R20 -0x4c100                                                        (*"BRANCH_TARGETS .L_x_2575,.L_x_2576,.L_x_2577,.L_x_1287"*) ;  /* 0xfffffb3c14c07949 */ /* 0x000fea000383ffff */
.L_x_2577:
[----:B------:R-:W-:Y:S01]  /*4c100*/  FADD R31, -R13, R10 ;  /* 0x0000000a0d1f7221 */ /* 0x000fe20000000100 */
[----:B------:R-:W-:Y:S06]  /*4c110*/  BRA `(.L_x_1286) ;  /* 0x00000008006c7947 */ /* 0x000fec0003800000 */
.L_x_2575:
[----:B------:R-:W-:Y:S01]  /*4c120*/  FADD R31, R13, R10 ;  /* 0x0000000a0d1f7221 */ /* 0x000fe20000000000 */
[----:B------:R-:W-:Y:S06]  /*4c130*/  BRA `(.L_x_1286) ;  /* 0x0000000800647947 */ /* 0x000fec0003800000 */
.L_x_2576:
[----:B------:R-:W-:Y:S01]  /*4c140*/  FADD R31, R13, -R10 ;  /* 0x8000000a0d1f7221 */ /* 0x000fe20000000000 */
[----:B------:R-:W-:Y:S06]  /*4c150*/  BRA `(.L_x_1286) ;  /* 0x00000008005c7947 */ /* 0x000fec0003800000 */
.L_x_1282:
        /* <DEDUP_REMOVED lines=11> */
.L_x_1291:
[----:B------:R-:W-:Y:S02]  /*4c210*/  ISETP.NE.AND P0, PT, R55, 0xa, PT ;  /* 0x0000000a3700780c */ /* 0x000fe40003f05270 */
[----:B------:R-:W-:-:S11]  /*4c220*/  MOV R31, R93 ;  /* 0x0000005d001f7202 */ /* 0x000fd60000000f00 */
[----:B------:R-:W-:Y:S05]  /*4c230*/  @!P0 BRA `(.L_x_1286) ;  /* 0x0000000800248947 */ /* 0x000fea0003800000 */
[----:B------:R-:W-:-:S13]  /*4c240*/  ISETP.NE.AND P0, PT, R55, 0xb, PT ;  /* 0x0000000b3700780c */ /* 0x000fda0003f05270 */
[----:B------:R-:W-:Y:S05]  /*4c250*/  @P0 BRA `(.L_x_1287) ;  /* 0x0000000000b00947 */ /* 0x000fea0003800000 */
[----:B------:R-:W-:Y:S01]  /*4c260*/  MOV R31, R141 ;  /* 0x0000008d001f7202 */ /* 0x000fe20000000f00 */
[----:B------:R-:W-:Y:S06]  /*4c270*/  BRA `(.L_x_1286) ;  /* 0x0000000800147947 */ /* 0x000fec0003800000 */
.L_x_1290:
[----:B------:R-:W-:-:S13]  /*4c280*/  ISETP.GT.AND P0, PT, R55, 0xd, PT ;  /* 0x0000000d3700780c */ /* 0x000fda0003f04270 */
[----:B------:R-:W-:Y:S05]  /*4c290*/  @P0 BRA `(.L_x_1292) ;  /* 0x00000000007c0947 */ /* 0x000fea0003800000 */
[----:B------:R-:W-:-:S05]  /*4c2a0*/  IMAD.MOV.U32 R0, RZ, RZ, -0xc ;  /* 0xfffffff4ff007424 */ /* 0x000fca00078e00ff */
[----:B------:R-:W-:-:S04]  /*4c2b0*/  VIADDMNMX.U32 R0, R55, R0, 0x2, PT ;  /* 0x0000000237007446 */ /* 0x000fc80003800000 */
[----:B------:R-:W-:-:S04]  /*4c2c0*/  SHF.L.U32 R0, R0, 0x2, RZ ;  /* 0x0000000200007819 */ /* 0x000fc800000006ff */
[----:B------:R-:W0:Y:S02]  /*4c2d0*/  LDC R20, c[0x2][R0+0xd48] ;  /* 0x0083520000147b82 */ /* 0x000e240000000800 */
[----:B0-----:R-:W-:-:S04]  /*4c2e0*/  SHF.R.S32.HI R21, RZ, 0x1f, R20 ;  /* 0x0000001fff157819 */ /* 0x001fc80000011414 */
.L_x_2579:
[----:B------:R-:W-:Y:S05]  /*4c2f0*/  BRX R20 -0x4c300                                                        (*"BRANCH_TARGETS .L_x_2580,.L_x_2581,.L_x_1287"*) ;  /* 0xfffffb3c14407949 */ /* 0x000fea000383ffff */
.L_x_2581:
        /* <DEDUP_REMOVED lines=9> */
.L_x_1294:
[----:B-1----:R-:W-:Y:S01]  /*4c390*/  FMUL.FTZ R20, R13, R0 ;  /* 0x000000000d147220 */ /* 0x002fe20000410000 */
[----:B------:R-:W-:-:S03]  /*4c3a0*/  FMUL.FTZ R0, R0, 0.5 ;  /* 0x3f00000000007820 */ /* 0x000fc60000410000 */
[----:B------:R-:W-:-:S04]  /*4c3b0*/  FFMA R3, -R20, R20, R13 ;  /* 0x0000001414037223 */ /* 0x000fc8000000010d */
[----:B------:R-:W-:-:S07]  /*4c3c0*/  FFMA R0, R3, R0, R20 ;  /* 0x0000000003007223 */ /* 0x000fce0000000014 */
.L_x_1295:
[----:B------:R-:W-:Y:S05]  /*4c3d0*/  BSYNC.RECONVERGENT B1 ;  /* 0x0000000000017941 */ /* 0x000fea0003800200 */
.L_x_1293:
[----:B------:R-:W-:Y:S01]  /*4c3e0*/  MOV R31, R0 ;  /* 0x00000000001f7202 */ /* 0x000fe20000000f00 */
[----:B------:R-:W-:Y:S06]  /*4c3f0*/  BRA `(.L_x_1286) ;  /* 0x0000000400b47947 */ /* 0x000fec0003800000 */
.L_x_2580:
        /* <DEDUP_REMOVED lines=9> */
.L_x_1292:
[----:B------:R-:W-:-:S04]  /*4c490*/  MOV R0, 0xfffffff2 ;  /* 0xfffffff200007802 */ /* 0x000fc80000000f00 */
[----:B------:R-:W-:-:S05]  /*4c4a0*/  VIADDMNMX.U32 R0, R55, R0, 0x2, PT ;  /* 0x0000000237007446 */ /* 0x000fca0003800000 */
[----:B------:R-:W-:-:S04]  /*4c4b0*/  IMAD.SHL.U32 R0, R0, 0x4, RZ ;  /* 0x0000000400007824 */ /* 0x000fc800078e00ff */
[----:B------:R-:W0:Y:S02]  /*4c4c0*/  LDC R20, c[0x2][R0+0xd54] ;  /* 0x0083550000147b82 */ /* 0x000e240000000800 */
[----:B0-----:R-:W-:-:S04]  /*4c4d0*/  SHF.R.S32.HI R21, RZ, 0x1f, R20 ;  /* 0x0000001fff157819 */ /* 0x001fc80000011414 */
.L_x_2583:
[----:B------:R-:W-:Y:S05]  /*4c4e0*/  BRX R20 -0x4c4f0                                                        (*"BRANCH_TARGETS .L_x_2584,.L_x_2585,.L_x_2586"*) ;  /* 0xfffffb3814c47949 */ /* 0x000fea000383ffff */
.L_x_2586:
[----:B------:R-:W-:Y:S02]  /*4c4f0*/  ISETP.NE.AND P0, PT, R55, 0x10, PT ;  /* 0x000000103700780c */ /* 0x000fe40003f05270 */
[----:B------:R-:W-:-:S11]  /*4c500*/  MOV R31, R92 ;  /* 0x0000005c001f7202 */ /* 0x000fd60000000f00 */
[----:B------:R-:W-:Y:S05]  /*4c510*/  @!P0 BRA `(.L_x_1286) ;  /* 0x00000004006c8947 */ /* 0x000fea0003800000 */
.L_x_1287:
[----:B------:R-:W-:Y:S01]  /*4c520*/  MOV R31, 0x7fffffff ;  /* 0x7fffffff001f7802 */ /* 0x000fe20000000f00 */
[----:B------:R-:W-:Y:S06]  /*4c530*/  BRA `(.L_x_1286) ;  /* 0x0000000400647947 */ /* 0x000fec0003800000 */
.L_x_2584:
        /* <DEDUP_REMOVED lines=11> */
.L_x_1298:
        /* <DEDUP_REMOVED lines=36> */
.L_x_1297:
[----:B------:R-:W-:Y:S05]  /*4c830*/  BSYNC.RECONVERGENT B1 ;  /* 0x0000000000017941 */ /* 0x000fea0003800200 */
.L_x_1296:
        /* <DEDUP_REMOVED lines=18> */
.L_x_2585:
        /* <DEDUP_REMOVED lines=23> */
.L_x_1286:
[----:B------:R-:W-:Y:S05]  /*4cad0*/  BSYNC.RECONVERGENT B0 ;  /* 0x0000000000007941 */ /* 0x000fea0003800200 */
.L_x_1281:
        /* <DEDUP_REMOVED lines=13> */
.L_x_1303:
[----:B------:R-:W-:Y:S01]  /*4cbb0*/  FMUL R22, R15, R15 ;  /* 0x0000000f0f167220 */ /* 0x000fe20000400000 */
[----:B------:R-:W-:Y:S06]  /*4cbc0*/  BRA `(.L_x_1304) ;  /* 0x0000000800cc7947 */ /* 0x000fec0003800000 */
.L_x_1302:
[----:B------:R-:W-:-:S13]  /*4cbd0*/  ISETP.NE.AND P0, PT, R56, 0x1, PT ;  /* 0x000000013800780c */ /* 0x000fda0003f05270 */
[----:B------:R-:W-:Y:S05]  /*4cbe0*/  @!P0 BRA `(.L_x_1306) ;  /* 0x0000000000108947 */ /* 0x000fea0003800000 */
[----:B------:R-:W-:Y:S01]  /*4cbf0*/  ISETP.NE.AND P0, PT, R56, 0x2, PT ;  /* 0x000000023800780c */ /* 0x000fe20003f05270 */
[----:B-----5:R-:W-:-:S12]  /*4cc00*/  IMAD.MOV.U32 R22, RZ, RZ, R27 ;  /* 0x000000ffff167224 */ /* 0x020fd800078e001b */
[----:B------:R-:W-:Y:S05]  /*4cc10*/  @!P0 BRA `(.L_x_1304) ;  /* 0x0000000800b88947 */ /* 0x000fea0003800000 */
[----:B------:R-:W-:Y:S05]  /*4cc20*/  BRA `(.L_x_1305) ;  /* 0x00000004004c7947 */ /* 0x000fea0003800000 */
.L_x_1306:
[----:B------:R-:W-:Y:S01]  /*4cc30*/  HFMA2 R22, -RZ, RZ, 1.875, 0 ;  /* 0x3f800000ff167431 */ /* 0x000fe200000001ff */
[----:B------:R-:W-:Y:S06]  /*4cc40*/  BRA `(.L_x_1304) ;  /* 0x0000000800ac7947 */ /* 0x000fec0003800000 */
.L_x_1301:
        /* <DEDUP_REMOVED lines=9> */
.L_x_1307:
[----:B------:R-:W-:-:S04]  /*4cce0*/  MOV R3, 0xfffffffb ;  /* 0xfffffffb00037802 */ /* 0x000fc80000000f00 */
[----:B------:R-:W-:-:S04]  /*4ccf0*/  VIADDMNMX.U32 R0, R56, R3, 0x3, PT ;  /* 0x0000000338007446 */ /* 0x000fc80003800003 */
[----:B------:R-:W-:-:S04]  /*4cd00*/  SHF.L.U32 R0, R0, 0x2, RZ ;  /* 0x0000000200007819 */ /* 0x000fc800000006ff */
[----:B------:R-:W0:Y:S02]  /*4cd10*/  LDC R20, c[0x2][R0+0xd60] ;  /* 0x0083580000147b82 */ /* 0x000e240000000800 */
[----:B0-----:R-:W-:-:S04]  /*4cd20*/  SHF.R.S32.HI R21, RZ, 0x1f, R20 ;  /* 0x0000001fff157819 */ /* 0x001fc80000011414 */
.L_x_2587:
[----:B------:R-:W-:Y:S05]  /*4cd30*/  BRX R20 -0x4cd40                                                        (*"BRANCH_TARGETS .L_x_2588,.L_x_2589,.L_x_2590,.L_x_1305"*) ;  /* 0xfffffb3014b07949 */ /* 0x000fea000383ffff */
.L_x_2590:
[----:B------:R-:W-:Y:S01]  /*4cd40*/  FADD R22, -R15, R12 ;  /* 0x0000000c0f167221 */ /* 0x000fe20000000100 */
[----:B------:R-:W-:Y:S06]  /*4cd50*/  BRA `(.L_x_1304) ;  /* 0x0000000800687947 */ /* 0x000fec0003800000 */
.L_x_2588:
[----:B------:R-:W-:Y:S01]  /*4cd60*/  FADD R22, R15, R12 ;  /* 0x0000000c0f167221 */ /* 0x000fe20000000000 */
[----:B------:R-:W-:Y:S06]  /*4cd70*/  BRA `(.L_x_1304) ;  /* 0x0000000800607947 */ /* 0x000fec0003800000 */
.L_x_2589:
[----:B------:R-:W-:Y:S01]  /*4cd80*/  FADD R22, R15, -R12 ;  /* 0x8000000c0f167221 */ /* 0x000fe20000000000 */
[----:B------:R-:W-:Y:S06]  /*4cd90*/  BRA `(.L_x_1304) ;  /* 0x0000000800587947 */ /* 0x000fec0003800000 */
.L_x_1300:
        /* <DEDUP_REMOVED lines=11> */
.L_x_1309:
[----:B------:R-:W-:Y:S02]  /*4ce50*/  ISETP.NE.AND P0, PT, R56, 0xa, PT ;  /* 0x0000000a3800780c */ /* 0x000fe40003f05270 */
[----:B------:R-:W-:-:S11]  /*4ce60*/  MOV R22, R99 ;  /* 0x0000006300167202 */ /* 0x000fd60000000f00 */
[----:B------:R-:W-:Y:S05]  /*4ce70*/  @!P0 BRA `(.L_x_1304) ;  /* 0x0000000800208947 */ /* 0x000fea0003800000 */
[----:B------:R-:W-:-:S13]  /*4ce80*/  ISETP.NE.AND P0, PT, R56, 0xb, PT ;  /* 0x0000000b3800780c */ /* 0x000fda0003f05270 */
[----:B------:R-:W-:Y:S05]  /*4ce90*/  @P0 BRA `(.L_x_1305) ;  /* 0x0000000000b00947 */ /* 0x000fea0003800000 */
[----:B------:R-:W-:Y:S01]  /*4cea0*/  IMAD.MOV.U32 R22, RZ, RZ, R140 ;  /* 0x000000ffff167224 */ /* 0x000fe200078e008c */
[----:B------:R-:W-:Y:S06]  /*4ceb0*/  BRA `(.L_x_1304) ;  /* 0x0000000800107947 */ /* 0x000fec0003800000 */
.L_x_1308:
[----:B------:R-:W-:-:S13]  /*4cec0*/  ISETP.GT.AND P0, PT, R56, 0xd, PT ;  /* 0x0000000d3800780c */ /* 0x000fda0003f04270 */
[----:B------:R-:W-:Y:S05]  /*4ced0*/  @P0 BRA `(.L_x_1310) ;  /* 0x00000000007c0947 */ /* 0x000fea0003800000 */
[----:B------:R-:W-:-:S04]  /*4cee0*/  MOV R3, 0xfffffff4 ;  /* 0xfffffff400037802 */ /* 0x000fc80000000f00 */
[----:B------:R-:W-:-:S04]  /*4cef0*/  VIADDMNMX.U32 R0, R56, R3, 0x2, PT ;  /* 0x0000000238007446 */ /* 0x000fc80003800003 */
[----:B------:R-:W-:-:S04]  /*4cf00*/  SHF.L.U32 R0, R0, 0x2, RZ ;  /* 0x0000000200007819 */ /* 0x000fc800000006ff */
[----:B------:R-:W0:Y:S02]  /*4cf10*/  LDC R20, c[0x2][R0+0xd70] ;  /* 0x00835c0000147b82 */ /* 0x000e240000000800 */
[----:B0-----:R-:W-:-:S04]  /*4cf20*/  SHF.R.S32.HI R21, RZ, 0x1f, R20 ;  /* 0x0000001fff157819 */ /* 0x001fc80000011414 */
.L_x_2592:
[----:B------:R-:W-:Y:S05]  /*4cf30*/  BRX R20 -0x4cf40                                                        (*"BRANCH_TARGETS .L_x_2593,.L_x_2594,.L_x_1305"*) ;  /* 0xfffffb3014307949 */ /* 0x000fea000383ffff */
.L_x_2594:
        /* <DEDUP_REMOVED lines=9> */
.L_x_1312:
[----:B------:R-:W-:Y:S01]  /*4cfd0*/  FMUL.FTZ R20, R15, R0 ;  /* 0x000000000f147220 */ /* 0x000fe20000410000 */
[----:B------:R-:W-:-:S03]  /*4cfe0*/  FMUL.FTZ R0, R0, 0.5 ;  /* 0x3f00000000007820 */ /* 0x000fc60000410000 */
[----:B------:R-:W-:-:S04]  /*4cff0*/  FFMA R3, -R20, R20, R15 ;  /* 0x0000001414037223 */ /* 0x000fc8000000010f */
[----:B------:R-:W-:-:S07]  /*4d000*/  FFMA R0, R3, R0, R20 ;  /* 0x0000000003007223 */ /* 0x000fce0000000014 */
.L_x_1313:
[----:B------:R-:W-:Y:S05]  /*4d010*/  BSYNC.RECONVERGENT B1 ;  /* 0x0000000000017941 */ /* 0x000fea0003800200 */
.L_x_1311:
[----:B------:R-:W-:Y:S01]  /*4d020*/  MOV R22, R0 ;  /* 0x0000000000167202 */ /* 0x000fe20000000f00 */
[----:B------:R-:W-:Y:S06]  /*4d030*/  BRA `(.L_x_1304) ;  /* 0x0000000400b07947 */ /* 0x000fec0003800000 */
.L_x_2593:
        /* <DEDUP_REMOVED lines=9> */
.L_x_1310:
[----:B------:R-:W-:-:S05]  /*4d0d0*/  IMAD.MOV.U32 R3, RZ, RZ, -0xe ;  /* 0xfffffff2ff037424 */ /* 0x000fca00078e00ff */
[----:B------:R-:W-:-:S04]  /*4d0e0*/  VIADDMNMX.U32 R0, R56, R3, 0x2, PT ;  /* 0x0000000238007446 */ /* 0x000fc80003800003 */
[----:B------:R-:W-:-:S04]  /*4d0f0*/  SHF.L.U32 R0, R0, 0x2, RZ ;  /* 0x0000000200007819 */ /* 0x000fc800000006ff */
[----:B------:R-:W0:Y:S02]  /*4d100*/  LDC R20, c[0x2][R0+0xd7c] ;  /* 0x00835f0000147b82 */ /* 0x000e240000000800 */
[----:B0-----:R-:W-:-:S04]  /*4d110*/  SHF.R.S32.HI R21, RZ, 0x1f, R20 ;  /* 0x0000001fff157819 */ /* 0x001fc80000011414 */
.L_x_2596:
[----:B------:R-:W-:Y:S05]  /*4d120*/  BRX R20 -0x4d130                                                        (*"BRANCH_TARGETS .L_x_2597,.L_x_2598,.L_x_2599"*) ;  /* 0xfffffb2c14b47949 */ /* 0x000fea000383ffff */
.L_x_2599:
[----:B------:R-:W-:Y:S02]  /*4d130*/  ISETP.NE.AND P0, PT, R56, 0x10, PT ;  /* 0x000000103800780c */ /* 0x000fe40003f05270 */
[----:B------:R-:W-:-:S11]  /*4d140*/  MOV R22, R98 ;  /* 0x0000006200167202 */ /* 0x000fd60000000f00 */
[----:B------:R-:W-:Y:S05]  /*4d150*/  @!P0 BRA `(.L_x_1304) ;  /* 0x0000000400688947 */ /* 0x000fea0003800000 */
.L_x_1305:
[----:B------:R-:W-:Y:S01]  /*4d160*/  IMAD.MOV.U32 R22, RZ, RZ, 0x7fffffff ;  /* 0x7fffffffff167424 */ /* 0x000fe200078e00ff */
[----:B------:R-:W-:Y:S06]  /*4d170*/  BRA `(.L_x_1304) ;  /* 0x0000000400607947 */ /* 0x000fec0003800000 */
.L_x_2597:
[C---:B------:R-:W-:Y:S01]  /*4d180*/  FSETP.NEU.AND P0, PT, |R15|.reuse, +INF , PT ;  /* 0x7f8000000f00780b */ /* 0x040fe20003f0d200 */
[----:B------:R-:W-:Y:S01]  /*4d190*/  BSSY.RECONVERGENT B1, `(.L_x_1314) ;  /* 0x000002d000017945 */ /* 0x000fe20003800200 */
[----:B------:R-:W-:Y:S02]  /*4d1a0*/  MOV R24, R134 ;  /* 0x0000008600187202 */ /* 0x000fe40000000f00 */
[----:B------:R-:W-:Y:S02]  /*4d1b0*/  FSETP.LTU.OR P0, PT, |R15|, 105615, !P0 ;  /* 0x47ce47800f00780b */ /* 0x000fe40004709600 */
[----:B------:R-:W-:-:S11]  /*4d1c0*/  MOV R0, R133 ;  /* 0x0000008500007202 */ /* 0x000fd60000000f00 */
[----:B------:R-:W-:Y:S05]  /*4d1d0*/  @P0 BRA `(.L_x_1315) ;  /* 0x0000000000a00947 */ /* 0x000fea0003800000 */
[----:B------:R-:W-:Y:S02]  /*4d1e0*/  IMAD.SHL.U32 R3, R15, 0x100, RZ ;  /* 0x000001000f037824 */ /* 0x000fe400078e00ff */
[----:B------:R-:W-:Y:S01]  /*4d1f0*/  HFMA2 R25, -RZ, RZ, 0, 0 ;  /* 0x00000000ff197431 */ /* 0x000fe200000001ff */
[----:B------:R-:W-:Y:S01]  /*4d200*/  MOV R0, RZ ;  /* 0x000000ff00007202 */ /* 0x000fe20000000f00 */
[----:B------:R-:W-:Y:S01]  /*4d210*/  UMOV UR5, URZ ;  /* 0x000000ff00057c82 */ /* 0x000fe20008000000 */
[----:B------:R-:W-:-:S07]  /*4d220*/  LOP3.LUT R3, R3, 0x80000000, RZ, 0xfc, !PT ;  /* 0x8000000003037812 */ /* 0x000fce00078efcff */
.L_x_1316:
        /* <DEDUP_REMOVED lines=31> */
[----:B------:R-:W-:Y:S01]  /*4d420*/  @!P0 IMAD.MOV R24, RZ, RZ, -R24 ;  /* 0x000000ffff188224 */ /* 0x000fe200078e0a18 */
[----:B0-----:R-:W-:-:S10]  /*4d430*/  DMUL R22, R20, UR8 ;  /* 0x0000000814167c28 */ /* 0x001fd40008000000 */
[----:B------:R-:W0:Y:S02]  /*4d440*/  F2F.F32.F64 R22, R22 ;  /* 0x0000001600167310 */ /* 0x000e240000301000 */
[----:B01----:R-:W-:-:S07]  /*4d450*/  FSEL R0, -R22, R22, !P1 ;  /* 0x0000001616007208 */ /* 0x003fce0004800100 */
.L_x_1315:
[----:B------:R-:W-:Y:S05]  /*4d460*/  BSYNC.RECONVERGENT B1 ;  /* 0x0000000000017941 */ /* 0x000fea0003800200 */
.L_x_1314:
[----:B------:R-:W-:Y:S01]  /*4d470*/  MOV R20, 0x37cbac00 ;  /* 0x37cbac0000147802 */ /* 0x000fe20000000f00 */
[----:B------:R-:W-:Y:S02]  /*4d480*/  HFMA2 R22, -RZ, RZ, 1.291015625, -0.052581787109375 ;  /* 0x3d2aaabbff167431 */ /* 0x000fe400000001ff */
[----:B------:R-:W-:Y:S01]  /*4d490*/  FMUL R3, R0, R0 ;  /* 0x0000000000037220 */ /* 0x000fe20000400000 */
[C---:B------:R-:W-:Y:S01]  /*4d4a0*/  LOP3.LUT R21, R24.reuse, 0x1, RZ, 0xc0, !PT ;  /* 0x0000000118157812 */ /* 0x040fe200078ec0ff */
[----:B------:R-:W-:Y:S01]  /*4d4b0*/  IMAD.MOV.U32 R23, RZ, RZ, 0x3effffff ;  /* 0x3effffffff177424 */ /* 0x000fe200078e00ff */
[----:B------:R-:W-:Y:S01]  /*4d4c0*/  LOP3.LUT P1, RZ, R24, 0x2, RZ, 0xc0, !PT ;  /* 0x0000000218ff7812 */ /* 0x000fe2000782c0ff */
[----:B------:R-:W-:Y:S01]  /*4d4d0*/  FFMA R20, R3, R20, -0.0013887860113754868507 ;  /* 0xbab607ed03147423 */ /* 0x000fe20000000014 */
[----:B------:R-:W-:-:S04]  /*4d4e0*/  ISETP.NE.U32.AND P0, PT, R21, 0x1, PT ;  /* 0x000000011500780c */ /* 0x000fc80003f05070 */
        /* <DEDUP_REMOVED lines=10> */
.L_x_2598:
[----:B------:R-:W0:Y:S01]  /*4d590*/  MUFU.RSQ R0, R101 ;  /* 0x0000006500007308 */ /* 0x000e220000001400 */
[C---:B------:R-:W-:Y:S02]  /*4d5a0*/  FSETP.NEU.AND P1, PT, |R15|.reuse, 1, PT ;  /* 0x3f8000000f00780b */ /* 0x040fe40003f2d200 */
[----:B------:R-:W-:Y:S02]  /*4d5b0*/  FSETP.GT.AND P0, PT, |R15|, 0.56000000238418579102, PT ;  /* 0x3f0f5c290f00780b */ /* 0x000fe40003f04200 */
[----:B------:R-:W-:Y:S01]  /*4d5c0*/  MOV R20, 0x3d4dd2f7 ;  /* 0x3d4dd2f700147802 */ /* 0x000fe20000000f00 */
        /* <DEDUP_REMOVED lines=19> */
.L_x_1304:
[----:B------:R-:W-:Y:S05]  /*4d700*/  BSYNC.RECONVERGENT B0 ;  /* 0x0000000000007941 */ /* 0x000fea0003800200 */
.L_x_1299:
        /* <DEDUP_REMOVED lines=13> */
.L_x_1321:
[----:B------:R-:W-:Y:S01]  /*4d7e0*/  FMUL R29, R31, R31 ;  /* 0x0000001f1f1d7220 */ /* 0x000fe20000400000 */
[----:B------:R-:W-:Y:S06]  /*4d7f0*/  BRA `(.L_x_1322) ;  /* 0x0000001400e47947 */ /* 0x000fec0003800000 */
.L_x_1320:
[----:B------:R-:W-:-:S13]  /*4d800*/  ISETP.NE.AND P0, PT, R57, 0x1, PT ;  /* 0x000000013900780c */ /* 0x000fda0003f05270 */
[----:B------:R-:W-:Y:S05]  /*4d810*/  @!P0 BRA `(.L_x_1324) ;  /* 0x0000000000108947 */ /* 0x000fea0003800000 */
[----:B------:R-:W-:Y:S02]  /*4d820*/  ISETP.NE.AND P0, PT, R57, 0x2, PT ;  /* 0x000000023900780c */ /* 0x000fe40003f05270 */
[----:B-----5:R-:W-:-:S11]  /*4d830*/  MOV R29, R27 ;  /* 0x0000001b001d7202 */ /* 0x020fd60000000f00 */
[----:B------:R-:W-:Y:S05]  /*4d840*/  @!P0 BRA `(.L_x_1322) ;  /* 0x0000001400d08947 */ /* 0x000fea0003800000 */
[----:B------:R-:W-:Y:S05]  /*4d850*/  BRA `(.L_x_1323) ;  /* 0x0000001000247947 */ /* 0x000fea0003800000 */
.L_x_1324:
[----:B------:R-:W-:Y:S01]  /*4d860*/  HFMA2 R29, -RZ, RZ, 1.875, 0 ;  /* 0x3f800000ff1d7431 */ /* 0x000fe200000001ff */
[----:B------:R-:W-:Y:S06]  /*4d870*/  BRA `(.L_x_1322) ;  /* 0x0000001400c47947 */ /* 0x000fec0003800000 */
.L_x_1319:
        /* <DEDUP_REMOVED lines=9> */
.L_x_1325:
[----:B------:R-:W-:-:S04]  /*4d910*/  MOV R0, 0xfffffffb ;  /* 0xfffffffb00007802 */ /* 0x000fc80000000f00 */
[----:B------:R-:W-:-:S05]  /*4d920*/  VIADDMNMX.U32 R0, R57, R0, 0x3, PT ;  /* 0x0000000339007446 */ /* 0x000fca0003800000 */
[----:B------:R-:W-:-:S04]  /*4d930*/  IMAD.SHL.U32 R0, R0, 0x4, RZ ;  /* 0x0000000400007824 */ /* 0x000fc800078e00ff */
[----:B------:R-:W0:Y:S02]  /*4d940*/  LDC R20, c[0x2][R0+0xd88] ;  /* 0x0083620000147b82 */ /* 0x000e240000000800 */
[----:B0-----:R-:W-:-:S04]  /*4d950*/  SHF.R.S32.HI R21, RZ, 0x1f, R20 ;  /* 0x0000001fff157819 */ /* 0x001fc80000011414 */
.L_x_2600:
[----:B------:R-:W-:Y:S05]  /*4d960*/  BRX R20 -0x4d970                                                        (*"BRANCH_TARGETS .L_x_2601,.L_x_2602,.L_x_2603,.L_x_1323"*) ;  /* 0xfffffb2414a47949 */ /* 0x000fea000383ffff */
.L_x_2603:
[----:B------:R-:W-:Y:S01]  /*4d970*/  FADD R29, R22, -R31 ;  /* 0x8000001f161d7221 */ /* 0x000fe20000000000 */
[----:B------:R-:W-:Y:S06]  /*4d980*/  BRA `(.L_x_1322) ;  /* 0x0000001400807947 */ /* 0x000fec0003800000 */
.L_x_2601:
[----:B------:R-:W-:Y:S01]  /*4d990*/  FADD R29, R22, R31 ;  /* 0x0000001f161d7221 */ /* 0x000fe20000000000 */
[----:B------:R-:W-:Y:S06]  /*4d9a0*/  BRA `(.L_x_1322) ;  /* 0x0000001400787947 */ /* 0x000fec0003800000 */
.L_x_2602:
[----:B------:R-:W-:Y:S01]  /*4d9b0*/  FADD R29, -R22, R31 ;  /* 0x0000001f161d7221 */ /* 0x000fe20000000100 */
[----:B------:R-:W-:Y:S06]  /*4d9c0*/  BRA `(.L_x_1322) ;  /* 0x0000001400707947 */ /* 0x000fec0003800000 */
.L_x_1318:
        /* <DEDUP_REMOVED lines=9> */
.L_x_2605:
[----:B------:R-:W-:Y:S05]  /*4da60*/  BRX R20 -0x4da70                                                        (*"BRANCH_TARGETS .L_x_2606,.L_x_2607,.L_x_1323"*) ;  /* 0xfffffb2414647949 */ /* 0x000fea000383ffff */
.L_x_2607:
        /* <DEDUP_REMOVED lines=13> */
.L_x_1329:
[----:B------:R-:W-:Y:S05]  /*4db40*/  BSYNC.RECONVERGENT B5 ;  /* 0x0000000000057941 */ /* 0x000fea0003800200 */
.L_x_1328:
[----:B------:R-:W-:Y:S01]  /*4db50*/  MOV R29, R0 ;  /* 0x00000000001d7202 */ /* 0x000fe20000000f00 */
[----:B------:R-:W-:Y:S06]  /*4db60*/  BRA `(.L_x_1322) ;  /* 0x0000001400087947 */ /* 0x000fec0003800000 */
.L_x_2606:
        /* <DEDUP_REMOVED lines=13> */
.L_x_1331:
[----:B------:R-:W-:Y:S05]  /*4dc40*/  BSYNC.RECONVERGENT B5 ;  /* 0x0000000000057941 */ /* 0x000fea0003800200 */
.L_x_1330:
[----:B------:R-:W-:Y:S01]  /*4dc50*/  MOV R29, R0 ;  /* 0x00000000001d7202 */ /* 0x000fe20000000f00 */
[----:B------:R-:W-:Y:S06]  /*4dc60*/  BRA `(.L_x_1322) ;  /* 0x0000001000c87947 */ /* 0x000fec0003800000 */
.L_x_1327:
[----:B------:R-:W-:-:S05]  /*4dc70*/  IMAD.MOV.U32 R0, RZ, RZ, -0xa ;  /* 0xfffffff6ff007424 */ /* 0x000fca00078e00ff */
[----:B------:R-:W-:-:S04]  /*4dc80*/  VIADDMNMX.U32 R0, R57, R0, 0x2, PT ;  /* 0x0000000239007446 */ /* 0x000fc80003800000 */
[----:B------:R-:W-:-:S04]  /*4dc90*/  SHF.L.U32 R0, R0, 0x2, RZ ;  /* 0x0000000200007819 */ /* 0x000fc800000006ff */
[----:B------:R-:W0:Y:S02]  /*4dca0*/  LDC R20, c[0x2][R0+0xda4] ;  /* 0x0083690000147b82 */ /* 0x000e240000000800 */
[----:B0-----:R-:W-:-:S04]  /*4dcb0*/  SHF.R.S32.HI R21, RZ, 0x1f, R20 ;  /* 0x0000001fff157819 */ /* 0x001fc80000011414 */
.L_x_2609:
[----:B------:R-:W-:Y:S05]  /*4dcc0*/  BRX R20 -0x4dcd0                                                        (*"BRANCH_TARGETS .L_x_2610,.L_x_2611,.L_x_1323"*) ;  /* 0xfffffb2014cc7949 */ /* 0x000fea000383ffff */
.L_x_2611:
        /* <DEDUP_REMOVED lines=11> */
.L_x_2610:
        /* <DEDUP_REMOVED lines=28> */
.L_x_1326:
[----:B------:R-:W-:-:S13]  /*4df40*/  ISETP.GT.AND P0, PT, R57, 0xd, PT ;  /* 0x0000000d3900780c */ /* 0x000fda0003f04270 */
[----:B------:R-:W-:Y:S05]  /*4df50*/  @P0 BRA `(.L_x_1332) ;  /* 0x0000000400c40947 */ /* 0x000fea0003800000 */
[----:B------:R-:W-:-:S05]  /*4df60*/  IMAD.MOV.U32 R0, RZ, RZ, -0xc ;  /* 0xfffffff4ff007424 */ /* 0x000fca00078e00ff */
[----:B------:R-:W-:-:S04]  /*4df70*/  VIADDMNMX.U32 R0, R57, R0, 0x2, PT ;  /* 0x0000000239007446 */ /* 0x000fc80003800000 */
[----:B------:R-:W-:-:S04]  /*4df80*/  SHF.L.U32 R0, R0, 0x2, RZ ;  /* 0x0000000200007819 */ /* 0x000fc800000006ff */
[----:B------:R-:W0:Y:S02]  /*4df90*/  LDC R20, c[0x2][R0+0xdb0] ;  /* 0x00836c0000147b82 */ /* 0x000e240000000800 */
[----:B0-----:R-:W-:-:S04]  /*4dfa0*/  SHF.R.S32.HI R21, RZ, 0x1f, R20 ;  /* 0x0000001fff157819 */ /* 0x001fc80000011414 */
.L_x_2613:
[----:B------:R-:W-:Y:S05]  /*4dfb0*/  BRX R20 -0x4dfc0                                                        (*"BRANCH_TARGETS .L_x_2614,.L_x_2615,.L_x_1323"*) ;  /* 0xfffffb2014107949 */ /* 0x000fea000383ffff */
.L_x_2615:
        /* <DEDUP_REMOVED lines=9> */
.L_x_1334:
[C---:B-1----:R-:W-:Y:S01]  /*4e050*/  FMUL.FTZ R0, R20.reuse, R31 ;  /* 0x0000001f14007220 */ /* 0x042fe20000410000 */
[----:B------:R-:W-:-:S03]  /*4e060*/  FMUL.FTZ R20, R20, 0.5 ;  /* 0x3f00000014147820 */ /* 0x000fc60000410000 */
[----:B------:R-:W-:-:S04]  /*4e070*/  FFMA R3, -R0, R0, R31 ;  /* 0x0000000000037223 */ /* 0x000fc8000000011f */
[----:B------:R-:W-:-:S07]  /*4e080*/  FFMA R0, R3, R20, R0 ;  /* 0x0000001403007223 */ /* 0x000fce0000000000 */
.L_x_1335:
[----:B------:R-:W-:Y:S05]  /*4e090*/  BSYNC.RECONVERGENT B0 ;  /* 0x0000000000007941 */ /* 0x000fea0003800200 */
.L_x_1333:
[----:B------:R-:W-:Y:S01]  /*4e0a0*/  MOV R29, R0 ;  /* 0x00000000001d7202 */ /* 0x000fe20000000f00 */
[----:B------:R-:W-:Y:S06]  /*4e0b0*/  BRA `(.L_x_1322) ;  /* 0x0000000c00b47947 */ /* 0x000fec0003800000 */
.L_x_2614:
        /* <DEDUP_REMOVED lines=41> */
[----:B------:R-:W-:Y:S02]  /*4e350*/  HFMA2 R29, -RZ, RZ, 1.875, 0 ;  /* 0x3f800000ff1d7431 */ /* 0x000fe400000001ff */
        /* <DEDUP_REMOVED lines=49> */
.L_x_1332:
[----:B------:R-:W-:-:S04]  /*4e670*/  MOV R0, 0xfffffff2 ;  /* 0xfffffff200007802 */ /* 0x000fc80000000f00 */
[----:B------:R-:W-:-:S05]  /*4e680*/  VIADDMNMX.U32 R0, R57, R0, 0x3, PT ;  /* 0x0000000339007446 */ /* 0x000fca0003800000 */
[----:B------:R-:W-:-:S04]  /*4e690*/  IMAD.SHL.U32 R0, R0, 0x4, RZ ;  /* 0x0000000400007824 */ /* 0x000fc800078e00ff */
[----:B------:R-:W0:Y:S02]  /*4e6a0*/  LDC R20, c[0x2][R0+0xdbc] ;  /* 0x00836f0000147b82 */ /* 0x000e240000000800 */
[----:B0-----:R-:W-:-:S04]  /*4e6b0*/  SHF.R.S32.HI R21, RZ, 0x1f, R20 ;  /* 0x0000001fff157819 */ /* 0x001fc80000011414 */
.L_x_2617:
[----:B------:R-:W-:Y:S05]  /*4e6c0*/  BRX R20 -0x4e6d0                                                        (*"BRANCH_TARGETS .L_x_2618,.L_x_2619,.L_x_2620,.L_x_1323"*) ;  /* 0xfffffb18144c7949 */ /* 0x000fea000383ffff */
.L_x_2620:
        /* <DEDUP_REMOVED lines=13> */
.L_x_1337:
[----:B------:R-:W-:Y:S05]  /*4e7a0*/  BSYNC.RECONVERGENT B5 ;  /* 0x0000000000057941 */ /* 0x000fea0003800200 */
.L_x_1336:
        /* <DEDUP_REMOVED lines=20> */
.L_x_1323:
[----:B------:R-:W-:Y:S01]  /*4e8f0*/  MOV R29, 0x7fffffff ;  /* 0x7fffffff001d7802 */ /* 0x000fe20000000f00 */
[----:B------:R-:W-:Y:S06]  /*4e900*/  BRA `(.L_x_1322) ;  /* 0x0000000400a07947 */ /* 0x000fec0003800000 */
.L_x_2618:
        /* <DEDUP_REMOVED lines=18> */
.L_x_1340:
        /* <DEDUP_REMOVED lines=42> */
.L_x_1339:
[----:B------:R-:W-:Y:S05]  /*4ecd0*/  BSYNC.RECONVERGENT B0 ;  /* 0x0000000000007941 */ /* 0x000fea0003800200 */
.L_x_1338:
[----:B------:R-:W-:Y:S01]  /*4ece0*/  MOV R21, 0x37cbac00 ;  /* 0x37cbac0000157802 */ /* 0x000fe20000000f00 */
[----:B------:R-:W-:Y:S02]  /*4ecf0*/  HFMA2 R23, -RZ, RZ, 1.291015625, -0.052581787109375 ;  /* 0x3d2aaabbff177431 */ /* 0x000fe400000001ff */
        /* <DEDUP_REMOVED lines=16> */
.L_x_2619:
        /* <DEDUP_REMOVED lines=25> */
.L_x_1322:
[----:B------:R-:W-:Y:S05]  /*4ef90*/  BSYNC.RECONVERGENT B4 ;  /* 0x0000000000047941 */ /* 0x000fea0003800200 */
.L_x_1317:
        /* <DEDUP_REMOVED lines=13> */
.L_x_1345:
[----:B------:R-:W-:Y:S01]  /*4f070*/  FMUL R31, R17, R17 ;  /* 0x00000011111f7220 */ /* 0x000fe20000400000 */
[----:B------:R-:W-:Y:S06]  /*4f080*/  BRA `(.L_x_1346) ;  /* 0x0000000800d07947 */ /* 0x000fec0003800000 */
.L_x_1344:
[----:B------:R-:W-:-:S13]  /*4f090*/  ISETP.NE.AND P0, PT, R58, 0x1, PT ;  /* 0x000000013a00780c */ /* 0x000fda0003f05270 */
[----:B------:R-:W-:Y:S05]  /*4f0a0*/  @!P0 BRA `(.L_x_1348) ;  /* 0x0000000000108947 */ /* 0x000fea0003800000 */
[----:B------:R-:W-:Y:S02]  /*4f0b0*/  ISETP.NE.AND P0, PT, R58, 0x2, PT ;  /* 0x000000023a00780c */ /* 0x000fe40003f05270 */
[----:B-----5:R-:W-:-:S11]  /*4f0c0*/  MOV R31, R27 ;  /* 0x0000001b001f7202 */ /* 0x020fd60000000f00 */
[----:B------:R-:W-:Y:S05]  /*4f0d0*/  @!P0 BRA `(.L_x_1346) ;  /* 0x0000000800bc8947 */ /* 0x000fea0003800000 */
[----:B------:R-:W-:Y:S05]  /*4f0e0*/  BRA `(.L_x_1347) ;  /* 0x00000004004c7947 */ /* 0x000fea0003800000 */
.L_x_1348:
[----:B------:R-:W-:Y:S01]  /*4f0f0*/  IMAD.MOV.U32 R31, RZ, RZ, 0x3f800000 ;  /* 0x3f800000ff1f7424 */ /* 0x000fe200078e00ff */
[----:B------:R-:W-:Y:S06]  /*4f100*/  BRA `(.L_x_1346) ;  /* 0x0000000800b07947 */ /* 0x000fec0003800000 */
.L_x_1343:
        /* <DEDUP_REMOVED lines=9> */
.L_x_1349:
[----:B------:R-:W-:-:S05]  /*4f1a0*/  IMAD.MOV.U32 R3, RZ, RZ, -0x5 ;  /* 0xfffffffbff037424 */ /* 0x000fca00078e00ff */
[----:B------:R-:W-:-:S04]  /*4f1b0*/  VIADDMNMX.U32 R0, R58, R3, 0x3, PT ;  /* 0x000000033a007446 */ /* 0x000fc80003800003 */
[----:B------:R-:W-:-:S04]  /*4f1c0*/  SHF.L.U32 R0, R0, 0x2, RZ ;  /* 0x0000000200007819 */ /* 0x000fc800000006ff */
[----:B------:R-:W0:Y:S02]  /*4f1d0*/  LDC R20, c[0x2][R0+0xdcc] ;  /* 0x0083730000147b82 */ /* 0x000e240000000800 */
[----:B0-----:R-:W-:-:S04]  /*4f1e0*/  SHF.R.S32.HI R21, RZ, 0x1f, R20 ;  /* 0x0000001fff157819 */ /* 0x001fc80000011414 */
.L_x_2622:
[----:B------:R-:W-:Y:S05]  /*4f1f0*/  BRX R20 -0x4f200                                                        (*"BRANCH_TARGETS .L_x_2623,.L_x_2624,.L_x_2625,.L_x_1347"*) ;  /* 0xfffffb0c14807949 */ /* 0x000fea000383ffff */
.L_x_2625:
[----:B------:R-:W-:Y:S01]  /*4f200*/  FADD R31, -R17, R14 ;  /* 0x0000000e111f7221 */ /* 0x000fe20000000100 */
[----:B------:R-:W-:Y:S06]  /*4f210*/  BRA `(.L_x_1346) ;  /* 0x00000008006c7947 */ /* 0x000fec0003800000 */
.L_x_2623:
[----:B------:R-:W-:Y:S01]  /*4f220*/  FADD R31, R17, R14 ;  /* 0x0000000e111f7221 */ /* 0x000fe20000000000 */
[----:B------:R-:W-:Y:S06]  /*4f230*/  BRA `(.L_x_1346) ;  /* 0x0000000800647947 */ /* 0x000fec0003800000 */
.L_x_2624:
[----:B------:R-:W-:Y:S01]  /*4f240*/  FADD R31, R17, -R14 ;  /* 0x8000000e111f7221 */ /* 0x000fe20000000000 */
[----:B------:R-:W-:Y:S06]  /*4f250*/  BRA `(.L_x_1346) ;  /* 0x00000008005c7947 */ /* 0x000fec0003800000 */
.L_x_1342:
        /* <DEDUP_REMOVED lines=11> */
.L_x_1351:
[----:B------:R-:W-:Y:S02]  /*4f310*/  ISETP.NE.AND P0, PT, R58, 0xa, PT ;  /* 0x0000000a3a00780c */ /* 0x000fe40003f05270 */
[----:B------:R-:W-:-:S11]  /*4f320*/  MOV R31, R106 ;  /* 0x0000006a001f7202 */ /* 0x000fd60000000f00 */
[----:B------:R-:W-:Y:S05]  /*4f330*/  @!P0 BRA `(.L_x_1346) ;  /* 0x0000000800248947 */ /* 0x000fea0003800000 */
[----:B------:R-:W-:-:S13]  /*4f340*/  ISETP.NE.AND P0, PT, R58, 0xb, PT ;  /* 0x0000000b3a00780c */ /* 0x000fda0003f05270 */
[----:B------:R-:W-:Y:S05]  /*4f350*/  @P0 BRA `(.L_x_1347) ;  /* 0x0000000000b00947 */ /* 0x000fea0003800000 */
[----:B------:R-:W-:Y:S01]  /*4f360*/  MOV R31, R139 ;  /* 0x0000008b001f7202 */ /* 0x000fe20000000f00 */
[----:B------:R-:W-:Y:S06]  /*4f370*/  BRA `(.L_x_1346) ;  /* 0x0000000800147947 */ /* 0x000fec0003800000 */
.L_x_1350:
[----:B------:R-:W-:-:S13]  /*4f380*/  ISETP.GT.AND P0, PT, R58, 0xd, PT ;  /* 0x0000000d3a00780c */ /* 0x000fda0003f04270 */
[----:B------:R-:W-:Y:S05]  /*4f390*/  @P0 BRA `(.L_x_1352) ;  /* 0x00000000007c0947 */ /* 0x000fea0003800000 */
[----:B------:R-:W-:-:S05]  /*4f3a0*/  IMAD.MOV.U32 R3, RZ, RZ, -0xc ;  /* 0xfffffff4ff037424 */ /* 0x000fca00078e00ff */
[----:B------:R-:W-:-:S04]  /*4f3b0*/  VIADDMNMX.U32 R0, R58, R3, 0x2, PT ;  /* 0x000000023a007446 */ /* 0x000fc80003800003 */
[----:B------:R-:W-:-:S04]  /*4f3c0*/  SHF.L.U32 R0, R0, 0x2, RZ ;  /* 0x0000000200007819 */ /* 0x000fc800000006ff */
[----:B------:R-:W0:Y:S02]  /*4f3d0*/  LDC R20, c[0x2][R0+0xddc] ;  /* 0x0083770000147b82 */ /* 0x000e240000000800 */
[----:B0-----:R-:W-:-:S04]  /*4f3e0*/  SHF.R.S32.HI R21, RZ, 0x1f, R20 ;  /* 0x0000001fff157819 */ /* 0x001fc80000011414 */
.L_x_2627:
[----:B------:R-:W-:Y:S05]  /*4f3f0*/  BRX R20 -0x4f400                                                        (*"BRANCH_TARGETS .L_x_2628,.L_x_2629,.L_x_1347"*) ;  /* 0xfffffb0c14007949 */ /* 0x000fea000383ffff */
.L_x_2629:
        /* <DEDUP_REMOVED lines=9> */
.L_x_1354:
[----:B-1----:R-:W-:Y:S01]  /*4f490*/  FMUL.FTZ R20, R17, R0 ;  /* 0x0000000011147220 */ /* 0x002fe20000410000 */
[----:B------:R-:W-:-:S03]  /*4f4a0*/  FMUL.FTZ R0, R0, 0.5 ;  /* 0x3f00000000007820 */ /* 0x000fc60000410000 */
[----:B------:R-:W-:-:S04]  /*4f4b0*/  FFMA R3, -R20, R20, R17 ;  /* 0x0000001414037223 */ /* 0x000fc80000000111 */
[----:B------:R-:W-:-:S07]  /*4f4c0*/  FFMA R0, R3, R0, R20 ;  /* 0x0000000003007223 */ /* 0x000fce0000000014 */
.L_x_1355:
[----:B------:R-:W-:Y:S05]  /*4f4d0*/  BSYNC.RECONVERGENT B1 ;  /* 0x0000000000017941 */ /* 0x000fea0003800200 */
.L_x_1353:
[----:B------:R-:W-:Y:S01]  /*4f4e0*/  MOV R31, R0 ;  /* 0x00000000001f7202 */ /* 0x000fe20000000f00 */
[----:B------:R-:W-:Y:S06]  /*4f4f0*/  BRA `(.L_x_1346) ;  /* 0x0000000400b47947 */ /* 0x000fec0003800000 */
.L_x_2628:
        /* <DEDUP_REMOVED lines=9> */
.L_x_1352:
[----:B------:R-:W-:-:S04]  /*4f590*/  MOV R3, 0xfffffff2 ;  /* 0xfffffff200037802 */ /* 0x000fc80000000f00 */
[----:B------:R-:W-:-:S05]  /*4f5a0*/  VIADDMNMX.U32 R0, R58, R3, 0x2, PT ;  /* 0x000000023a007446 */ /* 0x000fca0003800003 */
[----:B------:R-:W-:-:S04]  /*4f5b0*/  IMAD.SHL.U32 R0, R0, 0x4, RZ ;  /* 0x0000000400007824 */ /* 0x000fc800078e00ff */
[----:B------:R-:W0:Y:S02]  /*4f5c0*/  LDC R20, c[0x2][R0+0xde8] ;  /* 0x00837a0000147b82 */ /* 0x000e240000000800 */
[----:B0-----:R-:W-:-:S04]  /*4f5d0*/  SHF.R.S32.HI R21, RZ, 0x1f, R20 ;  /* 0x0000001fff157819 */ /* 0x001fc80000011414 */
.L_x_2631:
[----:B------:R-:W-:Y:S05]  /*4f5e0*/  BRX R20 -0x4f5f0                                                        (*"BRANCH_TARGETS .L_x_2632,.L_x_2633,.L_x_2634"*) ;  /* 0xfffffb0814847949 */ /* 0x000fea000383ffff */
.L_x_2634:
[----:B------:R-:W-:Y:S02]  /*4f5f0*/  ISETP.NE.AND P0, PT, R58, 0x10, PT ;  /* 0x000000103a00780c */ /* 0x000fe40003f05270 */
[----:B------:R-:W-:-:S11]  /*4f600*/  MOV R31, R105 ;  /* 0x00000069001f7202 */ /* 0x000fd60000000f00 */
[----:B------:R-:W-:Y:S05]  /*4f610*/  @!P0 BRA `(.L_x_1346) ;  /* 0x00000004006c8947 */ /* 0x000fea0003800000 */
.L_x_1347:
[----:B------:R-:W-:Y:S01]  /*4f620*/  MOV R31, 0x7fffffff ;  /* 0x7fffffff001f7802 */ /* 0x000fe20000000f00 */
[----:B------:R-:W-:Y:S06]  /*4f630*/  BRA `(.L_x_1346) ;  /* 0x0000000400647947 */ /* 0x000fec0003800000 */
.L_x_2632:
        /* <DEDUP_REMOVED lines=11> */
.L_x_1358:
        /* <DEDUP_REMOVED lines=36> */
.L_x_1357:
[----:B------:R-:W-:Y:S05]  /*4f930*/  BSYNC.RECONVERGENT B1 ;  /* 0x0000000000017941 */ /* 0x000fea0003800200 */
.L_x_1356:
        /* <DEDUP_REMOVED lines=18> */
.L_x_2633:
        /* <DEDUP_REMOVED lines=23> */
.L_x_1346:
[----:B------:R-:W-:Y:S05]  /*4fbd0*/  BSYNC.RECONVERGENT B0 ;  /* 0x0000000000007941 */ /* 0x000fea0003800200 */
.L_x_1341:
        /* <DEDUP_REMOVED lines=13> */
.L_x_1363:
[----:B------:R-:W-:Y:S01]  /*4fcb0*/  FMUL R22, R19, R19 ;  /* 0x0000001313167220 */ /* 0x000fe20000400000 */
[----:B------:R-:W-:Y:S06]  /*4fcc0*/  BRA `(.L_x_1364) ;  /* 0x0000000800d07947 */ /* 0x000fec0003800000 */
.L_x_1362:
[----:B------:R-:W-:-:S13]  /*4fcd0*/  ISETP.NE.AND P0, PT, R59, 0x1, PT ;  /* 0x000000013b00780c */ /* 0x000fda0003f05270 */
[----:B------:R-:W-:Y:S05]  /*4fce0*/  @!P0 BRA `(.L_x_1366) ;  /* 0x0000000000108947 */ /* 0x000fea0003800000 */
[----:B------:R-:W-:Y:S01]  /*4fcf0*/  ISETP.NE.AND P0, PT, R59, 0x2, PT ;  /* 0x000000023b00780c */ /* 0x000fe20003f05270 */
[----:B-----5:R-:W-:-:S12]  /*4fd00*/  IMAD.MOV.U32 R22, RZ, RZ, R27 ;  /* 0x000000ffff167224 */ /* 0x020fd800078e001b */
[----:B------:R-:W-:Y:S05]  /*4fd10*/  @!P0 BRA `(.L_x_1364) ;  /* 0x0000000800bc8947 */ /* 0x000fea0003800000 */
[----:B------:R-:W-:Y:S05]  /*4fd20*/  BRA `(.L_x_1365) ;  /* 0x00000004004c7947 */ /* 0x000fea0003800000 */
.L_x_1366:
[----:B------:R-:W-:Y:S01]  /*4fd30*/  HFMA2 R22, -RZ, RZ, 1.875, 0 ;  /* 0x3f800000ff167431 */ /* 0x000fe200000001ff */
[----:B------:R-:W-:Y:S06]  /*4fd40*/  BRA `(.L_x_1364) ;  /* 0x0000000800b07947 */ /* 0x000fec0003800000 */
.L_x_1361:
        /* <DEDUP_REMOVED lines=9> */
.L_x_1367:
[----:B------:R-:W-:-:S04]  /*4fde0*/  MOV R0, 0xfffffffb ;  /* 0xfffffffb00007802 */ /* 0x000fc80000000f00 */
[----:B------:R-:W-:-:S04]  /*4fdf0*/  VIADDMNMX.U32 R0, R59, R0, 0x3, PT ;  /* 0x000000033b007446 */ /* 0x000fc80003800000 */
[----:B------:R-:W-:-:S04]  /*4fe00*/  SHF.L.U32 R0, R0, 0x2, RZ ;  /* 0x0000000200007819 */ /* 0x000fc800000006ff */
[----:B------:R-:W0:Y:S02]  /*4fe10*/  LDC R20, c[0x2][R0+0xdf4] ;  /* 0x00837d0000147b82 */ /* 0x000e240000000800 */
[----:B0-----:R-:W-:-:S04]  /*4fe20*/  SHF.R.S32.HI R21, RZ, 0x1f, R20 ;  /* 0x0000001fff157819 */ /* 0x001fc80000011414 */
.L_x_2635:
[----:B------:R-:W-:Y:S05]  /*4fe30*/  BRX R20 -0x4fe40                                                        (*"BRANCH_TARGETS .L_x_2636,.L_x_2637,.L_x_2638,.L_x_1365"*) ;  /* 0xfffffb0014707949 */ /* 0x000fea000383ffff */
.L_x_2638:
[----:B------:R-:W-:Y:S01]  /*4fe40*/  FADD R22, -R19, R16 ;  /* 0x0000001013167221 */ /* 0x000fe20000000100 */
[----:B------:R-:W-:Y:S06]  /*4fe50*/  BRA `(.L_x_1364) ;  /* 0x00000008006c7947 */ /* 0x000fec0003800000 */
.L_x_2636:
[----:B------:R-:W-:Y:S01]  /*4fe60*/  FADD R22, R19, R16 ;  /* 0x0000001013167221 */ /* 0x000fe20000000000 */
[----:B------:R-:W-:Y:S06]  /*4fe70*/  BRA `(.L_x_1364) ;  /* 0x0000000800647947 */ /* 0x000fec0003800000 */
.L_x_2637:
[----:B------:R-:W-:Y:S01]  /*4fe80*/  FADD R22, R19, -R16 ;  /* 0x8000001013167221 */ /* 0x000fe20000000000 */
[----:B------:R-:W-:Y:S06]  /*4fe90*/  BRA `(.L_x_1364) ;  /* 0x00000008005c7947 */ /* 0x000fec0003800000 */
.L_x_1360:
        /* <DEDUP_REMOVED lines=11> */
.L_x_1369:
[----:B------:R-:W-:Y:S02]  /*4ff50*/  ISETP.NE.AND P0, PT, R59, 0xa, PT ;  /* 0x0000000a3b00780c */ /* 0x000fe40003f05270 */
[----:B------:R-:W-:-:S11]  /*4ff60*/  MOV R22, R112 ;  /* 0x0000007000167202 */ /* 0x000fd60000000f00 */
[----:B------:R-:W-:Y:S05]  /*4ff70*/  @!P0 BRA `(.L_x_1364) ;  /* 0x0000000800248947 */ /* 0x000fea0003800000 */
[----:B------:R-:W-:-:S13]  /*4ff80*/  ISETP.NE.AND P0, PT, R59, 0xb, PT ;  /* 0x0000000b3b00780c */ /* 0x000fda0003f05270 */
[----:B------:R-:W-:Y:S05]  /*4ff90*/  @P0 BRA `(.L_x_1365) ;  /* 0x0000000000b00947 */ /* 0x000fea0003800000 */
[----:B------:R-:W-:Y:S01]  /*4ffa0*/  IMAD.MOV.U32 R22, RZ, RZ, R138 ;  /* 0x000000ffff167224 */ /* 0x000fe200078e008a */
[----:B------:R-:W-:Y:S06]  /*4ffb0*/  BRA `(.L_x_1364) ;  /* 0x0000000800147947 */ /* 0x000fec0003800000 */
.L_x_1368:
[----:B------:R-:W-:-:S13]  /*4ffc0*/  ISETP.GT.AND P0, PT, R59, 0xd, PT ;  /* 0x0000000d3b00780c */ /* 0x000fda0003f04270 */
[----:B------:R-:W-:Y:S05]  /*4ffd0*/  @P0 BRA `(.L_x_1370) ;  /* 0x00000000007c0947 */ /* 0x000fea0003800000 */
[----:B------:R-:W-:-:S04]  /*4ffe0*/  MOV R0, 0xfffffff4 ;  /* 0xfffffff400007802 */ /* 0x000fc80000000f00 */
[----:B------:R-:W-:-:S04]  /*4fff0*/  VIADDMNMX.U32 R0, R59, R0, 0x2, PT ;  /* 0x000000023b007446 */ /* 0x000fc80003800000 */
[----:B------:R-:W-:-:S04]  /*50000*/  SHF.L.U32 R0, R0, 0x2, RZ ;  /* 0x0000000200007819 */ /* 0x000fc800000006ff */
[----:B------:R-:W0:Y:S02]  /*50010*/  LDC R20, c[0x2][R0+0xe04] ;  /* 0x0083810000147b82 */ /* 0x000e240000000800 */
[----:B0-----:R-:W-:-:S04]  /*50020*/  SHF.R.S32.HI R21, RZ, 0x1f, R20 ;  /* 0x0000001fff157819 */ /* 0x001fc80000011414 */
.L_x_2640:
[----:B------:R-:W-:Y:S05]  /*50030*/  BRX R20 -0x50040                                                        (*"BRANCH_TARGETS .L_x_2641,.L_x_2642,.L_x_1365"*) ;  /* 0xfffffafc14f07949 */ /* 0x000fea000383ffff */
.L_x_2642:
        /* <DEDUP_REMOVED lines=9> */
.L_x_1372:
[----:B------:R-:W-:Y:S01]  /*500d0*/  FMUL.FTZ R20, R19, R0 ;  /* 0x0000000013147220 */ /* 0x000fe20000410000 */
[----:B------:R-:W-:-:S03]  /*500e0*/  FMUL.FTZ R0, R0, 0.5 ;  /* 0x3f00000000007820 */ /* 0x000fc60000410000 */
[----:B------:R-:W-:-:S04]  /*500f0*/  FFMA R3, -R20, R20, R19 ;  /* 0x0000001414037223 */ /* 0x000fc80000000113 */
[----:B------:R-:W-:-:S07]  /*50100*/  FFMA R0, R3, R0, R20 ;  /* 0x0000000003007223 */ /* 0x000fce0000000014 */
.L_x_1373:
[----:B------:R-:W-:Y:S05]  /*50110*/  BSYNC.RECONVERGENT B1 ;  /* 0x0000000000017941 */ /* 0x000fea0003800200 */
.L_x_1371:
[----:B------:R-:W-:Y:S01]  /*50120*/  MOV R22, R0 ;  /* 0x0000000000167202 */ /* 0x000fe20000000f00 */
[----:B------:R-:W-:Y:S06]  /*50130*/  BRA `(.L_x_1364) ;  /* 0x0000000400b47947 */ /* 0x000fec0003800000 */
.L_x_2641:
        /* <DEDUP_REMOVED lines=9> */
.L_x_1370:
[----:B------:R-:W-:-:S05]  /*501d0*/  IMAD.MOV.U32 R0, RZ, RZ, -0xe ;  /* 0xfffffff2ff007424 */ /* 0x000fca00078e00ff */
[----:B------:R-:W-:-:S04]  /*501e0*/  VIADDMNMX.U32 R0, R59, R0, 0x2, PT ;  /* 0x000000023b007446 */ /* 0x000fc80003800000 */
[----:B------:R-:W-:-:S04]  /*501f0*/  SHF.L.U32 R0, R0, 0x2, RZ ;  /* 0x0000000200007819 */ /* 0x000fc800000006ff */
[----:B------:R-:W0:Y:S02]  /*50200*/  LDC R20, c[0x2][R0+0xe10] ;  /* 0x0083840000147b82 */ /* 0x000e240000000800 */
[----:B0-----:R-:W-:-:S04]  /*50210*/  SHF.R.S32.HI R21, RZ, 0x1f, R20 ;  /* 0x0000001fff157819 */ /* 0x001fc80000011414 */
.L_x_2644:
[----:B------:R-:W-:Y:S05]  /*50220*/  BRX R20 -0x50230                                                        (*"BRANCH_TARGETS .L_x_2645,.L_x_2646,.L_x_2647"*) ;  /* 0xfffffafc14747949 */ /* 0x000fea000383ffff */
.L_x_2647:
[----:B------:R-:W-:Y:S02]  /*50230*/  ISETP.NE.AND P0, PT, R59, 0x10, PT ;  /* 0x000000103b00780c */ /* 0x000fe40003f05270 */
[----:B------:R-:W-:-:S11]  /*50240*/  MOV R22, R111 ;  /* 0x0000006f00167202 */ /* 0x000fd60000000f00 */
[----:B------:R-:W-:Y:S05]  /*50250*/  @!P0 BRA `(.L_x_1364) ;  /* 0x00000004006c8947 */ /* 0x000fea0003800000 */
.L_x_1365:
[----:B------:R-:W-:Y:S01]  /*50260*/  IMAD.MOV.U32 R22, RZ, RZ, 0x7fffffff ;  /* 0x7fffffffff167424 */ /* 0x000fe200078e00ff */
[----:B------:R-:W-:Y:S06]  /*50270*/  BRA `(.L_x_1364) ;  /* 0x0000000400647947 */ /* 0x000fec0003800000 */
.L_x_2645:
        /* <DEDUP_REMOVED lines=11> */
.L_x_1376:
        /* <DEDUP_REMOVED lines=36> */
.L_x_1375:
[----:B------:R-:W-:Y:S05]  /*50570*/  BSYNC.RECONVERGENT B1 ;  /* 0x0000000000017941 */ /* 0x000fea0003800200 */
.L_x_1374:
        /* <DEDUP_REMOVED lines=18> */
.L_x_2646:
        /* <DEDUP_REMOVED lines=23> */
.L_x_1364:
[----:B------:R-:W-:Y:S05]  /*50810*/  BSYNC.RECONVERGENT B0 ;  /* 0x0000000000007941 */ /* 0x000fea0003800200 */
.L_x_1359:
        /* <DEDUP_REMOVED lines=13> */
.L_x_1381:
[----:B------:R-:W-:Y:S01]  /*508f0*/  FMUL R24, R31, R31 ;  /* 0x0000001f1f187220 */ /* 0x000fe20000400000 */
[----:B------:R-:W-:Y:S06]  /*50900*/  BRA `(.L_x_1382) ;  /* 0x0000001400e47947 */ /* 0x000fec0003800000 */
.L_x_1380:
[----:B------:R-:W-:-:S13]  /*50910*/  ISETP.NE.AND P0, PT, R60, 0x1, PT ;  /* 0x000000013c00780c */ /* 0x000fda0003f05270 */
[----:B------:R-:W-:Y:S05]  /*50920*/  @!P0 BRA `(.L_x_1384) ;  /* 0x0000000000108947 */ /* 0x000fea0003800000 */
[----:B------:R-:W-:Y:S02]  /*50930*/  ISETP.NE.AND P0, PT, R60, 0x2, PT ;  /* 0x000000023c00780c */ /* 0x000fe40003f05270 */
[----:B-----5:R-:W-:-:S11]  /*50940*/  MOV R24, R27 ;  /* 0x0000001b00187202 */ /* 0x020fd60000000f00 */
[----:B------:R-:W-:Y:S05]  /*50950*/  @!P0 BRA `(.L_x_1382) ;  /* 0x0000001400d08947 */ /* 0x000fea0003800000 */
[----:B------:R-:W-:Y:S05]  /*50960*/  BRA `(.L_x_1383) ;  /* 0x0000001000247947 */ /* 0x000fea0003800000 */
.L_x_1384:
[----:B------:R-:W-:Y:S01]  /*50970*/  HFMA2 R24, -RZ, RZ, 1.875, 0 ;  /* 0x3f800000ff187431 */ /* 0x000fe200000001ff */
[----:B------:R-:W-:Y:S06]  /*50980*/  BRA `(.L_x_1382) ;  /* 0x0000001400c47947 */ /* 0x000fec0003800000 */
.L_x_1379:
        /* <DEDUP_REMOVED lines=9> */
.L_x_1385:
[----:B------:R-:W-:-:S04]  /*50a20*/  MOV R3, 0xfffffffb ;  /* 0xfffffffb00037802 */ /* 0x000fc80000000f00 */
[----:B------:R-:W-:-:S05]  /*50a30*/  VIADDMNMX.U32 R3, R60, R3, 0x3, PT ;  /* 0x000000033c037446 */ /* 0x000fca0003800003 */
[----:B------:R-:W-:-:S04]  /*50a40*/  IMAD.SHL.U32 R3, R3, 0x4, RZ ;  /* 0x0000000403037824 */ /* 0x000fc800078e00ff */
[----:B------:R-:W0:Y:S02]  /*50a50*/  LDC R20, c[0x2][R3+0xe1c] ;  /* 0x0083870003147b82 */ /* 0x000e240000000800 */
[----:B0-----:R-:W-:-:S04]  /*50a60*/  SHF.R.S32.HI R21, RZ, 0x1f, R20 ;  /* 0x0000001fff157819 */ /* 0x001fc80000011414 */
.L_x_2648:
[----:B------:R-:W-:Y:S05]  /*50a70*/  BRX R20 -0x50a80                                                        (*"BRANCH_TARGETS .L_x_2649,.L_x_2650,.L_x_2651,.L_x_1383"*) ;  /* 0xfffffaf414607949 */ /* 0x000fea000383ffff */
.L_x_2651:
[----:B------:R-:W-:Y:S01]  /*50a80*/  FADD R24, R22, -R31 ;  /* 0x8000001f16187221 */ /* 0x000fe20000000000 */
[----:B------:R-:W-:Y:S06]  /*50a90*/  BRA `(.L_x_1382) ;  /* 0x0000001400807947 */ /* 0x000fec0003800000 */
.L_x_2649:
[----:B------:R-:W-:Y:S01]  /*50aa0*/  FADD R24, R22, R31 ;  /* 0x0000001f16187221 */ /* 0x000fe20000000000 */
[----:B------:R-:W-:Y:S06]  /*50ab0*/  BRA `(.L_x_1382) ;  /* 0x0000001400787947 */ /* 0x000fec0003800000 */
.L_x_2650:
[----:B------:R-:W-:Y:S01]  /*50ac0*/  FADD R24, -R22, R31 ;  /* 0x0000001f16187221 */ /* 0x000fe20000000100 */
[----:B------:R-:W-:Y:S06]  /*50ad0*/  BRA `(.L_x_1382) ;  /* 0x0000001400707947 */ /* 0x000fec0003800000 */
.L_x_1378:
        /* <DEDUP_REMOVED lines=9> */
.L_x_2653:
[----:B------:R-:W-:Y:S05]  /*50b70*/  BRX R20 -0x50b80                                                        (*"BRANCH_TARGETS .L_x_2654,.L_x_2655,.L_x_1383"*) ;  /* 0xfffffaf414207949 */ /* 0x000fea000383ffff */
.L_x_2655:
        /* <DEDUP_REMOVED lines=13> */
.L_x_1389:
[----:B------:R-:W-:Y:S05]  /*50c50*/  BSYNC.RECONVERGENT B5 ;  /* 0x0000000000057941 */ /* 0x000fea0003800200 */
.L_x_1388:
[----:B------:R-:W-:Y:S01]  /*50c60*/  MOV R24, R0 ;  /* 0x0000000000187202 */ /* 0x000fe20000000f00 */
[----:B------:R-:W-:Y:S06]  /*50c70*/  BRA `(.L_x_1382) ;  /* 0x0000001400087947 */ /* 0x000fec0003800000 */
.L_x_2654:
        /* <DEDUP_REMOVED lines=13> */
.L_x_1391:
[----:B------:R-:W-:Y:S05]  /*50d50*/  BSYNC.RECONVERGENT B5 ;  /* 0x0000000000057941 */ /* 0x000fea0003800200 */
.L_x_1390:
[----:B------:R-:W-:Y:S01]  /*50d60*/  MOV R24, R0 ;  /* 0x0000000000187202 */ /* 0x000fe20000000f00 */
[----:B------:R-:W-:Y:S06]  /*50d70*/  BRA `(.L_x_1382) ;  /* 0x0000001000c87947 */ /* 0x000fec0003800000 */
.L_x_1387:
[----:B------:R-:W-:-:S05]  /*50d80*/  IMAD.MOV.U32 R3, RZ, RZ, -0xa ;  /* 0xfffffff6ff037424 */ /* 0x000fca00078e00ff */
[----:B------:R-:W-:-:S04]  /*50d90*/  VIADDMNMX.U32 R3, R60, R3, 0x2, PT ;  /* 0x000000023c037446 */ /* 0x000fc80003800003 */
[----:B------:R-:W-:-:S04]  /*50da0*/  SHF.L.U32 R3, R3, 0x2, RZ ;  /* 0x0000000203037819 */ /* 0x000fc800000006ff */
[----:B------:R-:W0:Y:S02]  /*50db0*/  LDC R20, c[0x2][R3+0xe38] ;  /* 0x00838e0003147b82 */ /* 0x000e240000000800 */
[----:B0-----:R-:W-:-:S04]  /*50dc0*/  SHF.R.S32.HI R21, RZ, 0x1f, R20 ;  /* 0x0000001fff157819 */ /* 0x001fc80000011414 */
.L_x_2657:
[----:B------:R-:W-:Y:S05]  /*50dd0*/  BRX R20 -0x50de0                                                        (*"BRANCH_TARGETS .L_x_2658,.L_x_2659,.L_x_1383"*) ;  /* 0xfffffaf014887949 */ /* 0x000fea000383ffff */
.L_x_2659:
        /* <DEDUP_REMOVED lines=11> */
.L_x_2658:
        /* <DEDUP_REMOVED lines=28> */
.L_x_1386:
[----:B------:R-:W-:-:S13]  /*51050*/  ISETP.GT.AND P0, PT, R60, 0xd, PT ;  /* 0x0000000d3c00780c */ /* 0x000fda0003f04270 */
[----:B------:R-:W-:Y:S05]  /*51060*/  @P0 BRA `(.L_x_1392) ;  /* 0x0000000400c40947 */ /* 0x000fea0003800000 */
[----:B------:R-:W-:-:S05]  /*51070*/  IMAD.MOV.U32 R3, RZ, RZ, -0xc ;  /* 0xfffffff4ff037424 */ /* 0x000fca00078e00ff */
[----:B------:R-:W-:-:S04]  /*51080*/  VIADDMNMX.U32 R3, R60, R3, 0x2, PT ;  /* 0x000000023c037446 */ /* 0x000fc80003800003 */
[----:B------:R-:W-:-:S04]  /*51090*/  SHF.L.U32 R3, R3, 0x2, RZ ;  /* 0x0000000203037819 */ /* 0x000fc800000006ff */
[----:B------:R-:W0:Y:S02]  /*510a0*/  LDC R20, c[0x2][R3+0xe44] ;  /* 0x0083910003147b82 */ /* 0x000e240000000800 */
[----:B0-----:R-:W-:-:S04]  /*510b0*/  SHF.R.S32.HI R21, RZ, 0x1f, R20 ;  /* 0x0000001fff157819 */ /* 0x001fc80000011414 */
.L_x_2661:
[----:B------:R-:W-:Y:S05]  /*510c0*/  BRX R20 -0x510d0                                                        (*"BRANCH_TARGETS .L_x_2662,.L_x_2663,.L_x_1383"*) ;  /* 0xfffffaec14cc7949 */ /* 0x000fea000383ffff */
.L_x_2663:
        /* <DEDUP_REMOVED lines=9> */
.L_x_1394:
[C---:B-1----:R-:W-:Y:S01]  /*51160*/  FMUL.FTZ R0, R20.reuse, R31 ;  /* 0x0000001f14007220 */ /* 0x042fe20000410000 */
[----:B------:R-:W-:-:S03]  /*51170*/  FMUL.FTZ R20, R20, 0.5 ;  /* 0x3f00000014147820 */ /* 0x000fc60000410000 */
[----:B------:R-:W-:-:S04]  /*51180*/  FFMA R3, -R0, R0, R31 ;  /* 0x0000000000037223 */ /* 0x000fc8000000011f */
[----:B------:R-:W-:-:S07]  /*51190*/  FFMA R0, R3, R20, R0 ;  /* 0x0000001403007223 */ /* 0x000fce0000000000 */
.L_x_1395:
[----:B------:R-:W-:Y:S05]  /*511a0*/  BSYNC.RECONVERGENT B0 ;  /* 0x0000000000007941 */ /* 0x000fea0003800200 */
.L_x_1393:
[----:B------:R-:W-:Y:S01]  /*511b0*/  MOV R24, R0 ;  /* 0x0000000000187202 */ /* 0x000fe20000000f00 */
[----:B------:R-:W-:Y:S06]  /*511c0*/  BRA `(.L_x_1382) ;  /* 0x0000000c00b47947 */ /* 0x000fec0003800000 */
.L_x_2662:
        /* <DEDUP_REMOVED lines=60> */
[----:B------:R-:W-:Y:S01]  /*51590*/  HFMA2 R24, -RZ, RZ, 1.875, 0 ;  /* 0x3f800000ff187431 */ /* 0x000fe200000001ff */
        /* <DEDUP_REMOVED lines=30> */
.L_x_1392:
[----:B------:R-:W-:-:S04]  /*51780*/  MOV R3, 0xfffffff2 ;  /* 0xfffffff200037802 */ /* 0x000fc80000000f00 */
[----:B------:R-:W-:-:S05]  /*51790*/  VIADDMNMX.U32 R3, R60, R3, 0x3, PT ;  /* 0x000000033c037446 */ /* 0x000fca0003800003 */
[----:B------:R-:W-:-:S04]  /*517a0*/  IMAD.SHL.U32 R3, R3, 0x4, RZ ;  /* 0x0000000403037824 */ /* 0x000fc800078e00ff */
[----:B------:R-:W0:Y:S02]  /*517b0*/  LDC R20, c[0x2][R3+0xe50] ;  /* 0x0083940003147b82 */ /* 0x000e240000000800 */
[----:B0-----:R-:W-:-:S04]  /*517c0*/  SHF.R.S32.HI R21, RZ, 0x1f, R20 ;  /* 0x0000001fff157819 */ /* 0x001fc80000011414 */
.L_x_2665:
[----:B------:R-:W-:Y:S05]  /*517d0*/  BRX R20 -0x517e0                                                        (*"BRANCH_TARGETS .L_x_2666,.L_x_2667,.L_x_2668,.L_x_1383"*) ;  /* 0xfffffae814087949 */ /* 0x000fea000383ffff */
.L_x_2668:
        /* <DEDUP_REMOVED lines=13> */
.L_x_1397:
[----:B------:R-:W-:Y:S05]  /*518b0*/  BSYNC.RECONVERGENT B5 ;  /* 0x0000000000057941 */ /* 0x000fea0003800200 */
.L_x_1396:
        /* <DEDUP_REMOVED lines=20> */
.L_x_1383:
[----:B------:R-:W-:Y:S01]  /*51a00*/  MOV R24, 0x7fffffff ;  /* 0x7fffffff00187802 */ /* 0x000fe20000000f00 */
[----:B------:R-:W-:Y:S06]  /*51a10*/  BRA `(.L_x_1382) ;  /* 0x0000000400a07947 */ /* 0x000fec0003800000 */
.L_x_2666:
        /* <DEDUP_REMOVED lines=18> */
.L_x_1400:
        /* <DEDUP_REMOVED lines=42> */
.L_x_1399:
[----:B------:R-:W-:Y:S05]  /*51de0*/  BSYNC.RECONVERGENT B0 ;  /* 0x0000000000007941 */ /* 0x000fea0003800200 */
.L_x_1398:
        /* <DEDUP_REMOVED lines=18> */
.L_x_2667:
        /* <DEDUP_REMOVED lines=25> */
.L_x_1382:
[----:B------:R-:W-:Y:S05]  /*520a0*/  BSYNC.RECONVERGENT B4 ;  /* 0x0000000000047941 */ /* 0x000fea0003800200 */
.L_x_1377:
        /* <DEDUP_REMOVED lines=13> */
.L_x_1405:
[----:B------:R-:W-:Y:S01]  /*52180*/  FMUL R23, R29, R29 ;  /* 0x0000001d1d177220 */ /* 0x000fe20000400000 */
[----:B------:R-:W-:Y:S06]  /*52190*/  BRA `(.L_x_1406) ;  /* 0x0000001400e47947 */ /* 0x000fec0003800000 */
.L_x_1404:
[----:B------:R-:W-:-:S13]  /*521a0*/  ISETP.NE.AND P0, PT, R61, 0x1, PT ;  /* 0x000000013d00780c */ /* 0x000fda0003f05270 */
[----:B------:R-:W-:Y:S05]  /*521b0*/  @!P0 BRA `(.L_x_1408) ;  /* 0x0000000000108947 */ /* 0x000fea0003800000 */
[----:B------:R-:W-:Y:S02]  /*521c0*/  ISETP.NE.AND P0, PT, R61, 0x2, PT ;  /* 0x000000023d00780c */ /* 0x000fe40003f05270 */
[----:B-----5:R-:W-:-:S11]  /*521d0*/  MOV R23, R27 ;  /* 0x0000001b00177202 */ /* 0x020fd60000000f00 */
[----:B------:R-:W-:Y:S05]  /*521e0*/  @!P0 BRA `(.L_x_1406) ;  /* 0x0000001400d08947 */ /* 0x000fea0003800000 */
[----:B------:R-:W-:Y:S05]  /*521f0*/  BRA `(.L_x_1407) ;  /* 0x0000001000247947 */ /* 0x000fea0003800000 */
.L_x_1408:
[----:B------:R-:W-:Y:S01]  /*52200*/  IMAD.MOV.U32 R23, RZ, RZ, 0x3f800000 ;  /* 0x3f800000ff177424 */ /* 0x000fe200078e00ff */
[----:B------:R-:W-:Y:S06]  /*52210*/  BRA `(.L_x_1406) ;  /* 0x0000001400c47947 */ /* 0x000fec0003800000 */
.L_x_1403:
        /* <DEDUP_REMOVED lines=9> */
.L_x_1409:
[----:B------:R-:W-:-:S05]  /*522b0*/  IMAD.MOV.U32 R0, RZ, RZ, -0x5 ;  /* 0xfffffffbff007424 */ /* 0x000fca00078e00ff */
[----:B------:R-:W-:-:S04]  /*522c0*/  VIADDMNMX.U32 R0, R61, R0, 0x3, PT ;  /* 0x000000033d007446 */ /* 0x000fc80003800000 */
[----:B------:R-:W-:-:S04]  /*522d0*/  SHF.L.U32 R0, R0, 0x2, RZ ;  /* 0x0000000200007819 */ /* 0x000fc800000006ff */
[----:B------:R-:W0:Y:S02]  /*522e0*/  LDC R20, c[0x2][R0+0xe60] ;  /* 0x0083980000147b82 */ /* 0x000e240000000800 */
[----:B0-----:R-:W-:-:S04]  /*522f0*/  SHF.R.S32.HI R21, RZ, 0x1f, R20 ;  /* 0x0000001fff157819 */ /* 0x001fc80000011414 */
.L_x_2670:
[----:B------:R-:W-:Y:S05]  /*52300*/  BRX R20 -0x52310                                                        (*"BRANCH_TARGETS .L_x_2671,.L_x_2672,.L_x_2673,.L_x_1407"*) ;  /* 0xfffffadc143c7949 */ /* 0x000fea000383ffff */
.L_x_2673:
[----:B------:R-:W-:Y:S01]  /*52310*/  FADD R23, R24, -R29 ;  /* 0x8000001d18177221 */ /* 0x000fe20000000000 */
[----:B------:R-:W-:Y:S06]  /*52320*/  BRA `(.L_x_1406) ;  /* 0x0000001400807947 */ /* 0x000fec0003800000 */
.L_x_2671:
[----:B------:R-:W-:Y:S01]  /*52330*/  FADD R23, R24, R29 ;  /* 0x0000001d18177221 */ /* 0x000fe20000000000 */
[----:B------:R-:W-:Y:S06]  /*52340*/  BRA `(.L_x_1406) ;  /* 0x0000001400787947 */ /* 0x000fec0003800000 */
.L_x_2672:
[----:B------:R-:W-:Y:S01]  /*52350*/  FADD R23, -R24, R29 ;  /* 0x0000001d18177221 */ /* 0x000fe20000000100 */
[----:B------:R-:W-:Y:S06]  /*52360*/  BRA `(.L_x_1406) ;  /* 0x0000001400707947 */ /* 0x000fec0003800000 */
.L_x_1402:
        /* <DEDUP_REMOVED lines=9> */
.L_x_2675:
[----:B------:R-:W-:Y:S05]  /*52400*/  BRX R20 -0x52410                                                        (*"BRANCH_TARGETS .L_x_2676,.L_x_2677,.L_x_1407"*) ;  /* 0xfffffad814fc7949 */ /* 0x000fea000383ffff */
.L_x_2677:
        /* <DEDUP_REMOVED lines=13> */
.L_x_1413:
[----:B------:R-:W-:Y:S05]  /*524e0*/  BSYNC.RECONVERGENT B5 ;  /* 0x0000000000057941 */ /* 0x000fea0003800200 */
.L_x_1412:
[----:B------:R-:W-:Y:S01]  /*524f0*/  IMAD.MOV.U32 R23, RZ, RZ, R0 ;  /* 0x000000ffff177224 */ /* 0x000fe200078e0000 */
[----:B------:R-:W-:Y:S06]  /*52500*/  BRA `(.L_x_1406) ;  /* 0x0000001400087947 */ /* 0x000fec0003800000 */
.L_x_2676:
        /* <DEDUP_REMOVED lines=13> */
.L_x_1415:
[----:B------:R-:W-:Y:S05]  /*525e0*/  BSYNC.RECONVERGENT B5 ;  /* 0x0000000000057941 */ /* 0x000fea0003800200 */
.L_x_1414:
[----:B------:R-:W-:Y:S01]  /*525f0*/  IMAD.MOV.U32 R23, RZ, RZ, R0 ;  /* 0x000000ffff177224 */ /* 0x000fe200078e0000 */
[----:B------:R-:W-:Y:S06]  /*52600*/  BRA `(.L_x_1406) ;  /* 0x0000001000c87947 */ /* 0x000fec0003800000 */
.L_x_1411:
[----:B------:R-:W-:-:S04]  /*52610*/  MOV R0, 0xfffffff6 ;  /* 0xfffffff600007802 */ /* 0x000fc80000000f00 */
[----:B------:R-:W-:-:S04]  /*52620*/  VIADDMNMX.U32 R0, R61, R0, 0x2, PT ;  /* 0x000000023d007446 */ /* 0x000fc80003800000 */
[----:B------:R-:W-:-:S04]  /*52630*/  SHF.L.U32 R0, R0, 0x2, RZ ;  /* 0x0000000200007819 */ /* 0x000fc800000006ff */
[----:B------:R-:W0:Y:S02]  /*52640*/  LDC R20, c[0x2][R0+0xe7c] ;  /* 0x00839f0000147b82 */ /* 0x000e240000000800 */
[----:B0-----:R-:W-:-:S04]  /*52650*/  SHF.R.S32.HI R21, RZ, 0x1f, R20 ;  /* 0x0000001fff157819 */ /* 0x001fc80000011414 */
.L_x_2679:
[----:B------:R-:W-:Y:S05]  /*52660*/  BRX R20 -0x52670                                                        (*"BRANCH_TARGETS .L_x_2680,.L_x_2681,.L_x_1407"*) ;  /* 0xfffffad814647949 */ /* 0x000fea000383ffff */
.L_x_2681:
[----:B------:R-:W-:Y:S02]  /*52670*/  HFMA2 R3, -RZ, RZ, 3.7421875, 0 ;  /* 0x437c0000ff037431 */ /* 0x000fe400000001ff */
[----:B------:R-:W-:-:S04]  /*52680*/  IMAD.MOV.U32 R0, RZ, RZ, 0x3bbb989d ;  /* 0x3bbb989dff007424 */ /* 0x000fc800078e00ff */
        /* <DEDUP_REMOVED lines=9> */
.L_x_2680:
[C---:B------:R-:W-:Y:S01]  /*52720*/  FMUL R0, R29.reuse, 8388608 ;  /* 0x4b0000001d007820 */ /* 0x040fe20000400000 */
[----:B------:R-:W-:Y:S02]  /*52730*/  FSETP.GEU.AND P0, PT, R29, 1.175494350822287508e-38, PT ;  /* 0x008000001d00780b */ /* 0x000fe40003f0e000 */
[----:B------:R-:W-:Y:S02]  /*52740*/  MOV R23, 0x3e055027 ;  /* 0x3e05502700177802 */ /* 0x000fe40000000f00 */
[----:B------:R-:W-:-:S04]  /*52750*/  FSEL R0, R0, R29, !P0 ;  /* 0x0000001d00007208 */ /* 0x000fc80004000000 */
[C---:B------:R-:W-:Y:S01]  /*52760*/  FSETP.NEU.AND P1, PT, R0.reuse, RZ, PT ;  /* 0x000000ff0000720b */ /* 0x040fe20003f2d000 */
[----:B------:R-:W-:-:S05]  /*52770*/  VIADD R3, R0, 0xc0d55555 ;  /* 0xc0d5555500037836 */ /* 0x000fca0000000000 */
[----:B------:R-:W-:-:S04]  /*52780*/  LOP3.LUT R21, R3, 0xff800000, RZ, 0xc0, !PT ;  /* 0xff80000003157812 */ /* 0x000fc800078ec0ff */
[-C--:B------:R-:W-:Y:S02]  /*52790*/  IADD3 R3, PT, PT, R0, -R21.reuse, RZ ;  /* 0x8000001500037210 */ /* 0x080fe40007ffe0ff */
[----:B------:R-:W-:Y:S01]  /*527a0*/  I2FP.F32.S32 R20, R21 ;  /* 0x0000001500147245 */ /* 0x000fe20000201400 */
        /* <DEDUP_REMOVED lines=19> */
.L_x_1410:
[----:B------:R-:W-:-:S13]  /*528e0*/  ISETP.GT.AND P0, PT, R61, 0xd, PT ;  /* 0x0000000d3d00780c */ /* 0x000fda0003f04270 */
[----:B------:R-:W-:Y:S05]  /*528f0*/  @P0 BRA `(.L_x_1416) ;  /* 0x0000000400c40947 */ /* 0x000fea0003800000 */
[----:B------:R-:W-:-:S04]  /*52900*/  MOV R0, 0xfffffff4 ;  /* 0xfffffff400007802 */ /* 0x000fc80000000f00 */
[----:B------:R-:W-:-:S04]  /*52910*/  VIADDMNMX.U32 R0, R61, R0, 0x2, PT ;  /* 0x000000023d007446 */ /* 0x000fc80003800000 */
[----:B------:R-:W-:-:S04]  /*52920*/  SHF.L.U32 R0, R0, 0x2, RZ ;  /* 0x0000000200007819 */ /* 0x000fc800000006ff */
[----:B------:R-:W0:Y:S02]  /*52930*/  LDC R20, c[0x2][R0+0xe88] ;  /* 0x0083a20000147b82 */ /* 0x000e240000000800 */
[----:B0-----:R-:W-:-:S04]  /*52940*/  SHF.R.S32.HI R21, RZ, 0x1f, R20 ;  /* 0x0000001fff157819 */ /* 0x001fc80000011414 */
.L_x_2683:
[----:B------:R-:W-:Y:S05]  /*52950*/  BRX R20 -0x52960                                                        (*"BRANCH_TARGETS .L_x_2684,.L_x_2685,.L_x_1407"*) ;  /* 0xfffffad414a87949 */ /* 0x000fea000383ffff */
.L_x_2685:
        /* <DEDUP_REMOVED lines=9> */
.L_x_1418:
[C---:B------:R-:W-:Y:S01]  /*529f0*/  FMUL.FTZ R0, R20.reuse, R29 ;  /* 0x0000001d14007220 */ /* 0x040fe20000410000 */
[----:B------:R-:W-:-:S03]  /*52a00*/  FMUL.FTZ R20, R20, 0.5 ;  /* 0x3f00000014147820 */ /* 0x000fc60000410000 */
[----:B------:R-:W-:-:S04]  /*52a10*/  FFMA R3, -R0, R0, R29 ;  /* 0x0000000000037223 */ /* 0x000fc8000000011d */
[----:B------:R-:W-:-:S07]  /*52a20*/  FFMA R0, R3, R20, R0 ;  /* 0x0000001403007223 */ /* 0x000fce0000000000 */
.L_x_1419:
[----:B------:R-:W-:Y:S05]  /*52a30*/  BSYNC.RECONVERGENT B0 ;  /* 0x0000000000007941 */ /* 0x000fea0003800200 */
.L_x_1417:
[----:B------:R-:W-:Y:S01]  /*52a40*/  MOV R23, R0 ;  /* 0x0000000000177202 */ /* 0x000fe20000000f00 */
[----:B------:R-:W-:Y:S06]  /*52a50*/  BRA `(.L_x_1406) ;  /* 0x0000000c00b47947 */ /* 0x000fec0003800000 */
.L_x_2684:
[C---:B------:R-:W-:Y:S01]  /*52a60*/  FMUL R0, |R29|.reuse, 16777216 ;  /* 0x4b8000001d007820 */ /* 0x040fe20000400200 */
[----:B------:R-:W-:Y:S01]  /*52a70*/  FSETP.GEU.AND P0, PT, |R29|, 1.175494350822287508e-38, PT ;  /* 0x008000001d00780b */ /* 0x000fe20003f0e200 */
[----:B------:R-:W-:-:S03]  /*52a80*/  HFMA2 R26, -RZ, RZ, 0.771484375, 0.21533203125 ;  /* 0x3a2c32e4ff1a7431 */ /* 0x000fc600000001ff */
        /* <DEDUP_REMOVED lines=46> */
[----:B------:R-:W-:Y:S01]  /*52d70*/  IMAD.MOV.U32 R23, RZ, RZ, 0x3f800000 ;  /* 0x3f800000ff177424 */ /* 0x000fe200078e00ff */
[----:B-1----:R-:W-:Y:S01]  /*52d80*/  LEA R22, R22, -R21, 0x17 ;  /* 0x8000001516167211 */ /* 0x002fe200078eb8ff */
        /* <DEDUP_REMOVED lines=40> */
.L_x_1416:
[----:B------:R-:W-:-:S05]  /*53010*/  IMAD.MOV.U32 R0, RZ, RZ, -0xe ;  /* 0xfffffff2ff007424 */ /* 0x000fca00078e00ff */
[----:B------:R-:W-:-:S04]  /*53020*/  VIADDMNMX.U32 R0, R61, R0, 0x3, PT ;  /* 0x000000033d007446 */ /* 0x000fc80003800000 */
[----:B------:R-:W-:-:S04]  /*53030*/  SHF.L.U32 R0, R0, 0x2, RZ ;  /* 0x0000000200007819 */ /* 0x000fc800000006ff */
[----:B------:R-:W0:Y:S02]  /*53040*/  LDC R20, c[0x2][R0+0xe94] ;  /* 0x0083a50000147b82 */ /* 0x000e240000000800 */
[----:B0-----:R-:W-:-:S04]  /*53050*/  SHF.R.S32.HI R21, RZ, 0x1f, R20 ;  /* 0x0000001fff157819 */ /* 0x001fc80000011414 */
.L_x_2687:
[----:B------:R-:W-:Y:S05]  /*53060*/  BRX R20 -0x53070                                                        (*"BRANCH_TARGETS .L_x_2688,.L_x_2689,.L_x_2690,.L_x_1407"*) ;  /* 0xfffffacc14e47949 */ /* 0x000fea000383ffff */
.L_x_2690:
        /* <DEDUP_REMOVED lines=13> */
.L_x_1421:
[----:B------:R-:W-:Y:S05]  /*53140*/  BSYNC.RECONVERGENT B5 ;  /* 0x0000000000057941 */ /* 0x000fea0003800200 */
.L_x_1420:
[----:B------:R-:W0:Y:S01]  /*53150*/  MUFU.RCP R3, |R0| ;  /* 0x4000000000037308 */ /* 0x000e220000001000 */
[----:B------:R-:W-:Y:S01]  /*53160*/  FSETP.GT.AND P0, PT, |R0|, 1, PT ;  /* 0x3f8000000000780b */ /* 0x000fe20003f04200 */
[----:B------:R-:W-:Y:S01]  /*53170*/  HFMA2 R21, -RZ, RZ, 0.890625, -0.00056934356689453125 ;  /* 0x3b2090aaff157431 */ /* 0x000fe200000001ff */
[----:B------:R-:W-:Y:S02]  /*53180*/  MOV R22, 0x3f6ee581 ;  /* 0x3f6ee58100167802 */ /* 0x000fe40000000f00 */
        /* <DEDUP_REMOVED lines=16> */
.L_x_1407:
[----:B------:R-:W-:Y:S01]  /*53290*/  IMAD.MOV.U32 R23, RZ, RZ, 0x7fffffff ;  /* 0x7fffffffff177424 */ /* 0x000fe200078e00ff */
[----:B------:R-:W-:Y:S06]  /*532a0*/  BRA `(.L_x_1406) ;  /* 0x0000000400a07947 */ /* 0x000fec0003800000 */
.L_x_2688:
        /* <DEDUP_REMOVED lines=13> */
[----:B------:R-:W-:Y:S01]  /*53380*/  SHF.L.U32 R0, R29, 0x8, RZ ;  /* 0x000000081d007819 */ /* 0x000fe200000006ff */
[----:B------:R-:W-:Y:S02]  /*53390*/  HFMA2 R3, -RZ, RZ, 0, 0 ;  /* 0x00000000ff037431 */ /* 0x000fe400000001ff */
[----:B------:R-:W-:Y:S01]  /*533a0*/  IMAD.MOV.U32 R25, RZ, RZ, RZ ;  /* 0x000000ffff197224 */ /* 0x000fe200078e00ff */
[----:B------:R-:W-:Y:S01]  /*533b0*/  UMOV UR5, URZ ;  /* 0x000000ff00057c82 */ /* 0x000fe20008000000 */
[----:B------:R-:W-:-:S07]  /*533c0*/  LOP3.LUT R33, R0, 0x80000000, RZ, 0xfc, !PT ;  /* 0x8000000000217812 */ /* 0x000fce00078efcff */
.L_x_1424:
        /* <DEDUP_REMOVED lines=42> */
.L_x_1423:
[----:B------:R-:W-:Y:S05]  /*53670*/  BSYNC.RECONVERGENT B0 ;  /* 0x0000000000007941 */ /* 0x000fea0003800200 */
.L_x_1422:
[----:B------:R-:W-:Y:S01]  /*53680*/  HFMA2 R20, -RZ, RZ, 0.487060546875, -0.0625 ;  /* 0x37cbac00ff147431 */ /* 0x000fe200000001ff */
[----:B------:R-:W-:Y:S01]  /*53690*/  LOP3.LUT R22, R0, 0x1, RZ, 0xc0, !PT ;  /* 0x0000000100167812 */ /* 0x000fe200078ec0ff */
[C---:B------:R-:W-:Y:S01]  /*536a0*/  FMUL R21, R3.reuse, R3 ;  /* 0x0000000303157220 */ /* 0x040fe20000400000 */
[----:B------:R-:W-:Y:S02]  /*536b0*/  MOV R23, 0x3effffff ;  /* 0x3effffff00177802 */ /* 0x000fe40000000f00 */
[----:B------:R-:W-:Y:S01]  /*536c0*/  ISETP.NE.U32.AND P0, PT, R22, 0x1, PT ;  /* 0x000000011600780c */ /* 0x000fe20003f05070 */
[----:B------:R-:W-:Y:S01]  /*536d0*/  IMAD.MOV.U32 R22, RZ, RZ, 0x3d2aaabb ;  /* 0x3d2aaabbff167424 */ /* 0x000fe200078e00ff */
[----:B------:R-:W-:Y:S02]  /*536e0*/  LOP3.LUT P1, RZ, R0, 0x2, RZ, 0xc0, !PT ;  /* 0x0000000200ff7812 */ /* 0x000fe4000782c0ff */
[----:B------:R-:W-:Y:S01]  /*536f0*/  FSEL R0, R3, 1, P0 ;  /* 0x3f80000003007808 */ /* 0x000fe20000000000 */
[----:B------:R-:W-:Y:S01]  /*53700*/  FFMA R20, R21, R20, -0.0013887860113754868507 ;  /* 0xbab607ed15147423 */ /* 0x000fe20000000014 */
[----:B------:R-:W-:-:S02]  /*53710*/  FSEL R22, R22, 0.0083327032625675201416, !P0 ;  /* 0x3c0885e416167808 */ /* 0x000fc40004000000 */
[----:B------:R-:W-:Y:S01]  /*53720*/  FSEL R3, -R23, -0.16666662693023681641, !P0 ;  /* 0xbe2aaaa817037808 */ /* 0x000fe20004000100 */
[----:B------:R-:W-:Y:S01]  /*53730*/  FFMA R23, R21, R0, RZ ;  /* 0x0000000015177223 */ /* 0x000fe200000000ff */
[----:B------:R-:W-:-:S05]  /*53740*/  FSEL R20, R20, -0.00019574658654164522886, !P0 ;  /* 0xb94d415314147808 */ /* 0x000fca0004000000 */
[----:B------:R-:W-:-:S04]  /*53750*/  FFMA R20, R21, R20, R22 ;  /* 0x0000001415147223 */ /* 0x000fc80000000016 */
[----:B------:R-:W-:-:S04]  /*53760*/  FFMA R3, R21, R20, R3 ;  /* 0x0000001415037223 */ /* 0x000fc80000000003 */
[----:B------:R-:W-:-:S04]  /*53770*/  FFMA R23, R23, R3, R0 ;  /* 0x0000000317177223 */ /* 0x000fc80000000000 */
[----:B------:R-:W-:Y:S01]  /*53780*/  @P1 FADD R23, RZ, -R23 ;  /* 0x80000017ff171221 */ /* 0x000fe20000000000 */
[----:B------:R-:W-:Y:S06]  /*53790*/  BRA `(.L_x_1406) ;  /* 0x0000000000647947 */ /* 0x000fec0003800000 */
.L_x_2689:
[----:B------:R-:W-:Y:S01]  /*537a0*/  HFMA2 R0, -RZ, RZ, 1.75, 0 ;  /* 0x3f000000ff007431 */ /* 0x000fe200000001ff */
[C---:B------:R-:W-:Y:S01]  /*537b0*/  FSETP.NEU.AND P1, PT, |R29|.reuse, 1, PT ;  /* 0x3f8000001d00780b */ /* 0x040fe20003f2d200 */
[----:B------:R-:W-:Y:S01]  /*537c0*/  IMAD.MOV.U32 R22, RZ, RZ, 0x3d4dd2f7 ;  /* 0x3d4dd2f7ff167424 */ /* 0x000fe200078e00ff */
[C---:B------:R-:W-:Y:S02]  /*537d0*/  FSETP.GT.AND P0, PT, |R29|.reuse, 0.56000000238418579102, PT ;  /* 0x3f0f5c291d00780b */ /* 0x040fe40003f04200 */
        /* <DEDUP_REMOVED lines=21> */
.L_x_1406:
[----:B------:R-:W-:Y:S05]  /*53930*/  BSYNC.RECONVERGENT B4 ;  /* 0x0000000000047941 */ /* 0x000fea0003800200 */
.L_x_1401:
        /* <DEDUP_REMOVED lines=13> */
.L_x_1429:
[----:B------:R-:W-:Y:S01]  /*53a10*/  FMUL R0, R28, R28 ;  /* 0x0000001c1c007220 */ /* 0x000fe20000400000 */
[----:B------:R-:W-:Y:S06]  /*53a20*/  BRA `(.L_x_1430) ;  /* 0x0000001400d87947 */ /* 0x000fec0003800000 */
.L_x_1428:
[----:B------:R-:W-:-:S13]  /*53a30*/  ISETP.NE.AND P0, PT, R62, 0x1, PT ;  /* 0x000000013e00780c */ /* 0x000fda0003f05270 */
[----:B------:R-:W-:Y:S05]  /*53a40*/  @!P0 BRA `(.L_x_1432) ;  /* 0x0000000000108947 */ /* 0x000fea0003800000 */
[----:B------:R-:W-:Y:S01]  /*53a50*/  ISETP.NE.AND P0, PT, R62, 0x2, PT ;  /* 0x000000023e00780c */ /* 0x000fe20003f05270 */
[----:B-----5:R-:W-:-:S12]  /*53a60*/  IMAD.MOV.U32 R0, RZ, RZ, R27 ;  /* 0x000000ffff007224 */ /* 0x020fd800078e001b */
[----:B------:R-:W-:Y:S05]  /*53a70*/  @!P0 BRA `(.L_x_1430) ;  /* 0x0000001400c48947 */ /* 0x000fea0003800000 */
[----:B------:R-:W-:Y:S05]  /*53a80*/  BRA `(.L_x_1431) ;  /* 0x0000001000187947 */ /* 0x000fea0003800000 */
.L_x_1432:
[----:B------:R-:W-:Y:S01]  /*53a90*/  MOV R0, 0x3f800000 ;  /* 0x3f80000000007802 */ /* 0x000fe20000000f00 */
[----:B------:R-:W-:Y:S06]  /*53aa0*/  BRA `(.L_x_1430) ;  /* 0x0000001400b87947 */ /* 0x000fec0003800000 */
.L_x_1427:
        /* <DEDUP_REMOVED lines=9> */
.L_x_1433:
[----:B------:R-:W-:-:S04]  /*53b40*/  MOV R3, 0xfffffffb ;  /* 0xfffffffb00037802 */ /* 0x000fc80000000f00 */
[----:B------:R-:W-:-:S04]  /*53b50*/  VIADDMNMX.U32 R3, R62, R3, 0x3, PT ;  /* 0x000000033e037446 */ /* 0x000fc80003800003 */
[----:B------:R-:W-:-:S04]  /*53b60*/  SHF.L.U32 R3, R3, 0x2, RZ ;  /* 0x0000000203037819 */ /* 0x000fc800000006ff */
[----:B------:R-:W0:Y:S02]  /*53b70*/  LDC R20, c[0x2][R3+0xea4] ;  /* 0x0083a90003147b82 */ /* 0x000e240000000800 */
[----:B0-----:R-:W-:-:S04]  /*53b80*/  SHF.R.S32.HI R21, RZ, 0x1f, R20 ;  /* 0x0000001fff157819 */ /* 0x001fc80000011414 */
.L_x_2692:
[----:B------:R-:W-:Y:S05]  /*53b90*/  BRX R20 -0x53ba0                                                        (*"BRANCH_TARGETS .L_x_2693,.L_x_2694,.L_x_2695,.L_x_1431"*) ;  /* 0xfffffac414187949 */ /* 0x000fea000383ffff */
.L_x_2695:
[----:B------:R-:W-:Y:S01]  /*53ba0*/  FADD R0, R23, -R28 ;  /* 0x8000001c17007221 */ /* 0x000fe20000000000 */
[----:B------:R-:W-:Y:S06]  /*53bb0*/  BRA `(.L_x_1430) ;  /* 0x0000001400747947 */ /* 0x000fec0003800000 */
.L_x_2693:
[----:B------:R-:W-:Y:S01]  /*53bc0*/  FADD R0, R23, R28 ;  /* 0x0000001c17007221 */ /* 0x000fe20000000000 */
[----:B------:R-:W-:Y:S06]  /*53bd0*/  BRA `(.L_x_1430) ;  /* 0x00000014006c7947 */ /* 0x000fec0003800000 */
.L_x_2694:
[----:B------:R-:W-:Y:S01]  /*53be0*/  FADD R0, -R23, R28 ;  /* 0x0000001c17007221 */ /* 0x000fe20000000100 */
[----:B------:R-:W-:Y:S06]  /*53bf0*/  BRA `(.L_x_1430) ;  /* 0x0000001400647947 */ /* 0x000fec0003800000 */
.L_x_1426:
        /* <DEDUP_REMOVED lines=9> */
.L_x_2697:
[----:B------:R-:W-:Y:S05]  /*53c90*/  BRX R20 -0x53ca0                                                        (*"BRANCH_TARGETS .L_x_2698,.L_x_2699,.L_x_1431"*) ;  /* 0xfffffac014d87949 */ /* 0x000fea000383ffff */
.L_x_2699:
        /* <DEDUP_REMOVED lines=13> */
.L_x_1437:
[----:B------:R-:W-:Y:S05]  /*53d70*/  BSYNC.RECONVERGENT B5 ;  /* 0x0000000000057941 */ /* 0x000fea0003800200 */
.L_x_1436:
[----:B------:R-:W-:Y:S05]  /*53d80*/  BRA `(.L_x_1430) ;  /* 0x0000001400007947 */ /* 0x000fea0003800000 */
.L_x_2698:
        /* <DEDUP_REMOVED lines=13> */
.L_x_1439:
[----:B------:R-:W-:Y:S05]  /*53e60*/  BSYNC.RECONVERGENT B5 ;  /* 0x0000000000057941 */ /* 0x000fea0003800200 */
.L_x_1438:
[----:B------:R-:W-:Y:S05]  /*53e70*/  BRA `(.L_x_1430) ;  /* 0x0000001000c47947 */ /* 0x000fea0003800000 */
.L_x_1435:
[----:B------:R-:W-:-:S05]  /*53e80*/  IMAD.MOV.U32 R3, RZ, RZ, -0xa ;  /* 0xfffffff6ff037424 */ /* 0x000fca00078e00ff */
[----:B------:R-:W-:-:S04]  /*53e90*/  VIADDMNMX.U32 R3, R62, R3, 0x2, PT ;  /* 0x000000023e037446 */ /* 0x000fc80003800003 */
[----:B------:R-:W-:-:S04]  /*53ea0*/  SHF.L.U32 R3, R3, 0x2, RZ ;  /* 0x0000000203037819 */ /* 0x000fc800000006ff */
[----:B------:R-:W0:Y:S02]  /*53eb0*/  LDC R20, c[0x2][R3+0xec0] ;  /* 0x0083b00003147b82 */ /* 0x000e240000000800 */
[----:B0-----:R-:W-:-:S04]  /*53ec0*/  SHF.R.S32.HI R21, RZ, 0x1f, R20 ;  /* 0x0000001fff157819 */ /* 0x001fc80000011414 */
.L_x_2701:
[----:B------:R-:W-:Y:S05]  /*53ed0*/  BRX R20 -0x53ee0                                                        (*"BRANCH_TARGETS .L_x_2702,.L_x_2703,.L_x_1431"*) ;  /* 0xfffffac014487949 */ /* 0x000fea000383ffff */
.L_x_2703:
[----:B------:R-:W-:Y:S02]  /*53ee0*/  HFMA2 R3, -RZ, RZ, 0.96630859375, -0.0022525787353515625 ;  /* 0x3bbb989dff037431 */ /* 0x000fe400000001ff */
[----:B------:R-:W-:-:S03]  /*53ef0*/  IMAD.MOV.U32 R21, RZ, RZ, 0x437c0000 ;  /* 0x437c0000ff157424 */ /* 0x000fc600078e00ff */
[----:B------:R-:W-:-:S04]  /*53f00*/  FFMA.SAT R0, R28, R3, 0.5 ;  /* 0x3f0000001c007423 */ /* 0x000fc80000002003 */
[----:B------:R-:W-:-:S04]  /*53f10*/  FFMA.RM R0, R0, R21, 12582913 ;  /* 0x4b40000100007423 */ /* 0x000fc80000004015 */
[C---:B------:R-:W-:Y:S01]  /*53f20*/  FADD R3, R0.reuse, -12583039 ;  /* 0xcb40007f00037421 */ /* 0x040fe20000000000 */
[----:B------:R-:W-:-:S03]  /*53f30*/  SHF.L.U32 R0, R0, 0x17, RZ ;  /* 0x0000001700007819 */ /* 0x000fc600000006ff */
[----:B------:R-:W-:-:S04]  /*53f40*/  FFMA R3, R28, 1.4426950216293334961, -R3 ;  /* 0x3fb8aa3b1c037823 */ /* 0x000fc80000000803 */
[----:B------:R-:W-:-:S06]  /*53f50*/  FFMA R3, R28, 1.925963033500011079e-08, R3 ;  /* 0x32a570601c037823 */ /* 0x000fcc0000000003 */
[----:B------:R-:W0:Y:S02]  /*53f60*/  MUFU.EX2 R3, R3 ;  /* 0x0000000300037308 */ /* 0x000e240000000800 */
[----:B0-----:R-:W-:Y:S01]  /*53f70*/  FMUL R0, R0, R3 ;  /* 0x0000000300007220 */ /* 0x001fe20000400000 */
[----:B------:R-:W-:Y:S06]  /*53f80*/  BRA `(.L_x_1430) ;  /* 0x0000001000807947 */ /* 0x000fec0003800000 */
.L_x_2702:
        /* <DEDUP_REMOVED lines=23> */
[----:B------:R-:W-:-:S04]  /*54100*/  FFMA R23, R22, R23, R22 ;  /* 0x0000001716177223 */ /* 0x000fc80000000016 */
[----:B------:R-:W-:Y:S01]  /*54110*/  FFMA R0, R0, 0.69314718246459960938, R23 ;  /* 0x3f31721800007823 */ /* 0x000fe20000000017 */
[----:B------:R-:W-:-:S05]  /*54120*/  @P0 FFMA R0, R3, R20, +INF ;  /* 0x7f80000003000423 */ /* 0x000fca0000000014 */
[----:B------:R-:W-:Y:S01]  /*54130*/  FSEL R0, R0, -INF , P1 ;  /* 0xff80000000007808 */ /* 0x000fe20000800000 */
[----:B------:R-:W-:Y:S06]  /*54140*/  BRA `(.L_x_1430) ;  /* 0x0000001000107947 */ /* 0x000fec0003800000 */
.L_x_1434:
[----:B------:R-:W-:-:S13]  /*54150*/  ISETP.GT.AND P0, PT, R62, 0xd, PT ;  /* 0x0000000d3e00780c */ /* 0x000fda0003f04270 */
[----:B------:R-:W-:Y:S05]  /*54160*/  @P0 BRA `(.L_x_1440) ;  /* 0x0000000400c00947 */ /* 0x000fea0003800000 */
[----:B------:R-:W-:-:S05]  /*54170*/  IMAD.MOV.U32 R3, RZ, RZ, -0xc ;  /* 0xfffffff4ff037424 */ /* 0x000fca00078e00ff */
[----:B------:R-:W-:-:S04]  /*54180*/  VIADDMNMX.U32 R3, R62, R3, 0x2, PT ;  /* 0x000000023e037446 */ /* 0x000fc80003800003 */
[----:B------:R-:W-:-:S04]  /*54190*/  SHF.L.U32 R3, R3, 0x2, RZ ;  /* 0x0000000203037819 */ /* 0x000fc800000006ff */
[----:B------:R-:W0:Y:S02]  /*541a0*/  LDC R20, c[0x2][R3+0xecc] ;  /* 0x0083b30003147b82 */ /* 0x000e240000000800 */
[----:B0-----:R-:W-:-:S04]  /*541b0*/  SHF.R.S32.HI R21, RZ, 0x1f, R20 ;  /* 0x0000001fff157819 */ /* 0x001fc80000011414 */
.L_x_2705:
[----:B------:R-:W-:Y:S05]  /*541c0*/  BRX R20 -0x541d0                                                        (*"BRANCH_TARGETS .L_x_2706,.L_x_2707,.L_x_1431"*) ;  /* 0xfffffabc148c7949 */ /* 0x000fea000383ffff */
.L_x_2707:
        /* <DEDUP_REMOVED lines=9> */
.L_x_1442:
[C---:B-1----:R-:W-:Y:S01]  /*54260*/  FMUL.FTZ R3, R21.reuse, R28 ;  /* 0x0000001c15037220 */ /* 0x042fe20000410000 */
[----:B------:R-:W-:-:S03]  /*54270*/  FMUL.FTZ R20, R21, 0.5 ;  /* 0x3f00000015147820 */ /* 0x000fc60000410000 */
[----:B------:R-:W-:-:S04]  /*54280*/  FFMA R0, -R3, R3, R28 ;  /* 0x0000000303007223 */ /* 0x000fc8000000011c */
[----:B------:R-:W-:-:S07]  /*54290*/  FFMA R0, R0, R20, R3 ;  /* 0x0000001400007223 */ /* 0x000fce0000000003 */
.L_x_1443:
[----:B------:R-:W-:Y:S05]  /*542a0*/  BSYNC.RECONVERGENT B0 ;  /* 0x0000000000007941 */ /* 0x000fea0003800200 */
.L_x_1441:
[----:B------:R-:W-:Y:S05]  /*542b0*/  BRA `(.L_x_1430) ;  /* 0x0000000c00b47947 */ /* 0x000fea0003800000 */
.L_x_2706:
[C---:B------:R-:W-:Y:S01]  /*542c0*/  FMUL R3, |R28|.reuse, 16777216 ;  /* 0x4b8000001c037820 */ /* 0x040fe20000400200 */
[----:B------:R-:W-:Y:S01]  /*542d0*/  FSETP.GEU.AND P0, PT, |R28|, 1.175494350822287508e-38, PT ;  /* 0x008000001c00780b */ /* 0x000fe20003f0e200 */
[----:B------:R-:W-:-:S03]  /*542e0*/  IMAD.MOV.U32 R24, RZ, RZ, 0x3a2c32e4 ;  /* 0x3a2c32e4ff187424 */ /* 0x000fc600078e00ff */
[----:B------:R-:W-:-:S04]  /*542f0*/  FSEL R3, R3, |R28|, !P0 ;  /* 0x4000001c03037208 */ /* 0x000fc80004000000 */
[----:B------:R-:W-:-:S04]  /*54300*/  IADD3 R0, PT, PT, R3, -0x3f3504f3, RZ ;  /* 0xc0cafb0d03007810 */ /* 0x000fc80007ffe0ff */
[----:B------:R-:W-:Y:S02]  /*54310*/  LOP3.LUT R20, R0, 0xff800000, RZ, 0xc0, !PT ;  /* 0xff80000000147812 */ /* 0x000fe400078ec0ff */
[----:B------:R-:W-:Y:S02]  /*54320*/  FSEL R0, RZ, -24, P0 ;  /* 0xc1c00000ff007808 */ /* 0x000fe40000000000 */
        /* <DEDUP_REMOVED lines=79> */
[----:B------:R-:W-:Y:S02]  /*54820*/  FSETP.NEU.AND P1, PT, |R20|, 1, PT ;  /* 0x3f8000001400780b */ /* 0x000fe40003f2d200 */
[----:B0-----:R-:W-:Y:S02]  /*54830*/  FSETP.NEU.AND P0, PT, R23, R0, PT ;  /* 0x000000001700720b */ /* 0x001fe40003f0d000 */
[----:B------:R-:W-:-:S04]  /*54840*/  FSEL R0, R25, -R25, P1 ;  /* 0x8000001919007208 */ /* 0x000fc80000800000 */
[----:B------:R-:W-:Y:S01]  /*54850*/  FSEL R0, R0, +QNAN , !P0 ;  /* 0x7fffffff00007808 */ /* 0x000fe20004000000 */
[----:B------:R-:W-:Y:S06]  /*54860*/  BRA `(.L_x_1430) ;  /* 0x0000000800487947 */ /* 0x000fec0003800000 */
.L_x_1440:
[----:B------:R-:W-:-:S04]  /*54870*/  MOV R3, 0xfffffff2 ;  /* 0xfffffff200037802 */ /* 0x000fc80000000f00 */
[----:B------:R-:W-:-:S04]  /*54880*/  VIADDMNMX.U32 R3, R62, R3, 0x3, PT ;  /* 0x000000033e037446 */ /* 0x000fc80003800003 */
[----:B------:R-:W-:-:S04]  /*54890*/  SHF.L.U32 R3, R3, 0x2, RZ ;  /* 0x0000000203037819 */ /* 0x000fc800000006ff */
[----:B------:R-:W0:Y:S02]  /*548a0*/  LDC R20, c[0x2][R3+0xed8] ;  /* 0x0083b60003147b82 */ /* 0x000e240000000800 */
[----:B0-----:R-:W-:-:S04]  /*548b0*/  SHF.R.S32.HI R21, RZ, 0x1f, R20 ;  /* 0x0000001fff157819 */ /* 0x001fc80000011414 */
.L_x_2709:
[----:B------:R-:W-:Y:S05]  /*548c0*/  BRX R20 -0x548d0                                                        (*"BRANCH_TARGETS .L_x_2710,.L_x_2711,.L_x_2712,.L_x_1431"*) ;  /* 0xfffffab414cc7949 */ /* 0x000fea000383ffff */
.L_x_2712:
        /* <DEDUP_REMOVED lines=13> */
.L_x_1445:
[----:B------:R-:W-:Y:S05]  /*549a0*/  BSYNC.RECONVERGENT B5 ;  /* 0x0000000000057941 */ /* 0x000fea0003800200 */
.L_x_1444:
        /* <DEDUP_REMOVED lines=20> */
.L_x_1431:
[----:B------:R-:W-:Y:S01]  /*54af0*/  MOV R0, 0x7fffffff ;  /* 0x7fffffff00007802 */ /* 0x000fe20000000f00 */
[----:B------:R-:W-:Y:S06]  /*54b00*/  BRA `(.L_x_1430) ;  /* 0x0000000400a07947 */ /* 0x000fec0003800000 */
.L_x_2710:
        /* <DEDUP_REMOVED lines=17> */
[----:B-----5:R-:W-:-:S07]  /*54c20*/  LOP3.LUT R27, R0, 0x80000000, RZ, 0xfc, !PT ;  /* 0x80000000001b7812 */ /* 0x020fce00078efcff */
.L_x_1448:
        /* <DEDUP_REMOVED lines=38> */
[----:B------:R-:W-:Y:S01]  /*54e90*/  @!P0 MOV R0, R3 ;  /* 0x0000000300008202 */ /* 0x000fe20000000f00 */
[----:B0-----:R-:W-:-:S10]  /*54ea0*/  DMUL R22, R20, UR8 ;  /* 0x0000000814167c28 */ /* 0x001fd40008000000 */
[----:B------:R-:W0:Y:S02]  /*54eb0*/  F2F.F32.F64 R22, R22 ;  /* 0x0000001600167310 */ /* 0x000e240000301000 */
[----:B01----:R-:W-:-:S07]  /*54ec0*/  FSEL R3, -R22, R22, !P1 ;  /* 0x0000001616037208 */ /* 0x003fce0004800100 */
.L_x_1447:
[----:B------:R-:W-:Y:S05]  /*54ed0*/  BSYNC.RECONVERGENT B0 ;  /* 0x0000000000007941 */ /* 0x000fea0003800200 */
.L_x_1446:
        /* <DEDUP_REMOVED lines=18> */
.L_x_2711:
        /* <DEDUP_REMOVED lines=18> */
[----:B------:R-:W-:-:S03]  /*55120*/  MOV R21, 0x3fd774eb ;  /* 0x3fd774eb00157802 */ /* 0x000fc60000000f00 */
[----:B------:R-:W-:-:S04]  /*55130*/  FFMA R3, R3, R20, R3 ;  /* 0x0000001403037223 */ /* 0x000fc80000000003 */
[----:B------:R-:W-:-:S04]  /*55140*/  FMUL R0, R3, -2 ;  /* 0xc000000003007820 */ /* 0x000fc80000400000 */
[----:B------:R-:W-:-:S05]  /*55150*/  @P0 FFMA R3, R21, 0.93318945169448852539, R0 ;  /* 0x3f6ee58115030823 */ /* 0x000fca0000000000 */
[C---:B------:R-:W-:Y:S02]  /*55160*/  FSETP.NAN.AND P0, PT, R3.reuse, R3, PT ;  /* 0x000000030300720b */ /* 0x040fe40003f08000 */
[----:B------:R-:W-:-:S04]  /*55170*/  LOP3.LUT R0, R3, 0x80000000, R28, 0xb8, !PT ;  /* 0x8000000003007812 */ /* 0x000fc800078eb81c */
[----:B------:R-:W-:-:S07]  /*55180*/  FSEL R0, R0, R3, !P0 ;  /* 0x0000000300007208 */ /* 0x000fce0004000000 */
.L_x_1430:
[----:B------:R-:W-:Y:S05]  /*55190*/  BSYNC.RECONVERGENT B4 ;  /* 0x0000000000047941 */ /* 0x000fea0003800200 */
.L_x_1425:
[----:B------:R-:W-:Y:S01]  /*551a0*/  FSETP.NE.AND P0, PT, |R0|, +INF , PT ;  /* 0x7f8000000000780b */ /* 0x000fe20003f05200 */
[----:B------:R-:W-:-:S12]  /*551b0*/  IMAD.MOV.U32 R23, RZ, RZ, -0x800000 ;  /* 0xff800000ff177424 */ /* 0x000fd800078e00ff */
[----:B------:R-:W-:Y:S05]  /*551c0*/  @!P0 BRA `(.L_x_1449) ;  /* 0x0000000400148947 */ /* 0x000fea0003800000 */
[----:B-----5:R-:W0:Y:S02]  /*551d0*/  LDC.64 R26, c[0x0][0x398] ;  /* 0x0000e600ff1a7b82 */ /* 0x020e240000000a00 */
[----:B0-----:R-:W-:-:S05]  /*551e0*/  IMAD.WIDE.U32 R26, R148, 0xc, R26 ;  /* 0x0000000c941a7825 */ /* 0x001fca00078e001a */
[----:B------:R-:W2:Y:S04]  /*551f0*/  LDG.E R149, desc[UR6][R26.64+0x8] ;  /* 0x000008061a957981 */ /* 0x000ea8000c1e1900 */
[----:B------:R-:W3:Y:S01]  /*55200*/  LDG.E R3, desc[UR6][R26.64+0x4] ;  /* 0x000004061a037981 */ /* 0x000ee2000c1e1900 */
[----:B------:R-:W-:Y:S01]  /*55210*/  MOV R24, 0x1 ;  /* 0x0000000100187802 */ /* 0x000fe20000000f00 */
        /* <DEDUP_REMOVED lines=23> */
.L_x_1451:
[----:B------:R-:W-:Y:S05]  /*55390*/  BSYNC.RECONVERGENT B0 ;  /* 0x0000000000007941 */ /* 0x000fea0003800200 */
.L_x_1450:
[----:B------:R-:W-:Y:S01]  /*553a0*/  FSETP.GEU.AND P0, PT, R149, 1.175494350822287508e-38, PT ;  /* 0x008000009500780b */ /* 0x000fe20003f0e000 */
[----:B------:R-:W-:Y:S01]  /*553b0*/  UMOV UR8, 0x0 ;  /* 0x0000000000087882 */ /* 0x000fe20000000000 */
[----:B------:R-:W-:Y:S01]  /*553c0*/  MOV R22, 0x3e055027 ;  /* 0x3e05502700167802 */ /* 0x000fe20000000f00 */
[----:B------:R-:W-:Y:S01]  /*553d0*/  UMOV UR9, 0x40000000 ;  /* 0x4000000000097882 */ /* 0x000fe20000000000 */
[----:B------:R-:W0:Y:S01]  /*553e0*/  LDCU UR5, c[0x0][0x3a0] ;  /* 0x00007400ff0577ac */ /* 0x000e220008000800 */
[----:B------:R-:W-:-:S08]  /*553f0*/  VIADD R148, R148, 0x1 ;  /* 0x0000000194947836 */ /* 0x000fd00000000000 */
[----:B------:R-:W-:-:S04]  /*55400*/  @!P0 FMUL R149, R149, 8388608 ;  /* 0x4b00000095958820 */ /* 0x000fc80000400000 */
        /* <DEDUP_REMOVED lines=20> */
[----:B------:R-:W-:-:S03]  /*55550*/  MOV R21, 0x3ffd67f1 ;  /* 0x3ffd67f100157802 */ /* 0x000fc60000000f00 */
[C---:B------:R-:W-:Y:S01]  /*55560*/  @P0 FFMA R0, R149.reuse, R20, +INF ;  /* 0x7f80000095000423 */ /* 0x040fe20000000014 */
[----:B------:R-:W-:Y:S01]  /*55570*/  FSETP.NEU.AND P0, PT, R149, RZ, PT ;  /* 0x000000ff9500720b */ /* 0x000fe20003f0d000 */
[----:B------:R-:W-:-:S03]  /*55580*/  HFMA2 R20, -RZ, RZ, -2, 0 ;  /* 0xc0000000ff147431 */ /* 0x000fc600000001ff */
        /* <DEDUP_REMOVED lines=9> */
.L_x_1449:
[----:B------:R-:W-:Y:S05]  /*55620*/  BSYNC.RECONVERGENT B3 ;  /* 0x0000000000037941 */ /* 0x000fea0003800200 */
.L_x_1104:
        /* <DEDUP_REMOVED lines=8> */
[----:B------:R-:W-:-:S07]  /*556b0*/  MOV R3, 0x41c64e6d ;  /* 0x41c64e6d00037802 */ /* 0x000fce0000000f00 */
.L_x_1456:
[C---:B------:R-:W-:Y:S01]  /*556c0*/  ISETP.GT.U32.AND P0, PT, R36.reuse, 0x1, PT ;  /* 0x000000012400780c */ /* 0x040fe20003f04070 */
[----:B------:R-:W-:-:S12]  /*556d0*/  IMAD R36, R36, R3, 0x3039 ;  /* 0x0000303924247424 */ /* 0x000fd800078e0203 */
[----:B------:R-:W-:Y:S05]  /*556e0*/  @P0 BRA `(.L_x_1456) ;  /* 0xfffffffc00f40947 */ /* 0x000fea000383ffff */
[----:B------:R-:W-:Y:S05]  /*556f0*/  BSYNC.RECONVERGENT B0 ;  /* 0x0000000000007941 */ /* 0x000fea0003800200 */
.L_x_1455:
[----:B------:R-:W-:-:S04]  /*55700*/  IMAD.HI.U32 R0, R36, 0x7a190a23, RZ ;  /* 0x7a190a2324007827 */ /* 0x000fc800078e00ff */
[----:B------:R-:W-:Y:S01]  /*55710*/  HFMA2 R3, -RZ, RZ, 10.90625, 0.015625 ;  /* 0x49742400ff037431 */ /* 0x000fe200000001ff */
[----:B------:R-:W-:Y:S01]  /*55720*/  BSSY.RECONVERGENT B4, `(.L_x_1457) ;  /* 0x000000f000047945 */ /* 0x000fe20003800200 */
[----:B------:R-:W-:Y:S01]  /*55730*/  IMAD.MOV.U32 R2, RZ, RZ, 0x358637bd ;  /* 0x358637bdff027424 */ /* 0x000fe200078e00ff */
[----:B------:R-:W-:-:S04]  /*55740*/  SHF.R.U32.HI R0, RZ, 0xa, R0 ;  /* 0x0000000aff007819 */ /* 0x000fc80000011600 */
[----:B------:R-:W-:Y:S01]  /*55750*/  I2FP.F32.U32 R4, R0 ;  /* 0x0000000000047245 */ /* 0x000fe20000201000 */
[----:B------:R-:W-:-:S03]  /*55760*/  FFMA R3, R2, -R3, 1 ;  /* 0x3f80000002037423 */ /* 0x000fc60000000803 */
[----:B------:R-:W0:Y:S01]  /*55770*/  FCHK P0, R4, 1000000 ;  /* 0x4974240004007902 */ /* 0x000e220000000000 */
[----:B------:R-:W-:-:S04]  /*55780*/  FFMA R0, R3, R2, 9.9999999747524270788e-07 ;  /* 0x358637bd03007423 */ /* 0x000fc80000000002 */
        /* <DEDUP_REMOVED lines=8> */
.L_x_1458:
[----:B------:R-:W-:Y:S05]  /*55810*/  BSYNC.RECONVERGENT B4 ;  /* 0x0000000000047941 */ /* 0x000fea0003800200 */
.L_x_1457:
[----:B------:R-:W-:Y:S01]  /*55820*/  HFMA2 R4, -RZ, RZ, 3.7421875, 0 ;  /* 0x437c0000ff047431 */ /* 0x000fe200000001ff */
[----:B------:R-:W-:Y:S01]  /*55830*/  MOV R3, 0x3bbb989d ;  /* 0x3bbb989d00037802 */ /* 0x000fe20000000f00 */
[----:B------:R-:W-:-:S04]  /*55840*/  FADD R2, R5, -R18 ;  /* 0x8000001205027221 */ /* 0x000fc80000000000 */
        /* <DEDUP_REMOVED lines=11> */
.L_x_1454:
[----:B------:R-:W-:-:S13]  /*55900*/  FSETP.NE.AND P0, PT, |R18|, +INF , PT ;  /* 0x7f8000001200780b */ /* 0x000fda0003f05200 */
[----:B------:R-:W-:Y:S05]  /*55910*/  @!P0 BREAK.RELIABLE B3 ;  /* 0x0000000000038942 */ /* 0x000fea0003800100 */
[----:B------:R-:W-:Y:S05]  /*55920*/  @!P0 BRA `(.L_x_947) ;  /* 0x0000000000388947 */ /* 0x000fea0003800000 */
[----:B------:R-:W-:Y:S05]  /*55930*/  BSYNC.RELIABLE B3 ;  /* 0x0000000000037941 */ /* 0x000fea0003800100 */
.L_x_1453:
[----:B------:R-:W0:Y:S01]  /*55940*/  S2R R0, SR_TID.X ;  /* 0x0000000000007919 */ /* 0x000e220000002100 */
[----:B------:R-:W0:Y:S01]  /*55950*/  S2UR UR5, SR_CTAID.X ;  /* 0x00000000000579c3 */ /* 0x000e220000002500 */
[----:B------:R-:W1:Y:S01]  /*55960*/  LDCU UR8, c[0x0][0x380] ;  /* 0x00007000ff0877ac */ /* 0x000e620008000800 */
[----:B------:R-:W-:Y:S02]  /*55970*/  MOV R40, R35 ;  /* 0x0000002300287202 */ /* 0x000fe40000000f00 */
[----:B------:R-:W-:-:S04]  /*55980*/  MOV R23, R34 ;  /* 0x0000002200177202 */ /* 0x000fc80000000f00 */
[----:B------:R-:W0:Y:S08]  /*55990*/  LDC R5, c[0x0][0x360] ;  /* 0x0000d800ff057b82 */ /* 0x000e300000000800 */
[----:B------:R-:W2:Y:S01]  /*559a0*/  LDC.64 R2, c[0x0][0x390] ;  /* 0x0000e400ff027b82 */ /* 0x000ea20000000a00 */
[----:B0-----:R-:W-:-:S04]  /*559b0*/  IMAD R5, R5, UR5, R0 ;  /* 0x0000000505057c24 */ /* 0x001fc8000f8e0200 */
[----:B--2---:R-:W-:-:S04]  /*559c0*/  IMAD.WIDE R2, R5, 0x4, R2 ;  /* 0x0000000405027825 */ /* 0x004fc800078e0202 */
[----:B-1----:R-:W-:-:S04]  /*559d0*/  IMAD R5, R46, UR8, RZ ;  /* 0x000000082e057c24 */ /* 0x002fc8000f8e02ff */
[----:B------:R-:W-:-:S04]  /*559e0*/  IMAD.WIDE R2, R5, 0x4, R2 ;  /* 0x0000000405027825 */ /* 0x000fc800078e0202 */
[----:B------:R-:W-:Y:S01]  /*559f0*/  IMAD.MOV.U32 R5, RZ, RZ, R18 ;  /* 0x000000ffff057224 */ /* 0x000fe200078e0012 */
[----:B------:R1:W-:Y:S06]  /*55a00*/  STG.E desc[UR6][R2.64], R47 ;  /* 0x0000002f02007986 */ /* 0x0003ec000c101906 */
.L_x_947:
[----:B------:R-:W-:Y:S05]  /*55a10*/  BSYNC.RECONVERGENT B2 ;  /* 0x0000000000027941 */ /* 0x000fea0003800200 */
.L_x_470:
[----:B------:R-:W-:Y:S05]  /*55a20*/  WARPSYNC.ALL ;  /* 0x0000000000007948 */ /* 0x000fea0003800000 */
[----:B------:R-:W2:Y:S01]  /*55a30*/  LDCU UR5, c[0x0][0x3a4] ;  /* 0x00007480ff0577ac */ /* 0x000ea20008000800 */
[----:B------:R-:W-:-:S04]  /*55a40*/  UIADD3 UR4, UPT, UPT, UR4, 0x1, URZ ;  /* 0x0000000104047890 */ /* 0x000fc8000fffe0ff */
[----:B--2---:R-:W-:-:S09]  /*55a50*/  UISETP.NE.AND UP0, UPT, UR4, UR5, UPT ;  /* 0x000000050400728c */ /* 0x004fd2000bf05270 */
[----:B------:R-:W-:Y:S05]  /*55a60*/  BRA.U UP0, `(.L_x_1459) ;  /* 0xfffffc6500007547 */ /* 0x000fea000b83ffff */
.L_x_469:
[----:B------:R-:W2:Y:S01]  /*55a70*/  S2R R0, SR_TID.X ;  /* 0x0000000000007919 */ /* 0x000ea20000002100 */
[----:B------:R-:W2:Y:S08]  /*55a80*/  S2UR UR5, SR_CTAID.X ;  /* 0x00000000000579c3 */ /* 0x000eb00000002500 */
[----:B------:R-:W2:Y:S08]  /*55a90*/  LDC R7, c[0x0][0x360] ;  /* 0x0000d800ff077b82 */ /* 0x000eb00000000800 */
[----:B01----:R-:W0:Y:S08]  /*55aa0*/  LDC.64 R2, c[0x0][0x3a8] ;  /* 0x0000ea00ff027b82 */ /* 0x003e300000000a00 */
[----:B------:R-:W1:Y:S01]  /*55ab0*/  LDC.64 R4, c[0x0][0x3b0] ;  /* 0x0000ec00ff047b82 */ /* 0x000e620000000a00 */
[----:B--2---:R-:W-:-:S04]  /*55ac0*/  IMAD R7, R7, UR5, R0 ;  /* 0x0000000507077c24 */ /* 0x004fc8000f8e0200 */
[----:B0-----:R-:W-:-:S05]  /*55ad0*/  IMAD.WIDE R2, R7, 0x4, R2 ;  /* 0x0000000407027825 */ /* 0x001fca00078e0202 */
[----:B------:R-:W-:Y:S01]  /*55ae0*/  STG.E desc[UR6][R2.64], R40 ;  /* 0x0000002802007986 */ /* 0x000fe2000c101906 */
[----:B-1----:R-:W-:-:S05]  /*55af0*/  IMAD.WIDE R4, R7, 0x4, R4 ;  /* 0x0000000407047825 */ /* 0x002fca00078e0204 */
[----:B------:R-:W-:Y:S01]  /*55b00*/  STG.E desc[UR6][R4.64], R23 ;  /* 0x0000001704007986 */ /* 0x000fe2000c101906 */
[----:B------:R-:W-:Y:S05]  /*55b10*/  EXIT ;  /* 0x000000000000794d */ /* 0x000fea0003800000 */
        .weak           $__internal_0_$__cuda_sm20_div_rn_f64_full
        .type           $__internal_0_$__cuda_sm20_div_rn_f64_full,@function
        .size           $__internal_0_$__cuda_sm20_div_rn_f64_full,($__internal_1_$__cuda_sm20_sqrt_rn_f32_slowpath - $__internal_0_$__cuda_sm20_div_rn_f64_full)
$__internal_0_$__cuda_sm20_div_rn_f64_full:
[C---:B------:R-:W-:Y:S01]  /*55b20*/  FSETP.GEU.AND P0, PT, |R25|.reuse, 1.469367938527859385e-39, PT ;  /* 0x001000001900780b */ /* 0x040fe20003f0e200 */
[----:B------:R-:W-:Y:S01]  /*55b30*/  HFMA2 R3, -RZ, RZ, 0.0045166015625, 0 ;  /* 0x1ca00000ff037431 */ /* 0x000fe200000001ff */
[----:B------:R-:W-:Y:S01]  /*55b40*/  LOP3.LUT R41, R25, 0x7ff00000, RZ, 0xc0, !PT ;  /* 0x7ff0000019297812 */ /* 0x000fe200078ec0ff */
[----:B------:R-:W-:Y:S01]  /*55b50*/  IMAD.MOV.U32 R28, RZ, RZ, 0x1 ;  /* 0x00000001ff1c7424 */ /* 0x000fe200078e00ff */
[C---:B------:R-:W-:Y:S01]  /*55b60*/  LOP3.LUT R42, R21.reuse, 0x7ff00000, RZ, 0xc0, !PT ;  /* 0x7ff00000152a7812 */ /* 0x040fe200078ec0ff */
[----:B------:R-:W-:Y:S01]  /*55b70*/  BSSY.RECONVERGENT B1, `(.L_x_1460) ;  /* 0x0000052000017945 */ /* 0x000fe20003800200 */
[----:B------:R-:W-:Y:S01]  /*55b80*/  MOV R20, R22 ;  /* 0x0000001600147202 */ /* 0x000fe20000000f00 */
[----:B------:R-:W-:Y:S01]  /*55b90*/  IMAD.MOV.U32 R43, RZ, RZ, R41 ;  /* 0x000000ffff2b7224 */ /* 0x000fe200078e0029 */
[----:B------:R-:W-:-:S04]  /*55ba0*/  LOP3.LUT R23, R21, 0x800fffff, RZ, 0xc0, !PT ;  /* 0x800fffff15177812 */ /* 0x000fc800078ec0ff */
[----:B------:R-:W-:Y:S02]  /*55bb0*/  LOP3.LUT R23, R23, 0x3ff00000, RZ, 0xfc, !PT ;  /* 0x3ff0000017177812 */ /* 0x000fe400078efcff */
[----:B------:R-:W-:Y:S02]  /*55bc0*/  @!P0 LOP3.LUT R26, R21, 0x7ff00000, RZ, 0xc0, !PT ;  /* 0x7ff00000151a8812 */ /* 0x000fe400078ec0ff */
[----:B------:R-:W-:Y:S02]  /*55bd0*/  @!P0 MOV R32, RZ ;  /* 0x000000ff00208202 */ /* 0x000fe40000000f00 */
[----:B------:R-:W-:-:S04]  /*55be0*/  @!P0 ISETP.GE.U32.AND P1, PT, R41, R26, PT ;  /* 0x0000001a2900820c */ /* 0x000fc80003f26070 */
[----:B------:R-:W-:Y:S02]  /*55bf0*/  @!P0 SEL R33, R3, 0x63400000, !P1 ;  /* 0x6340000003218807 */ /* 0x000fe40004800000 */
[----:B------:R-:W-:Y:S02]  /*55c00*/  ISETP.GE.U32.AND P1, PT, R41, R42, PT ;  /* 0x0000002a2900720c */ /* 0x000fe40003f26070 */
[----:B------:R-:W-:Y:S02]  /*55c10*/  @!P0 LOP3.LUT R33, R33, 0x80000000, R25, 0xf8, !PT ;  /* 0x8000000021218812 */ /* 0x000fe400078ef819 */
[----:B------:R-:W-:Y:S02]  /*55c20*/  SEL R31, R3, 0x63400000, !P1 ;  /* 0x63400000031f7807 */ /* 0x000fe40004800000 */
[----:B------:R-:W-:Y:S02]  /*55c30*/  FSETP.GEU.AND P1, PT, |R21|, 1.469367938527859385e-39, PT ;  /* 0x001000001500780b */ /* 0x000fe40003f2e200 */
[----:B------:R-:W-:-:S11]  /*55c40*/  @!P0 LOP3.LUT R33, R33, 0x100000, RZ, 0xfc, !PT ;  /* 0x0010000021218812 */ /* 0x000fd600078efcff */
[----:B------:R-:W-:-:S06]  /*55c50*/  @!P1 DMUL R22, R20, 8.98846567431157953865e+307 ;  /* 0x7fe0000014169828 */ /* 0x000fcc0000000000 */
[----:B------:R-:W0:Y:S04]  /*55c60*/  MUFU.RCP64H R29, R23 ;  /* 0x00000017001d7308 */ /* 0x000e280000001800 */
[----:B------:R-:W-:-:S04]  /*55c70*/  @!P1 LOP3.LUT R42, R23, 0x7ff00000, RZ, 0xc0, !PT ;  /* 0x7ff00000172a9812 */ /* 0x000fc800078ec0ff */
[----:B------:R-:W-:Y:S01]  /*55c80*/  IADD3 R45, PT, PT, R42, -0x1, RZ ;  /* 0xffffffff2a2d7810 */ /* 0x000fe20007ffe0ff */
[----:B0-----:R-:W-:-:S08]  /*55c90*/  DFMA R26, R28, -R22, 1 ;  /* 0x3ff000001c1a742b */ /* 0x001fd00000000816 */
[----:B------:R-:W-:-:S08]  /*55ca0*/  DFMA R26, R26, R26, R26 ;  /* 0x0000001a1a1a722b */ /* 0x000fd0000000001a */
[----:B------:R-:W-:Y:S01]  /*55cb0*/  DFMA R28, R28, R26, R28 ;  /* 0x0000001a1c1c722b */ /* 0x000fe2000000001c */
[----:B------:R-:W-:Y:S02]  /*55cc0*/  LOP3.LUT R27, R31, 0x800fffff, R25, 0xf8, !PT ;  /* 0x800fffff1f1b7812 */ /* 0x000fe400078ef819 */
[----:B------:R-:W-:-:S05]  /*55cd0*/  MOV R26, R24 ;  /* 0x00000018001a7202 */ /* 0x000fca0000000f00 */
[----:B------:R-:W-:Y:S02]  /*55ce0*/  DFMA R30, R28, -R22, 1 ;  /* 0x3ff000001c1e742b */ /* 0x000fe40000000816 */
[----:B------:R-:W-:-:S06]  /*55cf0*/  @!P0 DFMA R26, R26, 2, -R32 ;  /* 0x400000001a1a882b */ /* 0x000fcc0000000820 */
[----:B------:R-:W-:-:S04]  /*55d00*/  DFMA R28, R28, R30, R28 ;  /* 0x0000001e1c1c722b */ /* 0x000fc8000000001c */
[----:B------:R-:W-:-:S04]  /*55d10*/  @!P0 LOP3.LUT R43, R27, 0x7ff00000, RZ, 0xc0, !PT ;  /* 0x7ff000001b2b8812 */ /* 0x000fc800078ec0ff */
[----:B------:R-:W-:Y:S01]  /*55d20*/  IADD3 R44, PT, PT, R43, -0x1, RZ ;  /* 0xffffffff2b2c7810 */ /* 0x000fe20007ffe0ff */
[----:B------:R-:W-:-:S03]  /*55d30*/  DMUL R30, R28, R26 ;  /* 0x0000001a1c1e7228 */ /* 0x000fc60000000000 */
[----:B------:R-:W-:-:S04]  /*55d40*/  ISETP.GT.U32.AND P0, PT, R44, 0x7feffffe, PT ;  /* 0x7feffffe2c00780c */ /* 0x000fc80003f04070 */
[----:B------:R-:W-:Y:S01]  /*55d50*/  ISETP.GT.U32.OR P0, PT, R45, 0x7feffffe, P0 ;  /* 0x7feffffe2d00780c */ /* 0x000fe20000704470 */
[----:B------:R-:W-:-:S08]  /*55d60*/  DFMA R32, R30, -R22, R26 ;  /* 0x800000161e20722b */ /* 0x000fd0000000001a */
[----:B------:R-:W-:-:S04]  /*55d70*/  DFMA R28, R28, R32, R30 ;  /* 0x000000201c1c722b */ /* 0x000fc8000000001e */
[----:B------:R-:W-:Y:S07]  /*55d80*/  @P0 BRA `(.L_x_1461) ;  /* 0x00000000006c0947 */ /* 0x000fee0003800000 */
[----:B------:R-:W-:-:S04]  /*55d90*/  LOP3.LUT R24, R21, 0x7ff00000, RZ, 0xc0, !PT ;  /* 0x7ff0000015187812 */ /* 0x000fc800078ec0ff */
[CC--:B------:R-:W-:Y:S02]  /*55da0*/  VIADDMNMX R25, R41.reuse, -R24.reuse, 0xb9600000, !PT ;  /* 0xb960000029197446 */ /* 0x0c0fe40007800918 */
[----:B------:R-:W-:Y:S02]  /*55db0*/  ISETP.GE.U32.AND P0, PT, R41, R24, PT ;  /* 0x000000182900720c */ /* 0x000fe40003f06070 */
[----:B------:R-:W-:Y:S02]  /*55dc0*/  VIMNMX R25, PT, PT, R25, 0x46a00000, PT ;  /* 0x46a0000019197848 */ /* 0x000fe40003fe0100 */
[----:B------:R-:W-:-:S05]  /*55dd0*/  SEL R24, R3, 0x63400000, !P0 ;  /* 0x6340000003187807 */ /* 0x000fca0004000000 */
[----:B------:R-:W-:Y:S01]  /*55de0*/  IMAD.IADD R3, R25, 0x1, -R24 ;  /* 0x0000000119037824 */ /* 0x000fe200078e0a18 */
[----:B------:R-:W-:-:S04]  /*55df0*/  MOV R24, RZ ;  /* 0x000000ff00187202 */ /* 0x000fc80000000f00 */
[----:B------:R-:W-:-:S06]  /*55e00*/  IADD3 R25, PT, PT, R3, 0x7fe00000, RZ ;  /* 0x7fe0000003197810 */ /* 0x000fcc0007ffe0ff */
[----:B------:R-:W-:-:S10]  /*55e10*/  DMUL R30, R28, R24 ;  /* 0x000000181c1e7228 */ /* 0x000fd40000000000 */
[----:B------:R-:W-:-:S13]  /*55e20*/  FSETP.GTU.AND P0, PT, |R31|, 1.469367938527859385e-39, PT ;  /* 0x001000001f00780b */ /* 0x000fda0003f0c200 */
[----:B------:R-:W-:Y:S05]  /*55e30*/  @P0 BRA `(.L_x_1462) ;  /* 0x0000000000940947 */ /* 0x000fea0003800000 */
[----:B------:R-:W-:Y:S01]  /*55e40*/  DFMA R22, R28, -R22, R26 ;  /* 0x800000161c16722b */ /* 0x000fe2000000001a */
[----:B------:R-:W-:-:S09]  /*55e50*/  IMAD.MOV.U32 R24, RZ, RZ, RZ ;  /* 0x000000ffff187224 */ /* 0x000fd200078e00ff */
[C---:B------:R-:W-:Y:S02]  /*55e60*/  FSETP.NEU.AND P0, PT, R23.reuse, RZ, PT ;  /* 0x000000ff1700720b */ /* 0x040fe40003f0d000 */
[----:B------:R-:W-:-:S04]  /*55e70*/  LOP3.LUT R27, R23, 0x80000000, R21, 0x48, !PT ;  /* 0x80000000171b7812 */ /* 0x000fc800078e4815 */
[----:B------:R-:W-:-:S07]  /*55e80*/  LOP3.LUT R25, R27, R25, RZ, 0xfc, !PT ;  /* 0x000000191b197212 */ /* 0x000fce00078efcff */
[----:B------:R-:W-:Y:S05]  /*55e90*/  @!P0 BRA `(.L_x_1462) ;  /* 0x00000000007c8947 */ /* 0x000fea0003800000 */
[C---:B------:R-:W-:Y:S01]  /*55ea0*/  IADD3 R21, PT, PT, -R3.reuse, RZ, RZ ;  /* 0x000000ff03157210 */ /* 0x040fe20007ffe1ff */
[----:B------:R-:W-:Y:S01]  /*55eb0*/  DMUL.RP R24, R28, R24 ;  /* 0x000000181c187228 */ /* 0x000fe20000008000 */
[----:B------:R-:W-:Y:S02]  /*55ec0*/  MOV R20, RZ ;  /* 0x000000ff00147202 */ /* 0x000fe40000000f00 */
[----:B------:R-:W-:-:S04]  /*55ed0*/  IADD3 R3, PT, PT, -R3, -0x43300000, RZ ;  /* 0xbcd0000003037810 */ /* 0x000fc80007ffe1ff */
[----:B------:R-:W-:-:S03]  /*55ee0*/  DFMA R20, R30, -R20, R28 ;  /* 0x800000141e14722b */ /* 0x000fc6000000001c */
[----:B------:R-:W-:-:S07]  /*55ef0*/  LOP3.LUT R27, R25, R27, RZ, 0x3c, !PT ;  /* 0x0000001b191b7212 */ /* 0x000fce00078e3cff */
[----:B------:R-:W-:-:S04]  /*55f00*/  FSETP.NEU.AND P0, PT, |R21|, R3, PT ;  /* 0x000000031500720b */ /* 0x000fc80003f0d200 */
[----:B------:R-:W-:Y:S02]  /*55f10*/  FSEL R30, R24, R30, !P0 ;  /* 0x0000001e181e7208 */ /* 0x000fe40004000000 */
[----:B------:R-:W-:Y:S01]  /*55f20*/  FSEL R31, R27, R31, !P0 ;  /* 0x0000001f1b1f7208 */ /* 0x000fe20004000000 */
[----:B------:R-:W-:Y:S06]  /*55f30*/  BRA `(.L_x_1462) ;  /* 0x0000000000547947 */ /* 0x000fec0003800000 */
.L_x_1461:
[----:B------:R-:W-:-:S14]  /*55f40*/  DSETP.NAN.AND P0, PT, R24, R24, PT ;  /* 0x000000181800722a */ /* 0x000fdc0003f08000 */
[----:B------:R-:W-:Y:S05]  /*55f50*/  @P0 BRA `(.L_x_1463) ;  /* 0x0000000000440947 */ /* 0x000fea0003800000 */
[----:B------:R-:W-:-:S14]  /*55f60*/  DSETP.NAN.AND P0, PT, R20, R20, PT ;  /* 0x000000141400722a */ /* 0x000fdc0003f08000 */
[----:B------:R-:W-:Y:S05]  /*55f70*/  @P0 BRA `(.L_x_1464) ;  /* 0x0000000000300947 */ /* 0x000fea0003800000 */
[----:B------:R-:W-:Y:S01]  /*55f80*/  ISETP.NE.AND P0, PT, R43, R42, PT ;  /* 0x0000002a2b00720c */ /* 0x000fe20003f05270 */
[----:B------:R-:W-:Y:S01]  /*55f90*/  IMAD.MOV.U32 R30, RZ, RZ, 0x0 ;  /* 0x00000000ff1e7424 */ /* 0x000fe200078e00ff */
[----:B------:R-:W-:-:S11]  /*55fa0*/  MOV R31, 0xfff80000 ;  /* 0xfff80000001f7802 */ /* 0x000fd60000000f00 */
[----:B------:R-:W-:Y:S05]  /*55fb0*/  @!P0 BRA `(.L_x_1462) ;  /* 0x0000000000348947 */ /* 0x000fea0003800000 */
[----:B------:R-:W-:Y:S02]  /*55fc0*/  ISETP.NE.AND P0, PT, R43, 0x7ff00000, PT ;  /* 0x7ff000002b00780c */ /* 0x000fe40003f05270 */
[----:B------:R-:W-:Y:S02]  /*55fd0*/  LOP3.LUT R31, R25, 0x80000000, R21, 0x48, !PT ;  /* 0x80000000191f7812 */ /* 0x000fe400078e4815 */
[----:B------:R-:W-:-:S13]  /*55fe0*/  ISETP.EQ.OR P0, PT, R42, RZ, !P0 ;  /* 0x000000ff2a00720c */ /* 0x000fda0004702670 */
[----:B------:R-:W-:Y:S02]  /*55ff0*/  @P0 LOP3.LUT R3, R31, 0x7ff00000, RZ, 0xfc, !PT ;  /* 0x7ff000001f030812 */ /* 0x000fe400078efcff */
[----:B------:R-:W-:Y:S01]  /*56000*/  @!P0 MOV R30, RZ ;  /* 0x000000ff001e8202 */ /* 0x000fe20000000f00 */
[----:B------:R-:W-:Y:S01]  /*56010*/  @P0 IMAD.MOV.U32 R30, RZ, RZ, RZ ;  /* 0x000000ffff1e0224 */ /* 0x000fe200078e00ff */
[----:B------:R-:W-:Y:S01]  /*56020*/  @P0 MOV R31, R3 ;  /* 0x00000003001f0202 */ /* 0x000fe20000000f00 */
[----:B------:R-:W-:Y:S06]  /*56030*/  BRA `(.L_x_1462) ;  /* 0x0000000000147947 */ /* 0x000fec0003800000 */
.L_x_1464:
[----:B------:R-:W-:Y:S02]  /*56040*/  LOP3.LUT R31, R21, 0x80000, RZ, 0xfc, !PT ;  /* 0x00080000151f7812 */ /* 0x000fe400078efcff */
[----:B------:R-:W-:Y:S01]  /*56050*/  MOV R30, R20 ;  /* 0x00000014001e7202 */ /* 0x000fe20000000f00 */
[----:B------:R-:W-:Y:S06]  /*56060*/  BRA `(.L_x_1462) ;  /* 0x0000000000087947 */ /* 0x000fec0003800000 */
.L_x_1463:
[----:B------:R-:W-:Y:S01]  /*56070*/  LOP3.LUT R31, R25, 0x80000, RZ, 0xfc, !PT ;  /* 0x00080000191f7812 */ /* 0x000fe200078efcff */
[----:B------:R-:W-:-:S07]  /*56080*/  IMAD.MOV.U32 R30, RZ, RZ, R24 ;  /* 0x000000ffff1e7224 */ /* 0x000fce00078e0018 */
.L_x_1462:
[----:B------:R-:W-:Y:S05]  /*56090*/  BSYNC.RECONVERGENT B1 ;  /* 0x0000000000017941 */ /* 0x000fea0003800200 */
.L_x_1460:
[----:B------:R-:W-:Y:S01]  /*560a0*/  HFMA2 R21, -RZ, RZ, 0, 0 ;  /* 0x00000000ff157431 */ /* 0x000fe200000001ff */
[----:B------:R-:W-:-:S04]  /*560b0*/  MOV R20, R0 ;  /* 0x0000000000147202 */ /* 0x000fc80000000f00 */
[----:B------:R-:W-:Y:S05]  /*560c0*/  RET.REL.NODEC R20 `(_Z16MH_simple_kerneliPiPfP5datumiiS0_S0_i) ;  /* 0xfffffa9c14cc7950 */ /* 0x000fea0003c3ffff */
        .weak           $__internal_1_$__cuda_sm20_sqrt_rn_f32_slowpath
        .type           $__internal_1_$__cuda_sm20_sqrt_rn_f32_slowpath,@function
        .size           $__internal_1_$__cuda_sm20_sqrt_rn_f32_slowpath,($__internal_2_$__cuda_sm3x_div_rn_noftz_f32_slowpath - $__internal_1_$__cuda_sm20_sqrt_rn_f32_slowpath)
$__internal_1_$__cuda_sm20_sqrt_rn_f32_slowpath:
[----:B------:R-:W-:-:S13]  /*560d0*/  LOP3.LUT P0, RZ, R0, 0x7fffffff, RZ, 0xc0, !PT ;  /* 0x7fffffff00ff7812 */ /* 0x000fda000780c0ff */
[----:B------:R-:W-:Y:S01]  /*560e0*/  @!P0 IMAD.MOV.U32 R21, RZ, RZ, R0 ;  /* 0x000000ffff158224 */ /* 0x000fe200078e0000 */
[----:B------:R-:W-:Y:S06]  /*560f0*/  @!P0 BRA `(.L_x_1465) ;  /* 0x0000000000408947 */ /* 0x000fec0003800000 */
[----:B------:R-:W-:-:S13]  /*56100*/  FSETP.GEU.FTZ.AND P0, PT, R0, RZ, PT ;  /* 0x000000ff0000720b */ /* 0x000fda0003f1e000 */
[----:B------:R-:W-:Y:S01]  /*56110*/  @!P0 MOV R21, 0x7fffffff ;  /* 0x7fffffff00158802 */ /* 0x000fe20000000f00 */
[----:B------:R-:W-:Y:S06]  /*56120*/  @!P0 BRA `(.L_x_1465) ;  /* 0x0000000000348947 */ /* 0x000fec0003800000 */
[----:B------:R-:W-:-:S13]  /*56130*/  FSETP.GTU.FTZ.AND P0, PT, |R0|, +INF , PT ;  /* 0x7f8000000000780b */ /* 0x000fda0003f1c200 */
[----:B------:R-:W-:Y:S01]  /*56140*/  @P0 FADD.FTZ R21, R0, 1 ;  /* 0x3f80000000150421 */ /* 0x000fe20000010000 */
[----:B------:R-:W-:Y:S06]  /*56150*/  @P0 BRA `(.L_x_1465) ;  /* 0x0000000000280947 */ /* 0x000fec0003800000 */
[----:B------:R-:W-:-:S13]  /*56160*/  FSETP.NEU.FTZ.AND P0, PT, |R0|, +INF , PT ;  /* 0x7f8000000000780b */ /* 0x000fda0003f1d200 */
[----:B------:R-:W-:-:S04]  /*56170*/  @P0 FFMA R24, R0, 1.84467440737095516160e+19, RZ ;  /* 0x5f80000000180823 */ /* 0x000fc800000000ff */
[----:B------:R-:W0:Y:S02]  /*56180*/  @P0 MUFU.RSQ R23, R24 ;  /* 0x0000001800170308 */ /* 0x000e240000001400 */
[----:B0-----:R-:W-:Y:S01]  /*56190*/  @P0 FMUL.FTZ R3, R24, R23 ;  /* 0x0000001718030220 */ /* 0x001fe20000410000 */
[----:B------:R-:W-:-:S03]  /*561a0*/  @P0 FMUL.FTZ R22, R23, 0.5 ;  /* 0x3f00000017160820 */ /* 0x000fc60000410000 */
[----:B------:R-:W-:-:S04]  /*561b0*/  @P0 FADD.FTZ R21, -R3, -RZ ;  /* 0x800000ff03150221 */ /* 0x000fc80000010100 */
[----:B------:R-:W-:Y:S01]  /*561c0*/  @P0 FFMA R26, R3, R21, R24 ;  /* 0x00000015031a0223 */ /* 0x000fe20000000018 */
[----:B------:R-:W-:-:S03]  /*561d0*/  @!P0 MOV R21, R0 ;  /* 0x0000000000158202 */ /* 0x000fc60000000f00 */
[----:B------:R-:W-:-:S04]  /*561e0*/  @P0 FFMA R22, R26, R22, R3 ;  /* 0x000000161a160223 */ /* 0x000fc80000000003 */
[----:B------:R-:W-:-:S07]  /*561f0*/  @P0 FMUL.FTZ R21, R22, 2.3283064365386962891e-10 ;  /* 0x2f80000016150820 */ /* 0x000fce0000410000 */
.L_x_1465:
[----:B------:R-:W-:Y:S02]  /*56200*/  IMAD.MOV.U32 R0, RZ, RZ, R21 ;  /* 0x000000ffff007224 */ /* 0x000fe400078e0015 */
[----:B------:R-:W-:-:S04]  /*56210*/  HFMA2 R21, -RZ, RZ, 0, 0 ;  /* 0x00000000ff157431 */ /* 0x000fc800000001ff */
[----:B------:R-:W-:Y:S05]  /*56220*/  RET.REL.NODEC R20 `(_Z16MH_simple_kerneliPiPfP5datumiiS0_S0_i) ;  /* 0xfffffa9c14747950 */ /* 0x000fea0003c3ffff */
        .weak           $__internal_2_$__cuda_sm3x_div_rn_noftz_f32_slowpath
        .type           $__internal_2_$__cuda_sm3x_div_rn_noftz_f32_slowpath,@function
        .size           $__internal_2_$__cuda_sm3x_div_rn_noftz_f32_slowpath,(.L_x_2716 - $__internal_2_$__cuda_sm3x_div_rn_noftz_f32_slowpath)
$__internal_2_$__cuda_sm3x_div_rn_noftz_f32_slowpath:
[----:B------:R-:W-:Y:S01]  /*56230*/  SHF.R.U32.HI R22, RZ, 0x17, R0 ;  /* 0x00000017ff167819 */ /* 0x000fe20000011600 */
[----:B------:R-:W-:Y:S01]  /*56240*/  BSSY.RECONVERGENT B0, `(.L_x_1466) ;  /* 0x0000062000007945 */ /* 0x000fe20003800200 */
[----:B------:R-:W-:Y:S02]  /*56250*/  SHF.R.U32.HI R24, RZ, 0x17, R3 ;  /* 0x00000017ff187819 */ /* 0x000fe40000011603 */
[----:B------:R-:W-:Y:S02]  /*56260*/  LOP3.LUT R22, R22, 0xff, RZ, 0xc0, !PT ;  /* 0x000000ff16167812 */ /* 0x000fe400078ec0ff */
[----:B------:R-:W-:Y:S02]  /*56270*/  LOP3.LUT R24, R24, 0xff, RZ, 0xc0, !PT ;  /* 0x000000ff18187812 */ /* 0x000fe400078ec0ff */
[----:B------:R-:W-:-:S03]  /*56280*/  IADD3 R25, PT, PT, R22, -0x1, RZ ;  /* 0xffffffff16197810 */ /* 0x000fc60007ffe0ff */
[----:B------:R-:W-:Y:S01]  /*56290*/  VIADD R26, R24, 0xffffffff ;  /* 0xffffffff181a7836 */ /* 0x000fe20000000000 */
[----:B------:R-:W-:-:S04]  /*562a0*/  ISETP.GT.U32.AND P0, PT, R25, 0xfd, PT ;  /* 0x000000fd1900780c */ /* 0x000fc80003f04070 */
[----:B------:R-:W-:-:S13]  /*562b0*/  ISETP.GT.U32.OR P0, PT, R26, 0xfd, P0 ;  /* 0x000000fd1a00780c */ /* 0x000fda0000704470 */
[----:B------:R-:W-:Y:S01]  /*562c0*/  @!P0 MOV R21, RZ ;  /* 0x000000ff00158202 */ /* 0x000fe20000000f00 */
[----:B------:R-:W-:Y:S06]  /*562d0*/  @!P0 BRA `(.L_x_1467) ;  /* 0x00000000005c8947 */ /* 0x000fec0003800000 */
[----:B------:R-:W-:Y:S02]  /*562e0*/  FSETP.GTU.FTZ.AND P0, PT, |R3|, +INF , PT ;  /* 0x7f8000000300780b */ /* 0x000fe40003f1c200 */
[----:B------:R-:W-:-:S04]  /*562f0*/  FSETP.GTU.FTZ.AND P1, PT, |R0|, +INF , PT ;  /* 0x7f8000000000780b */ /* 0x000fc80003f3c200 */
[----:B------:R-:W-:-:S13]  /*56300*/  PLOP3.LUT P0, PT, P0, P1, PT, 0xf8, 0x8f ;  /* 0x00000000008f781c */ /* 0x000fda0000703f70 */
[----:B------:R-:W-:Y:S05]  /*56310*/  @P0 BRA `(.L_x_1468) ;  /* 0x00000004004c0947 */ /* 0x000fea0003800000 */
[----:B------:R-:W-:-:S13]  /*56320*/  LOP3.LUT P0, RZ, R0, 0x7fffffff, R3, 0xc8, !PT ;  /* 0x7fffffff00ff7812 */ /* 0x000fda000780c803 */
[----:B------:R-:W-:Y:S05]  /*56330*/  @!P0 BRA `(.L_x_1469) ;  /* 0x00000004003c8947 */ /* 0x000fea0003800000 */
[C---:B------:R-:W-:Y:S02]  /*56340*/  FSETP.NEU.FTZ.AND P2, PT, |R3|.reuse, +INF , PT ;  /* 0x7f8000000300780b */ /* 0x040fe40003f5d200 */
[----:B------:R-:W-:Y:S02]  /*56350*/  FSETP.NEU.FTZ.AND P1, PT, |R0|, +INF , PT ;  /* 0x7f8000000000780b */ /* 0x000fe40003f3d200 */
[----:B------:R-:W-:-:S11]  /*56360*/  FSETP.NEU.FTZ.AND P0, PT, |R3|, +INF , PT ;  /* 0x7f8000000300780b */ /* 0x000fd60003f1d200 */
[----:B------:R-:W-:Y:S05]  /*56370*/  @!P1 BRA !P2, `(.L_x_1469) ;  /* 0x00000004002c9947 */ /* 0x000fea0005000000 */
[----:B------:R-:W-:-:S04]  /*56380*/  LOP3.LUT P2, RZ, R3, 0x7fffffff, RZ, 0xc0, !PT ;  /* 0x7fffffff03ff7812 */ /* 0x000fc8000784c0ff */
[----:B------:R-:W-:-:S13]  /*56390*/  PLOP3.LUT P2, PT, P1, P2, PT, 0x2f, 0xf2 ;  /* 0x0000000000f2781c */ /* 0x000fda0000f44577 */
[----:B------:R-:W-:Y:S05]  /*563a0*/  @P2 BRA `(.L_x_1470) ;  /* 0x0000000400182947 */ /* 0x000fea0003800000 */
[----:B------:R-:W-:-:S04]  /*563b0*/  LOP3.LUT P1, RZ, R0, 0x7fffffff, RZ, 0xc0, !PT ;  /* 0x7fffffff00ff7812 */ /* 0x000fc8000782c0ff */
[----:B------:R-:W-:-:S13]  /*563c0*/  PLOP3.LUT P0, PT, P0, P1, PT, 0x2f, 0xf2 ;  /* 0x0000000000f2781c */ /* 0x000fda0000702577 */
[----:B------:R-:W-:Y:S05]  /*563d0*/  @P0 BRA `(.L_x_1471) ;  /* 0x0000000400000947 */ /* 0x000fea0003800000 */
[----:B------:R-:W-:Y:S02]  /*563e0*/  ISETP.GE.AND P0, PT, R26, RZ, PT ;  /* 0x000000ff1a00720c */ /* 0x000fe40003f06270 */
[----:B------:R-:W-:-:S11]  /*563f0*/  ISETP.GE.AND P1, PT, R25, RZ, PT ;  /* 0x000000ff1900720c */ /* 0x000fd60003f26270 */
[----:B------:R-:W-:Y:S01]  /*56400*/  @P0 MOV R21, RZ ;  /* 0x000000ff00150202 */ /* 0x000fe20000000f00 */
[----:B------:R-:W-:Y:S02]  /*56410*/  @!P0 IMAD.MOV.U32 R21, RZ, RZ, -0x40 ;  /* 0xffffffc0ff158424 */ /* 0x000fe400078e00ff */
[----:B------:R-:W-:Y:S01]  /*56420*/  @!P0 FFMA R3, R3, 1.84467440737095516160e+19, RZ ;  /* 0x5f80000003038823 */ /* 0x000fe200000000ff */
[----:B------:R-:W-:Y:S02]  /*56430*/  @!P1 FFMA R0, R0, 1.84467440737095516160e+19, RZ ;  /* 0x5f80000000009823 */ /* 0x000fe400000000ff */
[----:B------:R-:W-:-:S07]  /*56440*/  @!P1 IADD3 R21, PT, PT, R21, 0x40, RZ ;  /* 0x0000004015159810 */ /* 0x000fce0007ffe0ff */
.L_x_1467:
[----:B------:R-:W-:Y:S01]  /*56450*/  LEA R25, R22, 0xc0800000, 0x17 ;  /* 0xc080000016197811 */ /* 0x000fe200078eb8ff */
[----:B------:R-:W-:Y:S01]  /*56460*/  BSSY.RECONVERGENT B1, `(.L_x_1472) ;  /* 0x0000036000017945 */ /* 0x000fe20003800200 */
[----:B------:R-:W-:-:S03]  /*56470*/  IADD3 R24, PT, PT, R24, -0x7f, RZ ;  /* 0xffffff8118187810 */ /* 0x000fc60007ffe0ff */
[----:B------:R-:W-:Y:S02]  /*56480*/  IMAD.IADD R26, R0, 0x1, -R25 ;  /* 0x00000001001a7824 */ /* 0x000fe400078e0a19 */
[C---:B------:R-:W-:Y:S01]  /*56490*/  IMAD R0, R24.reuse, -0x800000, R3 ;  /* 0xff80000018007824 */ /* 0x040fe200078e0203 */
[----:B------:R-:W-:Y:S01]  /*564a0*/  IADD3 R24, PT, PT, R24, 0x7f, -R22 ;  /* 0x0000007f18187810 */ /* 0x000fe20007ffe816 */
[----:B------:R-:W-:Y:S01]  /*564b0*/  FADD.FTZ R25, -R26, -RZ ;  /* 0x800000ff1a197221 */ /* 0x000fe20000010100 */
[----:B------:R-:W0:Y:S02]  /*564c0*/  MUFU.RCP R22, R26 ;  /* 0x0000001a00167308 */ /* 0x000e240000001000 */
[----:B------:R-:W-:Y:S01]  /*564d0*/  IADD3 R21, PT, PT, R24, R21, RZ ;  /* 0x0000001518157210 */ /* 0x000fe20007ffe0ff */
[----:B0-----:R-:W-:-:S04]  /*564e0*/  FFMA R3, R22, R25, 1 ;  /* 0x3f80000016037423 */ /* 0x001fc80000000019 */
[----:B------:R-:W-:-:S04]  /*564f0*/  FFMA R3, R22, R3, R22 ;  /* 0x0000000316037223 */ /* 0x000fc80000000016 */
[----:B------:R-:W-:-:S04]  /*56500*/  FFMA R24, R0, R3, RZ ;  /* 0x0000000300187223 */ /* 0x000fc800000000ff */
[----:B------:R-:W-:-:S04]  /*56510*/  FFMA R22, R25, R24, R0 ;  /* 0x0000001819167223 */ /* 0x000fc80000000000 */
[----:B------:R-:W-:-:S04]  /*56520*/  FFMA R24, R3, R22, R24 ;  /* 0x0000001603187223 */ /* 0x000fc80000000018 */
[----:B------:R-:W-:-:S04]  /*56530*/  FFMA R25, R25, R24, R0 ;  /* 0x0000001819197223 */ /* 0x000fc80000000000 */
[----:B------:R-:W-:-:S05]  /*56540*/  FFMA R0, R3, R25, R24 ;  /* 0x0000001903007223 */ /* 0x000fca0000000018 */
[----:B------:R-:W-:-:S04]  /*56550*/  SHF.R.U32.HI R22, RZ, 0x17, R0 ;  /* 0x00000017ff167819 */ /* 0x000fc80000011600 */
[----:B------:R-:W-:-:S04]  /*56560*/  LOP3.LUT R22, R22, 0xff, RZ, 0xc0, !PT ;  /* 0x000000ff16167812 */ /* 0x000fc800078ec0ff */
[----:B------:R-:W-:-:S05]  /*56570*/  IADD3 R22, PT, PT, R22, R21, RZ ;  /* 0x0000001516167210 */ /* 0x000fca0007ffe0ff */
[----:B------:R-:W-:-:S05]  /*56580*/  VIADD R26, R22, 0xffffffff ;  /* 0xffffffff161a7836 */ /* 0x000fca0000000000 */
[----:B------:R-:W-:-:S13]  /*56590*/  ISETP.GE.U32.AND P0, PT, R26, 0xfe, PT ;  /* 0x000000fe1a00780c */ /* 0x000fda0003f06070 */
[----:B------:R-:W-:Y:S05]  /*565a0*/  @!P0 BRA `(.L_x_1473) ;  /* 0x0000000000808947 */ /* 0x000fea0003800000 */
[----:B------:R-:W-:-:S13]  /*565b0*/  ISETP.GT.AND P0, PT, R22, 0xfe, PT ;  /* 0x000000fe1600780c */ /* 0x000fda0003f04270 */
[----:B------:R-:W-:Y:S05]  /*565c0*/  @P0 BRA `(.L_x_1474) ;  /* 0x00000000006c0947 */ /* 0x000fea0003800000 */
[----:B------:R-:W-:-:S13]  /*565d0*/  ISETP.GE.AND P0, PT, R22, 0x1, PT ;  /* 0x000000011600780c */ /* 0x000fda0003f06270 */
[----:B------:R-:W-:Y:S05]  /*565e0*/  @P0 BRA `(.L_x_1475) ;  /* 0x0000000000740947 */ /* 0x000fea0003800000 */
[----:B------:R-:W-:Y:S02]  /*565f0*/  ISETP.GE.AND P0, PT, R22, -0x18, PT ;  /* 0xffffffe81600780c */ /* 0x000fe40003f06270 */
[----:B------:R-:W-:-:S11]  /*56600*/  LOP3.LUT R0, R0, 0x80000000, RZ, 0xc0, !PT ;  /* 0x8000000000007812 */ /* 0x000fd600078ec0ff */
[----:B------:R-:W-:Y:S05]  /*56610*/  @!P0 BRA `(.L_x_1475) ;  /* 0x0000000000688947 */ /* 0x000fea0003800000 */
[CCC-:B------:R-:W-:Y:S01]  /*56620*/  FFMA.RP R21, R3.reuse, R25.reuse, R24.reuse ;  /* 0x0000001903157223 */ /* 0x1c0fe20000008018 */
[CCC-:B------:R-:W-:Y:S01]  /*56630*/  FFMA.RM R26, R3.reuse, R25.reuse, R24.reuse ;  /* 0x00000019031a7223 */ /* 0x1c0fe20000004018 */
[----:B------:R-:W-:Y:S01]  /*56640*/  FFMA.RZ R3, R3, R25, R24 ;  /* 0x0000001903037223 */ /* 0x000fe2000000c018 */
[C---:B------:R-:W-:Y:S02]  /*56650*/  IADD3 R24, PT, PT, R22.reuse, 0x20, RZ ;  /* 0x0000002016187810 */ /* 0x040fe40007ffe0ff */
[----:B------:R-:W-:Y:S02]  /*56660*/  ISETP.NE.AND P0, PT, R22, RZ, PT ;  /* 0x000000ff1600720c */ /* 0x000fe40003f05270 */
[----:B------:R-:W-:Y:S02]  /*56670*/  LOP3.LUT R3, R3, 0x7fffff, RZ, 0xc0, !PT ;  /* 0x007fffff03037812 */ /* 0x000fe400078ec0ff */
[----:B------:R-:W-:Y:S02]  /*56680*/  FSETP.NEU.FTZ.AND P1, PT, R21, R26, PT ;  /* 0x0000001a1500720b */ /* 0x000fe40003f3d000 */
[----:B------:R-:W-:-:S02]  /*56690*/  LOP3.LUT R3, R3, 0x800000, RZ, 0xfc, !PT ;  /* 0x0080000003037812 */ /* 0x000fc400078efcff */
[----:B------:R-:W-:Y:S02]  /*566a0*/  IADD3 R21, PT, PT, -R22, RZ, RZ ;  /* 0x000000ff16157210 */ /* 0x000fe40007ffe1ff */
[----:B------:R-:W-:-:S04]  /*566b0*/  SHF.L.U32 R24, R3, R24, RZ ;  /* 0x0000001803187219 */ /* 0x000fc800000006ff */
[----:B------:R-:W-:-:S04]  /*566c0*/  ISETP.NE.AND P0, PT, R24, RZ, P0 ;  /* 0x000000ff1800720c */ /* 0x000fc80000705270 */
[----:B------:R-:W-:Y:S02]  /*566d0*/  PLOP3.LUT P0, PT, P1, P0, PT, 0xf8, 0x8f ;  /* 0x00000000008f781c */ /* 0x000fe40000f01f70 */
[----:B------:R-:W-:-:S04]  /*566e0*/  ISETP.NE.AND P1, PT, R22, RZ, PT ;  /* 0x000000ff1600720c */ /* 0x000fc80003f25270 */
[----:B------:R-:W-:Y:S02]  /*566f0*/  SEL R22, R21, RZ, P1 ;  /* 0x000000ff15167207 */ /* 0x000fe40000800000 */
[----:B------:R-:W-:Y:S02]  /*56700*/  SEL R21, RZ, 0x1, !P0 ;  /* 0x00000001ff157807 */ /* 0x000fe40004000000 */
[----:B------:R-:W-:-:S04]  /*56710*/  SHF.R.U32.HI R3, RZ, R22, R3 ;  /* 0x00000016ff037219 */ /* 0x000fc80000011603 */
[----:B------:R-:W-:-:S04]  /*56720*/  SHF.R.U32.HI R22, RZ, 0x1, R3 ;  /* 0x00000001ff167819 */ /* 0x000fc80000011603 */
[----:B------:R-:W-:-:S04]  /*56730*/  LOP3.LUT R24, R21, 0x1, R22, 0xf8, !PT ;  /* 0x0000000115187812 */ /* 0x000fc800078ef816 */
[----:B------:R-:W-:-:S05]  /*56740*/  LOP3.LUT R3, R24, R3, RZ, 0xc0, !PT ;  /* 0x0000000318037212 */ /* 0x000fca00078ec0ff */
[----:B------:R-:W-:-:S05]  /*56750*/  IMAD.IADD R3, R22, 0x1, R3 ;  /* 0x0000000116037824 */ /* 0x000fca00078e0203 */
[----:B------:R-:W-:Y:S01]  /*56760*/  LOP3.LUT R0, R3, R0, RZ, 0xfc, !PT ;  /* 0x0000000003007212 */ /* 0x000fe200078efcff */
[----:B------:R-:W-:Y:S06]  /*56770*/  BRA `(.L_x_1475) ;  /* 0x0000000000107947 */ /* 0x000fec0003800000 */
.L_x_1474:
[----:B------:R-:W-:-:S04]  /*56780*/  LOP3.LUT R0, R0, 0x80000000, RZ, 0xc0, !PT ;  /* 0x8000000000007812 */ /* 0x000fc800078ec0ff */
[----:B------:R-:W-:Y:S01]  /*56790*/  LOP3.LUT R0, R0, 0x7f800000, RZ, 0xfc, !PT ;  /* 0x7f80000000007812 */ /* 0x000fe200078efcff */
[----:B------:R-:W-:Y:S06]  /*567a0*/  BRA `(.L_x_1475) ;  /* 0x0000000000047947 */ /* 0x000fec0003800000 */
.L_x_1473:
[----:B------:R-:W-:-:S07]  /*567b0*/  LEA R0, R21, R0, 0x17 ;  /* 0x0000000015007211 */ /* 0x000fce00078eb8ff */
.L_x_1475:
[----:B------:R-:W-:Y:S05]  /*567c0*/  BSYNC.RECONVERGENT B1 ;  /* 0x0000000000017941 */ /* 0x000fea0003800200 */
.L_x_1472:
[----:B------:R-:W-:Y:S05]  /*567d0*/  BRA `(.L_x_1476) ;  /* 0x0000000000207947 */ /* 0x000fea0003800000 */
.L_x_1471:
[----:B------:R-:W-:-:S04]  /*567e0*/  LOP3.LUT R0, R0, 0x80000000, R3, 0x48, !PT ;  /* 0x8000000000007812 */ /* 0x000fc800078e4803 */
[----:B------:R-:W-:Y:S01]  /*567f0*/  LOP3.LUT R0, R0, 0x7f800000, RZ, 0xfc, !PT ;  /* 0x7f80000000007812 */ /* 0x000fe200078efcff */
[----:B------:R-:W-:Y:S06]  /*56800*/  BRA `(.L_x_1476) ;  /* 0x0000000000147947 */ /* 0x000fec0003800000 */
.L_x_1470:
[----:B------:R-:W-:Y:S01]  /*56810*/  LOP3.LUT R0, R0, 0x80000000, R3, 0x48, !PT ;  /* 0x8000000000007812 */ /* 0x000fe200078e4803 */
[----:B------:R-:W-:Y:S06]  /*56820*/  BRA `(.L_x_1476) ;  /* 0x00000000000c7947 */ /* 0x000fec0003800000 */
.L_x_1469:
[----:B------:R-:W0:Y:S01]  /*56830*/  MUFU.RSQ R0, -QNAN ;  /* 0xffc0000000007908 */ /* 0x000e220000001400 */
[----:B------:R-:W-:Y:S05]  /*56840*/  BRA `(.L_x_1476) ;  /* 0x0000000000047947 */ /* 0x000fea0003800000 */
.L_x_1468:
[----:B------:R-:W-:-:S07]  /*56850*/  FADD.FTZ R0, R3, R0 ;  /* 0x0000000003007221 */ /* 0x000fce0000010000 */
.L_x_1476:
[----:B------:R-:W-:Y:S05]  /*56860*/  BSYNC.RECONVERGENT B0 ;  /* 0x0000000000007941 */ /* 0x000fea0003800200 */
.L_x_1466:
[----:B------:R-:W-:-:S04]  /*56870*/  HFMA2 R21, -RZ, RZ, 0, 0 ;  /* 0x00000000ff157431 */ /* 0x000fc800000001ff */
[----:B0-----:R-:W-:Y:S05]  /*56880*/  RET.REL.NODEC R20 `(_Z16MH_simple_kerneliPiPfP5datumiiS0_S0_i) ;  /* 0xfffffa9414dc7950 */ /* 0x001fea0003c3ffff */
.L_x_1477:
[----:B------:R-:W-:-:S00]  /*56890*/  BRA `(.L_x_1477) ;  /* 0xfffffffc00fc7947 */ /* 0x000fc0000383ffff */
[----:B------:R-:W-:-:S00]  /*568a0*/  NOP ;  /* 0x0000000000007918 */ /* 0x000fc00000000000 */
        /* <DEDUP_REMOVED lines=13> */
.L_x_2716:


//--------------------- .nv.global.init           --------------------------
	.section	.nv.global.init,"aw",@progbits
	.align	4
.nv.global.init:
	.type		__cudart_i2opi_f,@object
	.size		__cudart_i2opi_f,(.L_0 - __cudart_i2opi_f)
__cudart_i2opi_f:
        /*0000*/ 	.byte	0x41, 0x90, 0x43, 0x3c, 0x99, 0x95, 0x62, 0xdb, 0xc0, 0xdd, 0x34, 0xf5, 0xd1, 0x57, 0x27, 0xfc
        /*0010*/ 	.byte	0x29, 0x15, 0x44, 0x4e, 0x6e, 0x83, 0xf9, 0xa2
.L_0:


//--------------------- .nv.shared.reserved.0     --------------------------
	.section	.nv.shared.reserved.0,"aw",@nobits
	.weak		__nv_reservedSMEM_offset_0_alias
	.size		__nv_reservedSMEM_offset_0_alias, 0, 64
	.other		__nv_reservedSMEM_offset_0_alias,@"STO_CUDA_RESERVED_SHARED STV_DEFAULT"
__nv_reservedSMEM_offset_0_alias:
	.zero		0
	.zero		64


//--------------------- .nv.constant0._Z16MH_simple_kerneliPiPfP5datumiiS0_S0_i --------------------------
	.section	.nv.constant0._Z16MH_simple_kerneliPiPfP5datumiiS0_S0_i,"a",@progbits
	.sectionflags	@""
	.align	4
.nv.constant0._Z16MH_simple_kerneliPiPfP5datumiiS0_S0_i:
	.zero		956


//--------------------- SYMBOLS --------------------------

	.type		.nv.reservedSmem.offset0,@object
	.size		.nv.reservedSmem.offset0,0x4
